//
// Generated by NVIDIA NVVM Compiler
//
// Compiler Build ID: CL-36424714
// Cuda compilation tools, release 13.0, V13.0.88
// Based on NVVM 20.0.0
//

.version 9.0
.target sm_100
.address_size 64

	// .globl	matmul_naive
// _ZZ14matmul_blockedE6a_tile has been demoted
// _ZZ14matmul_blockedE6b_tile has been demoted
// _ZZ15matmul_blocked2E6a_tile has been demoted
// _ZZ15matmul_blocked2E6b_tile has been demoted
// _ZZ14gemm_kernel_NNE6smem_a has been demoted
// _ZZ14gemm_kernel_NNE6smem_b has been demoted

.visible .entry matmul_naive(
	.param .u64 .ptr .align 1 matmul_naive_param_0,
	.param .u64 .ptr .align 1 matmul_naive_param_1,
	.param .u64 .ptr .align 1 matmul_naive_param_2,
	.param .u64 matmul_naive_param_3,
	.param .u64 matmul_naive_param_4,
	.param .u64 matmul_naive_param_5,
	.param .u64 matmul_naive_param_6
)
{
	.reg .pred 	%p<14>;
	.reg .b32 	%r<10>;
	.reg .b32 	%f<68>;
	.reg .b64 	%rd<87>;

	ld.param.u64 	%rd30, [matmul_naive_param_0];
	ld.param.u64 	%rd31, [matmul_naive_param_1];
	ld.param.u64 	%rd27, [matmul_naive_param_3];
	ld.param.u64 	%rd28, [matmul_naive_param_4];
	ld.param.u64 	%rd29, [matmul_naive_param_5];
	ld.param.u64 	%rd32, [matmul_naive_param_6];
	cvta.to.global.u64 	%rd1, %rd31;
	cvta.to.global.u64 	%rd2, %rd30;
	mov.u32 	%r1, %ctaid.z;
	cvt.u64.u32 	%rd3, %r1;
	setp.le.u64 	%p1, %rd32, %rd3;
	@%p1 bra 	$L__BB0_15;
	mov.u32 	%r2, %ctaid.y;
	mov.u32 	%r3, %ntid.y;
	mov.u32 	%r4, %tid.y;
	mad.lo.s32 	%r5, %r2, %r3, %r4;
	cvt.u64.u32 	%rd4, %r5;
	mov.u32 	%r6, %ctaid.x;
	mov.u32 	%r7, %ntid.x;
	mov.u32 	%r8, %tid.x;
	mad.lo.s32 	%r9, %r6, %r7, %r8;
	cvt.u64.u32 	%rd5, %r9;
	setp.le.u64 	%p2, %rd27, %rd4;
	setp.le.u64 	%p3, %rd28, %rd5;
	or.pred  	%p4, %p2, %p3;
	@%p4 bra 	$L__BB0_15;
	setp.eq.s64 	%p5, %rd29, 0;
	mov.f32 	%f67, 0f00000000;
	@%p5 bra 	$L__BB0_14;
	mad.lo.s64 	%rd34, %rd27, %rd3, %rd4;
	mul.lo.s64 	%rd6, %rd34, %rd29;
	mul.lo.s64 	%rd7, %rd29, %rd3;
	and.b64  	%rd8, %rd29, 7;
	setp.lt.u64 	%p6, %rd29, 8;
	mov.f32 	%f67, 0f00000000;
	mov.b64 	%rd85, 0;
	@%p6 bra 	$L__BB0_6;
	and.b64  	%rd85, %rd29, -8;
	mul.lo.s64 	%rd35, %rd29, %rd28;
	mad.lo.s64 	%rd36, %rd35, %rd3, %rd5;
	shl.b64 	%rd37, %rd36, 2;
	add.s64 	%rd82, %rd1, %rd37;
	shl.b64 	%rd11, %rd28, 5;
	shl.b64 	%rd38, %rd6, 2;
	add.s64 	%rd39, %rd38, %rd2;
	add.s64 	%rd81, %rd39, 16;
	shl.b64 	%rd13, %rd28, 2;
	mov.f32 	%f67, 0f00000000;
	mov.u64 	%rd83, %rd85;
$L__BB0_5:
	.pragma "nounroll";
	ld.global.f32 	%f17, [%rd81+-16];
	ld.global.f32 	%f18, [%rd82];
	fma.rn.f32 	%f19, %f17, %f18, %f67;
	ld.global.f32 	%f20, [%rd81+-12];
	add.s64 	%rd40, %rd82, %rd13;
	ld.global.f32 	%f21, [%rd40];
	fma.rn.f32 	%f22, %f20, %f21, %f19;
	ld.global.f32 	%f23, [%rd81+-8];
	add.s64 	%rd41, %rd40, %rd13;
	ld.global.f32 	%f24, [%rd41];
	fma.rn.f32 	%f25, %f23, %f24, %f22;
	ld.global.f32 	%f26, [%rd81+-4];
	add.s64 	%rd42, %rd41, %rd13;
	ld.global.f32 	%f27, [%rd42];
	fma.rn.f32 	%f28, %f26, %f27, %f25;
	ld.global.f32 	%f29, [%rd81];
	add.s64 	%rd43, %rd42, %rd13;
	ld.global.f32 	%f30, [%rd43];
	fma.rn.f32 	%f31, %f29, %f30, %f28;
	ld.global.f32 	%f32, [%rd81+4];
	add.s64 	%rd44, %rd43, %rd13;
	ld.global.f32 	%f33, [%rd44];
	fma.rn.f32 	%f34, %f32, %f33, %f31;
	ld.global.f32 	%f35, [%rd81+8];
	add.s64 	%rd45, %rd44, %rd13;
	ld.global.f32 	%f36, [%rd45];
	fma.rn.f32 	%f37, %f35, %f36, %f34;
	ld.global.f32 	%f38, [%rd81+12];
	add.s64 	%rd46, %rd45, %rd13;
	ld.global.f32 	%f39, [%rd46];
	fma.rn.f32 	%f67, %f38, %f39, %f37;
	add.s64 	%rd83, %rd83, -8;
	add.s64 	%rd82, %rd82, %rd11;
	add.s64 	%rd81, %rd81, 32;
	setp.ne.s64 	%p7, %rd83, 0;
	@%p7 bra 	$L__BB0_5;
$L__BB0_6:
	setp.eq.s64 	%p8, %rd8, 0;
	@%p8 bra 	$L__BB0_14;
	and.b64  	%rd21, %rd29, 3;
	setp.lt.u64 	%p9, %rd8, 4;
	@%p9 bra 	$L__BB0_9;
	add.s64 	%rd47, %rd85, %rd6;
	shl.b64 	%rd48, %rd47, 2;
	add.s64 	%rd49, %rd2, %rd48;
	ld.global.f32 	%f41, [%rd49];
	add.s64 	%rd50, %rd85, %rd7;
	mad.lo.s64 	%rd51, %rd50, %rd28, %rd5;
	shl.b64 	%rd52, %rd51, 2;
	add.s64 	%rd53, %rd1, %rd52;
	ld.global.f32 	%f42, [%rd53];
	fma.rn.f32 	%f43, %f41, %f42, %f67;
	ld.global.f32 	%f44, [%rd49+4];
	shl.b64 	%rd54, %rd28, 2;
	add.s64 	%rd55, %rd53, %rd54;
	ld.global.f32 	%f45, [%rd55];
	fma.rn.f32 	%f46, %f44, %f45, %f43;
	ld.global.f32 	%f47, [%rd49+8];
	add.s64 	%rd56, %rd55, %rd54;
	ld.global.f32 	%f48, [%rd56];
	fma.rn.f32 	%f49, %f47, %f48, %f46;
	ld.global.f32 	%f50, [%rd49+12];
	add.s64 	%rd57, %rd56, %rd54;
	ld.global.f32 	%f51, [%rd57];
	fma.rn.f32 	%f67, %f50, %f51, %f49;
	add.s64 	%rd85, %rd85, 4;
$L__BB0_9:
	setp.eq.s64 	%p10, %rd21, 0;
	@%p10 bra 	$L__BB0_14;
	setp.eq.s64 	%p11, %rd21, 1;
	@%p11 bra 	$L__BB0_12;
	add.s64 	%rd58, %rd85, %rd6;
	shl.b64 	%rd59, %rd58, 2;
	add.s64 	%rd60, %rd2, %rd59;
	ld.global.f32 	%f53, [%rd60];
	add.s64 	%rd61, %rd85, %rd7;
	mad.lo.s64 	%rd62, %rd61, %rd28, %rd5;
	shl.b64 	%rd63, %rd62, 2;
	add.s64 	%rd64, %rd1, %rd63;
	ld.global.f32 	%f54, [%rd64];
	fma.rn.f32 	%f55, %f53, %f54, %f67;
	ld.global.f32 	%f56, [%rd60+4];
	shl.b64 	%rd65, %rd28, 2;
	add.s64 	%rd66, %rd64, %rd65;
	ld.global.f32 	%f57, [%rd66];
	fma.rn.f32 	%f67, %f56, %f57, %f55;
	add.s64 	%rd85, %rd85, 2;
$L__BB0_12:
	and.b64  	%rd67, %rd29, 1;
	setp.eq.b64 	%p12, %rd67, 1;
	not.pred 	%p13, %p12;
	@%p13 bra 	$L__BB0_14;
	add.s64 	%rd68, %rd85, %rd6;
	shl.b64 	%rd69, %rd68, 2;
	add.s64 	%rd70, %rd2, %rd69;
	ld.global.f32 	%f58, [%rd70];
	add.s64 	%rd71, %rd85, %rd7;
	mad.lo.s64 	%rd72, %rd71, %rd28, %rd5;
	shl.b64 	%rd73, %rd72, 2;
	add.s64 	%rd74, %rd1, %rd73;
	ld.global.f32 	%f59, [%rd74];
	fma.rn.f32 	%f67, %f58, %f59, %f67;
$L__BB0_14:
	ld.param.u64 	%rd80, [matmul_naive_param_2];
	mad.lo.s64 	%rd75, %rd27, %rd3, %rd4;
	mad.lo.s64 	%rd76, %rd75, %rd28, %rd5;
	cvta.to.global.u64 	%rd77, %rd80;
	shl.b64 	%rd78, %rd76, 2;
	add.s64 	%rd79, %rd77, %rd78;
	st.global.f32 	[%rd79], %f67;
$L__BB0_15:
	ret;

}
	// .globl	matmul_blocked
.visible .entry matmul_blocked(
	.param .u64 .ptr .align 1 matmul_blocked_param_0,
	.param .u64 .ptr .align 1 matmul_blocked_param_1,
	.param .u64 .ptr .align 1 matmul_blocked_param_2,
	.param .u64 matmul_blocked_param_3,
	.param .u64 matmul_blocked_param_4,
	.param .u64 matmul_blocked_param_5,
	.param .u64 matmul_blocked_param_6
)
{
	.reg .pred 	%p<9>;
	.reg .b32 	%r<18>;
	.reg .b32 	%f<63>;
	.reg .b64 	%rd<49>;
	// demoted variable
	.shared .align 4 .b8 _ZZ14matmul_blockedE6a_tile[1024];
	// demoted variable
	.shared .align 4 .b8 _ZZ14matmul_blockedE6b_tile[1024];
	ld.param.u64 	%rd24, [matmul_blocked_param_3];
	ld.param.u64 	%rd25, [matmul_blocked_param_4];
	ld.param.u64 	%rd26, [matmul_blocked_param_5];
	ld.param.u64 	%rd27, [matmul_blocked_param_6];
	mov.u32 	%r7, %ctaid.z;
	cvt.u64.u32 	%rd1, %r7;
	setp.le.u64 	%p1, %rd27, %rd1;
	@%p1 bra 	$L__BB1_10;
	mov.u32 	%r8, %ctaid.y;
	mov.u32 	%r9, %ntid.y;
	mov.u32 	%r1, %tid.y;
	mad.lo.s32 	%r10, %r8, %r9, %r1;
	cvt.u64.u32 	%rd2, %r10;
	mov.u32 	%r11, %ctaid.x;
	mov.u32 	%r12, %ntid.x;
	mov.u32 	%r2, %tid.x;
	mad.lo.s32 	%r13, %r11, %r12, %r2;
	cvt.u64.u32 	%rd3, %r13;
	setp.le.u64 	%p2, %rd24, %rd2;
	setp.le.u64 	%p3, %rd25, %rd3;
	or.pred  	%p4, %p2, %p3;
	@%p4 bra 	$L__BB1_10;
	add.s64 	%rd4, %rd26, 15;
	setp.lt.u64 	%p5, %rd4, 16;
	mov.f32 	%f62, 0f00000000;
	@%p5 bra 	$L__BB1_9;
	ld.param.u64 	%rd42, [matmul_blocked_param_1];
	ld.param.u64 	%rd41, [matmul_blocked_param_0];
	cvt.u64.u32 	%rd44, %r2;
	shl.b32 	%r14, %r1, 6;
	mov.u32 	%r15, _ZZ14matmul_blockedE6a_tile;
	add.s32 	%r3, %r15, %r14;
	shl.b32 	%r16, %r2, 2;
	add.s32 	%r4, %r3, %r16;
	mad.lo.s64 	%rd28, %rd24, %rd1, %rd2;
	cvt.u64.u32 	%rd46, %r1;
	mov.u32 	%r17, _ZZ14matmul_blockedE6b_tile;
	add.s32 	%r6, %r17, %r16;
	add.s32 	%r5, %r6, %r14;
	mad.lo.s64 	%rd29, %rd26, %rd1, %rd46;
	mad.lo.s64 	%rd30, %rd25, %rd29, %rd3;
	shl.b64 	%rd31, %rd30, 2;
	cvta.to.global.u64 	%rd32, %rd42;
	add.s64 	%rd47, %rd32, %rd31;
	shl.b64 	%rd8, %rd25, 6;
	mad.lo.s64 	%rd33, %rd28, %rd26, %rd44;
	shl.b64 	%rd34, %rd33, 2;
	cvta.to.global.u64 	%rd35, %rd41;
	add.s64 	%rd45, %rd35, %rd34;
	shr.u64 	%rd48, %rd4, 4;
	mov.f32 	%f62, 0f00000000;
$L__BB1_4:
	setp.ge.u64 	%p6, %rd44, %rd26;
	mov.f32 	%f60, 0f00000000;
	@%p6 bra 	$L__BB1_6;
	ld.global.f32 	%f60, [%rd45];
$L__BB1_6:
	st.shared.f32 	[%r4], %f60;
	setp.ge.u64 	%p7, %rd46, %rd26;
	mov.f32 	%f61, 0f00000000;
	@%p7 bra 	$L__BB1_8;
	ld.global.f32 	%f61, [%rd47];
$L__BB1_8:
	st.shared.f32 	[%r5], %f61;
	bar.sync 	0;
	ld.shared.f32 	%f12, [%r3];
	ld.shared.f32 	%f13, [%r6];
	fma.rn.f32 	%f14, %f12, %f13, %f62;
	ld.shared.f32 	%f15, [%r3+4];
	ld.shared.f32 	%f16, [%r6+64];
	fma.rn.f32 	%f17, %f15, %f16, %f14;
	ld.shared.f32 	%f18, [%r3+8];
	ld.shared.f32 	%f19, [%r6+128];
	fma.rn.f32 	%f20, %f18, %f19, %f17;
	ld.shared.f32 	%f21, [%r3+12];
	ld.shared.f32 	%f22, [%r6+192];
	fma.rn.f32 	%f23, %f21, %f22, %f20;
	ld.shared.f32 	%f24, [%r3+16];
	ld.shared.f32 	%f25, [%r6+256];
	fma.rn.f32 	%f26, %f24, %f25, %f23;
	ld.shared.f32 	%f27, [%r3+20];
	ld.shared.f32 	%f28, [%r6+320];
	fma.rn.f32 	%f29, %f27, %f28, %f26;
	ld.shared.f32 	%f30, [%r3+24];
	ld.shared.f32 	%f31, [%r6+384];
	fma.rn.f32 	%f32, %f30, %f31, %f29;
	ld.shared.f32 	%f33, [%r3+28];
	ld.shared.f32 	%f34, [%r6+448];
	fma.rn.f32 	%f35, %f33, %f34, %f32;
	ld.shared.f32 	%f36, [%r3+32];
	ld.shared.f32 	%f37, [%r6+512];
	fma.rn.f32 	%f38, %f36, %f37, %f35;
	ld.shared.f32 	%f39, [%r3+36];
	ld.shared.f32 	%f40, [%r6+576];
	fma.rn.f32 	%f41, %f39, %f40, %f38;
	ld.shared.f32 	%f42, [%r3+40];
	ld.shared.f32 	%f43, [%r6+640];
	fma.rn.f32 	%f44, %f42, %f43, %f41;
	ld.shared.f32 	%f45, [%r3+44];
	ld.shared.f32 	%f46, [%r6+704];
	fma.rn.f32 	%f47, %f45, %f46, %f44;
	ld.shared.f32 	%f48, [%r3+48];
	ld.shared.f32 	%f49, [%r6+768];
	fma.rn.f32 	%f50, %f48, %f49, %f47;
	ld.shared.f32 	%f51, [%r3+52];
	ld.shared.f32 	%f52, [%r6+832];
	fma.rn.f32 	%f53, %f51, %f52, %f50;
	ld.shared.f32 	%f54, [%r3+56];
	ld.shared.f32 	%f55, [%r6+896];
	fma.rn.f32 	%f56, %f54, %f55, %f53;
	ld.shared.f32 	%f57, [%r3+60];
	ld.shared.f32 	%f58, [%r6+960];
	fma.rn.f32 	%f62, %f57, %f58, %f56;
	bar.sync 	0;
	add.s64 	%rd48, %rd48, -1;
	add.s64 	%rd47, %rd47, %rd8;
	add.s64 	%rd46, %rd46, 16;
	add.s64 	%rd45, %rd45, 64;
	add.s64 	%rd44, %rd44, 16;
	setp.ne.s64 	%p8, %rd48, 0;
	@%p8 bra 	$L__BB1_4;
$L__BB1_9:
	ld.param.u64 	%rd43, [matmul_blocked_param_2];
	mad.lo.s64 	%rd36, %rd24, %rd1, %rd2;
	mad.lo.s64 	%rd37, %rd36, %rd25, %rd3;
	cvta.to.global.u64 	%rd38, %rd43;
	shl.b64 	%rd39, %rd37, 2;
	add.s64 	%rd40, %rd38, %rd39;
	st.global.f32 	[%rd40], %f62;
$L__BB1_10:
	ret;

}
	// .globl	matmul_blocked2
.visible .entry matmul_blocked2(
	.param .u64 .ptr .align 1 matmul_blocked2_param_0,
	.param .u64 .ptr .align 1 matmul_blocked2_param_1,
	.param .u64 .ptr .align 1 matmul_blocked2_param_2,
	.param .u64 matmul_blocked2_param_3,
	.param .u64 matmul_blocked2_param_4,
	.param .u64 matmul_blocked2_param_5,
	.param .u64 matmul_blocked2_param_6
)
{
	.reg .pred 	%p<2184>;
	.reg .b32 	%r<8266>;
	.reg .b32 	%f<6243>;
	.reg .b64 	%rd<3453>;
	// demoted variable
	.shared .align 4 .b8 _ZZ15matmul_blocked2E6a_tile[8192];
	// demoted variable
	.shared .align 4 .b8 _ZZ15matmul_blocked2E6b_tile[8192];
	ld.param.u64 	%rd90, [matmul_blocked2_param_6];
	mov.u32 	%r1, %ctaid.z;
	cvt.u64.u32 	%rd91, %r1;
	setp.le.u64 	%p1, %rd90, %rd91;
	@%p1 bra 	$L__BB2_2019;
	ld.param.u64 	%rd2426, [matmul_blocked2_param_4];
	ld.param.u64 	%rd1943, [matmul_blocked2_param_3];
	mov.u32 	%r2, %ctaid.y;
	mov.u32 	%r3, %ntid.y;
	mov.u32 	%r4, %tid.y;
	mad.lo.s32 	%r5, %r2, %r3, %r4;
	shl.b32 	%r6, %r5, 4;
	cvt.u64.u32 	%rd92, %r6;
	mov.u32 	%r7, %ctaid.x;
	mov.u32 	%r8, %ntid.x;
	mov.u32 	%r9, %tid.x;
	mad.lo.s32 	%r10, %r7, %r8, %r9;
	shl.b32 	%r11, %r10, 4;
	cvt.u64.u32 	%rd93, %r11;
	setp.le.u64 	%p2, %rd1943, %rd92;
	setp.le.u64 	%p3, %rd2426, %rd93;
	or.pred  	%p4, %p2, %p3;
	@%p4 bra 	$L__BB2_2019;
	ld.param.u64 	%rd2938, [matmul_blocked2_param_5];
	add.s64 	%rd94, %rd2938, 15;
	setp.lt.u64 	%p5, %rd94, 16;
	mov.f32 	%f5955, 0f00000000;
	mov.f32 	%f5956, %f5955;
	mov.f32 	%f5957, %f5955;
	mov.f32 	%f5958, %f5955;
	mov.f32 	%f5959, %f5955;
	mov.f32 	%f5960, %f5955;
	mov.f32 	%f5961, %f5955;
	mov.f32 	%f5962, %f5955;
	mov.f32 	%f5963, %f5955;
	mov.f32 	%f5964, %f5955;
	mov.f32 	%f5965, %f5955;
	mov.f32 	%f5966, %f5955;
	mov.f32 	%f5967, %f5955;
	mov.f32 	%f5968, %f5955;
	mov.f32 	%f5969, %f5955;
	mov.f32 	%f5970, %f5955;
	mov.f32 	%f5971, %f5955;
	mov.f32 	%f5972, %f5955;
	mov.f32 	%f5973, %f5955;
	mov.f32 	%f5974, %f5955;
	mov.f32 	%f5975, %f5955;
	mov.f32 	%f5976, %f5955;
	mov.f32 	%f5977, %f5955;
	mov.f32 	%f5978, %f5955;
	mov.f32 	%f5979, %f5955;
	mov.f32 	%f5980, %f5955;
	mov.f32 	%f5981, %f5955;
	mov.f32 	%f5982, %f5955;
	mov.f32 	%f5983, %f5955;
	mov.f32 	%f5984, %f5955;
	mov.f32 	%f5985, %f5955;
	mov.f32 	%f5986, %f5955;
	mov.f32 	%f5987, %f5955;
	mov.f32 	%f5988, %f5955;
	mov.f32 	%f5989, %f5955;
	mov.f32 	%f5990, %f5955;
	mov.f32 	%f5991, %f5955;
	mov.f32 	%f5992, %f5955;
	mov.f32 	%f5993, %f5955;
	mov.f32 	%f5994, %f5955;
	mov.f32 	%f5995, %f5955;
	mov.f32 	%f5996, %f5955;
	mov.f32 	%f5997, %f5955;
	mov.f32 	%f5998, %f5955;
	mov.f32 	%f5999, %f5955;
	mov.f32 	%f6000, %f5955;
	mov.f32 	%f6001, %f5955;
	mov.f32 	%f6002, %f5955;
	mov.f32 	%f6003, %f5955;
	mov.f32 	%f6004, %f5955;
	mov.f32 	%f6005, %f5955;
	mov.f32 	%f6006, %f5955;
	mov.f32 	%f6007, %f5955;
	mov.f32 	%f6008, %f5955;
	mov.f32 	%f6009, %f5955;
	mov.f32 	%f6010, %f5955;
	mov.f32 	%f6011, %f5955;
	mov.f32 	%f6012, %f5955;
	mov.f32 	%f6013, %f5955;
	mov.f32 	%f6014, %f5955;
	mov.f32 	%f6015, %f5955;
	mov.f32 	%f6016, %f5955;
	mov.f32 	%f6017, %f5955;
	mov.f32 	%f6018, %f5955;
	mov.f32 	%f6019, %f5955;
	mov.f32 	%f6020, %f5955;
	mov.f32 	%f6021, %f5955;
	mov.f32 	%f6022, %f5955;
	mov.f32 	%f6023, %f5955;
	mov.f32 	%f6024, %f5955;
	mov.f32 	%f6025, %f5955;
	mov.f32 	%f6026, %f5955;
	mov.f32 	%f6027, %f5955;
	mov.f32 	%f6028, %f5955;
	mov.f32 	%f6029, %f5955;
	mov.f32 	%f6030, %f5955;
	mov.f32 	%f6031, %f5955;
	mov.f32 	%f6032, %f5955;
	mov.f32 	%f6033, %f5955;
	mov.f32 	%f6034, %f5955;
	mov.f32 	%f6035, %f5955;
	mov.f32 	%f6036, %f5955;
	mov.f32 	%f6037, %f5955;
	mov.f32 	%f6038, %f5955;
	mov.f32 	%f6039, %f5955;
	mov.f32 	%f6040, %f5955;
	mov.f32 	%f6041, %f5955;
	mov.f32 	%f6042, %f5955;
	mov.f32 	%f6043, %f5955;
	mov.f32 	%f6044, %f5955;
	mov.f32 	%f6045, %f5955;
	mov.f32 	%f6046, %f5955;
	mov.f32 	%f6047, %f5955;
	mov.f32 	%f6048, %f5955;
	mov.f32 	%f6049, %f5955;
	mov.f32 	%f6050, %f5955;
	mov.f32 	%f6051, %f5955;
	mov.f32 	%f6052, %f5955;
	mov.f32 	%f6053, %f5955;
	mov.f32 	%f6054, %f5955;
	mov.f32 	%f6055, %f5955;
	mov.f32 	%f6056, %f5955;
	mov.f32 	%f6057, %f5955;
	mov.f32 	%f6058, %f5955;
	mov.f32 	%f6059, %f5955;
	mov.f32 	%f6060, %f5955;
	mov.f32 	%f6061, %f5955;
	mov.f32 	%f6062, %f5955;
	mov.f32 	%f6063, %f5955;
	mov.f32 	%f6064, %f5955;
	mov.f32 	%f6065, %f5955;
	mov.f32 	%f6066, %f5955;
	mov.f32 	%f6067, %f5955;
	mov.f32 	%f6068, %f5955;
	mov.f32 	%f6069, %f5955;
	mov.f32 	%f6070, %f5955;
	mov.f32 	%f6071, %f5955;
	mov.f32 	%f6072, %f5955;
	mov.f32 	%f6073, %f5955;
	mov.f32 	%f6074, %f5955;
	mov.f32 	%f6075, %f5955;
	mov.f32 	%f6076, %f5955;
	mov.f32 	%f6077, %f5955;
	mov.f32 	%f6078, %f5955;
	mov.f32 	%f6079, %f5955;
	mov.f32 	%f6080, %f5955;
	mov.f32 	%f6081, %f5955;
	mov.f32 	%f6082, %f5955;
	mov.f32 	%f6083, %f5955;
	mov.f32 	%f6084, %f5955;
	mov.f32 	%f6085, %f5955;
	mov.f32 	%f6086, %f5955;
	mov.f32 	%f6087, %f5955;
	mov.f32 	%f6088, %f5955;
	mov.f32 	%f6089, %f5955;
	mov.f32 	%f6090, %f5955;
	mov.f32 	%f6091, %f5955;
	mov.f32 	%f6092, %f5955;
	mov.f32 	%f6093, %f5955;
	mov.f32 	%f6094, %f5955;
	mov.f32 	%f6095, %f5955;
	mov.f32 	%f6096, %f5955;
	mov.f32 	%f6097, %f5955;
	mov.f32 	%f6098, %f5955;
	mov.f32 	%f6099, %f5955;
	mov.f32 	%f6100, %f5955;
	mov.f32 	%f6101, %f5955;
	mov.f32 	%f6102, %f5955;
	mov.f32 	%f6103, %f5955;
	mov.f32 	%f6104, %f5955;
	mov.f32 	%f6105, %f5955;
	mov.f32 	%f6106, %f5955;
	mov.f32 	%f6107, %f5955;
	mov.f32 	%f6108, %f5955;
	mov.f32 	%f6109, %f5955;
	mov.f32 	%f6110, %f5955;
	mov.f32 	%f6111, %f5955;
	mov.f32 	%f6112, %f5955;
	mov.f32 	%f6113, %f5955;
	mov.f32 	%f6114, %f5955;
	mov.f32 	%f6115, %f5955;
	mov.f32 	%f6116, %f5955;
	mov.f32 	%f6117, %f5955;
	mov.f32 	%f6118, %f5955;
	mov.f32 	%f6119, %f5955;
	mov.f32 	%f6120, %f5955;
	mov.f32 	%f6121, %f5955;
	mov.f32 	%f6122, %f5955;
	mov.f32 	%f6123, %f5955;
	mov.f32 	%f6124, %f5955;
	mov.f32 	%f6125, %f5955;
	mov.f32 	%f6126, %f5955;
	mov.f32 	%f6127, %f5955;
	mov.f32 	%f6128, %f5955;
	mov.f32 	%f6129, %f5955;
	mov.f32 	%f6130, %f5955;
	mov.f32 	%f6131, %f5955;
	mov.f32 	%f6132, %f5955;
	mov.f32 	%f6133, %f5955;
	mov.f32 	%f6134, %f5955;
	mov.f32 	%f6135, %f5955;
	mov.f32 	%f6136, %f5955;
	mov.f32 	%f6137, %f5955;
	mov.f32 	%f6138, %f5955;
	mov.f32 	%f6139, %f5955;
	mov.f32 	%f6140, %f5955;
	mov.f32 	%f6141, %f5955;
	mov.f32 	%f6142, %f5955;
	mov.f32 	%f6143, %f5955;
	mov.f32 	%f6144, %f5955;
	mov.f32 	%f6145, %f5955;
	mov.f32 	%f6146, %f5955;
	mov.f32 	%f6147, %f5955;
	mov.f32 	%f6148, %f5955;
	mov.f32 	%f6149, %f5955;
	mov.f32 	%f6150, %f5955;
	mov.f32 	%f6151, %f5955;
	mov.f32 	%f6152, %f5955;
	mov.f32 	%f6153, %f5955;
	mov.f32 	%f6154, %f5955;
	mov.f32 	%f6155, %f5955;
	mov.f32 	%f6156, %f5955;
	mov.f32 	%f6157, %f5955;
	mov.f32 	%f6158, %f5955;
	mov.f32 	%f6159, %f5955;
	mov.f32 	%f6160, %f5955;
	mov.f32 	%f6161, %f5955;
	mov.f32 	%f6162, %f5955;
	mov.f32 	%f6163, %f5955;
	mov.f32 	%f6164, %f5955;
	mov.f32 	%f6165, %f5955;
	mov.f32 	%f6166, %f5955;
	mov.f32 	%f6167, %f5955;
	mov.f32 	%f6168, %f5955;
	mov.f32 	%f6169, %f5955;
	mov.f32 	%f6170, %f5955;
	mov.f32 	%f6171, %f5955;
	mov.f32 	%f6172, %f5955;
	mov.f32 	%f6173, %f5955;
	mov.f32 	%f6174, %f5955;
	mov.f32 	%f6175, %f5955;
	mov.f32 	%f6176, %f5955;
	mov.f32 	%f6177, %f5955;
	mov.f32 	%f6178, %f5955;
	mov.f32 	%f6179, %f5955;
	mov.f32 	%f6180, %f5955;
	mov.f32 	%f6181, %f5955;
	mov.f32 	%f6182, %f5955;
	mov.f32 	%f6183, %f5955;
	mov.f32 	%f6184, %f5955;
	mov.f32 	%f6185, %f5955;
	mov.f32 	%f6186, %f5955;
	mov.f32 	%f6187, %f5955;
	mov.f32 	%f6188, %f5955;
	mov.f32 	%f6189, %f5955;
	mov.f32 	%f6190, %f5955;
	mov.f32 	%f6191, %f5955;
	mov.f32 	%f6192, %f5955;
	mov.f32 	%f6193, %f5955;
	mov.f32 	%f6194, %f5955;
	mov.f32 	%f6195, %f5955;
	mov.f32 	%f6196, %f5955;
	mov.f32 	%f6197, %f5955;
	mov.f32 	%f6198, %f5955;
	mov.f32 	%f6199, %f5955;
	mov.f32 	%f6200, %f5955;
	mov.f32 	%f6201, %f5955;
	mov.f32 	%f6202, %f5955;
	mov.f32 	%f6203, %f5955;
	mov.f32 	%f6204, %f5955;
	mov.f32 	%f6205, %f5955;
	mov.f32 	%f6206, %f5955;
	mov.f32 	%f6207, %f5955;
	mov.f32 	%f6208, %f5955;
	mov.f32 	%f6209, %f5955;
	mov.f32 	%f6210, %f5955;
	@%p5 bra 	$L__BB2_1509;
	mov.b64 	%rd3452, 0;
	mov.f32 	%f5955, 0f00000000;
	shl.b32 	%r19, %r4, 10;
	mov.u32 	%r20, _ZZ15matmul_blocked2E6a_tile;
	add.s32 	%r21, %r20, %r19;
	or.b32  	%r162, %r6, 1;
	cvt.u64.u32 	%rd135, %r162;
	or.b32  	%r397, %r6, 2;
	or.b32  	%r632, %r6, 3;
	or.b32  	%r867, %r6, 4;
	or.b32  	%r1102, %r6, 5;
	or.b32  	%r1337, %r6, 6;
$L__BB2_4:
	ld.param.u64 	%rd2939, [matmul_blocked2_param_5];
	ld.param.u64 	%rd1944, [matmul_blocked2_param_3];
	ld.param.u64 	%rd1906, [matmul_blocked2_param_0];
	shl.b64 	%rd96, %rd3452, 4;
	setp.ge.u64 	%p6, %rd96, %rd2939;
	mad.lo.s64 	%rd99, %rd1944, %rd91, %rd92;
	mad.lo.s64 	%rd100, %rd99, %rd2939, %rd96;
	cvta.to.global.u64 	%rd101, %rd1906;
	shl.b64 	%rd102, %rd100, 2;
	add.s64 	%rd4, %rd101, %rd102;
	mov.f32 	%f6211, 0f00000000;
	@%p6 bra 	$L__BB2_6;
	ld.global.f32 	%f6211, [%rd4];
$L__BB2_6:
	ld.param.u64 	%rd2940, [matmul_blocked2_param_5];
	st.shared.f32 	[%r21], %f6211;
	shl.b64 	%rd103, %rd3452, 4;
	or.b64  	%rd104, %rd103, 1;
	setp.lt.u64 	%p7, %rd104, %rd2940;
	@%p7 bra 	$L__BB2_8;
	mov.u32 	%r22, %tid.y;
	shl.b32 	%r23, %r22, 10;
	mov.u32 	%r24, _ZZ15matmul_blocked2E6a_tile;
	add.s32 	%r25, %r24, %r23;
	mov.b32 	%r26, 0;
	st.shared.u32 	[%r25+4], %r26;
	bra.uni 	$L__BB2_9;
$L__BB2_8:
	ld.global.f32 	%f836, [%rd4+4];
	st.shared.f32 	[%r21+4], %f836;
$L__BB2_9:
	ld.param.u64 	%rd2941, [matmul_blocked2_param_5];
	shl.b64 	%rd105, %rd3452, 4;
	or.b64  	%rd106, %rd105, 2;
	setp.lt.u64 	%p8, %rd106, %rd2941;
	@%p8 bra 	$L__BB2_11;
	mov.u32 	%r31, %tid.y;
	shl.b32 	%r32, %r31, 10;
	mov.u32 	%r33, _ZZ15matmul_blocked2E6a_tile;
	add.s32 	%r34, %r33, %r32;
	mov.b32 	%r35, 0;
	st.shared.u32 	[%r34+8], %r35;
	bra.uni 	$L__BB2_12;
$L__BB2_11:
	ld.global.f32 	%f837, [%rd4+8];
	st.shared.f32 	[%r21+8], %f837;
$L__BB2_12:
	ld.param.u64 	%rd2942, [matmul_blocked2_param_5];
	shl.b64 	%rd107, %rd3452, 4;
	or.b64  	%rd108, %rd107, 3;
	setp.lt.u64 	%p9, %rd108, %rd2942;
	@%p9 bra 	$L__BB2_14;
	mov.u32 	%r40, %tid.y;
	shl.b32 	%r41, %r40, 10;
	mov.u32 	%r42, _ZZ15matmul_blocked2E6a_tile;
	add.s32 	%r43, %r42, %r41;
	mov.b32 	%r44, 0;
	st.shared.u32 	[%r43+12], %r44;
	bra.uni 	$L__BB2_15;
$L__BB2_14:
	ld.global.f32 	%f838, [%rd4+12];
	st.shared.f32 	[%r21+12], %f838;
$L__BB2_15:
	ld.param.u64 	%rd2943, [matmul_blocked2_param_5];
	shl.b64 	%rd109, %rd3452, 4;
	or.b64  	%rd110, %rd109, 4;
	setp.lt.u64 	%p10, %rd110, %rd2943;
	@%p10 bra 	$L__BB2_17;
	mov.u32 	%r49, %tid.y;
	shl.b32 	%r50, %r49, 10;
	mov.u32 	%r51, _ZZ15matmul_blocked2E6a_tile;
	add.s32 	%r52, %r51, %r50;
	mov.b32 	%r53, 0;
	st.shared.u32 	[%r52+16], %r53;
	bra.uni 	$L__BB2_18;
$L__BB2_17:
	ld.global.f32 	%f839, [%rd4+16];
	st.shared.f32 	[%r21+16], %f839;
$L__BB2_18:
	ld.param.u64 	%rd2944, [matmul_blocked2_param_5];
	shl.b64 	%rd111, %rd3452, 4;
	or.b64  	%rd112, %rd111, 5;
	setp.lt.u64 	%p11, %rd112, %rd2944;
	@%p11 bra 	$L__BB2_20;
	mov.u32 	%r58, %tid.y;
	shl.b32 	%r59, %r58, 10;
	mov.u32 	%r60, _ZZ15matmul_blocked2E6a_tile;
	add.s32 	%r61, %r60, %r59;
	mov.b32 	%r62, 0;
	st.shared.u32 	[%r61+20], %r62;
	bra.uni 	$L__BB2_21;
$L__BB2_20:
	ld.global.f32 	%f840, [%rd4+20];
	st.shared.f32 	[%r21+20], %f840;
$L__BB2_21:
	ld.param.u64 	%rd2945, [matmul_blocked2_param_5];
	shl.b64 	%rd113, %rd3452, 4;
	or.b64  	%rd114, %rd113, 6;
	setp.lt.u64 	%p12, %rd114, %rd2945;
	@%p12 bra 	$L__BB2_23;
	mov.u32 	%r67, %tid.y;
	shl.b32 	%r68, %r67, 10;
	mov.u32 	%r69, _ZZ15matmul_blocked2E6a_tile;
	add.s32 	%r70, %r69, %r68;
	mov.b32 	%r71, 0;
	st.shared.u32 	[%r70+24], %r71;
	bra.uni 	$L__BB2_24;
$L__BB2_23:
	ld.global.f32 	%f841, [%rd4+24];
	st.shared.f32 	[%r21+24], %f841;
$L__BB2_24:
	ld.param.u64 	%rd2946, [matmul_blocked2_param_5];
	shl.b64 	%rd115, %rd3452, 4;
	or.b64  	%rd116, %rd115, 7;
	setp.lt.u64 	%p13, %rd116, %rd2946;
	@%p13 bra 	$L__BB2_26;
	mov.u32 	%r76, %tid.y;
	shl.b32 	%r77, %r76, 10;
	mov.u32 	%r78, _ZZ15matmul_blocked2E6a_tile;
	add.s32 	%r79, %r78, %r77;
	mov.b32 	%r80, 0;
	st.shared.u32 	[%r79+28], %r80;
	bra.uni 	$L__BB2_27;
$L__BB2_26:
	ld.global.f32 	%f842, [%rd4+28];
	st.shared.f32 	[%r21+28], %f842;
$L__BB2_27:
	ld.param.u64 	%rd2947, [matmul_blocked2_param_5];
	shl.b64 	%rd117, %rd3452, 4;
	or.b64  	%rd118, %rd117, 8;
	setp.lt.u64 	%p14, %rd118, %rd2947;
	@%p14 bra 	$L__BB2_29;
	mov.u32 	%r85, %tid.y;
	shl.b32 	%r86, %r85, 10;
	mov.u32 	%r87, _ZZ15matmul_blocked2E6a_tile;
	add.s32 	%r88, %r87, %r86;
	mov.b32 	%r89, 0;
	st.shared.u32 	[%r88+32], %r89;
	bra.uni 	$L__BB2_30;
$L__BB2_29:
	ld.global.f32 	%f843, [%rd4+32];
	st.shared.f32 	[%r21+32], %f843;
$L__BB2_30:
	ld.param.u64 	%rd2948, [matmul_blocked2_param_5];
	shl.b64 	%rd119, %rd3452, 4;
	or.b64  	%rd120, %rd119, 9;
	setp.lt.u64 	%p15, %rd120, %rd2948;
	@%p15 bra 	$L__BB2_32;
	mov.u32 	%r94, %tid.y;
	shl.b32 	%r95, %r94, 10;
	mov.u32 	%r96, _ZZ15matmul_blocked2E6a_tile;
	add.s32 	%r97, %r96, %r95;
	mov.b32 	%r98, 0;
	st.shared.u32 	[%r97+36], %r98;
	bra.uni 	$L__BB2_33;
$L__BB2_32:
	ld.global.f32 	%f844, [%rd4+36];
	st.shared.f32 	[%r21+36], %f844;
$L__BB2_33:
	ld.param.u64 	%rd2949, [matmul_blocked2_param_5];
	shl.b64 	%rd121, %rd3452, 4;
	or.b64  	%rd122, %rd121, 10;
	setp.lt.u64 	%p16, %rd122, %rd2949;
	@%p16 bra 	$L__BB2_35;
	mov.u32 	%r103, %tid.y;
	shl.b32 	%r104, %r103, 10;
	mov.u32 	%r105, _ZZ15matmul_blocked2E6a_tile;
	add.s32 	%r106, %r105, %r104;
	mov.b32 	%r107, 0;
	st.shared.u32 	[%r106+40], %r107;
	bra.uni 	$L__BB2_36;
$L__BB2_35:
	ld.global.f32 	%f845, [%rd4+40];
	st.shared.f32 	[%r21+40], %f845;
$L__BB2_36:
	ld.param.u64 	%rd2950, [matmul_blocked2_param_5];
	shl.b64 	%rd123, %rd3452, 4;
	or.b64  	%rd124, %rd123, 11;
	setp.lt.u64 	%p17, %rd124, %rd2950;
	@%p17 bra 	$L__BB2_38;
	mov.u32 	%r112, %tid.y;
	shl.b32 	%r113, %r112, 10;
	mov.u32 	%r114, _ZZ15matmul_blocked2E6a_tile;
	add.s32 	%r115, %r114, %r113;
	mov.b32 	%r116, 0;
	st.shared.u32 	[%r115+44], %r116;
	bra.uni 	$L__BB2_39;
$L__BB2_38:
	ld.global.f32 	%f846, [%rd4+44];
	st.shared.f32 	[%r21+44], %f846;
$L__BB2_39:
	ld.param.u64 	%rd2951, [matmul_blocked2_param_5];
	shl.b64 	%rd125, %rd3452, 4;
	or.b64  	%rd126, %rd125, 12;
	setp.lt.u64 	%p18, %rd126, %rd2951;
	@%p18 bra 	$L__BB2_41;
	mov.u32 	%r121, %tid.y;
	shl.b32 	%r122, %r121, 10;
	mov.u32 	%r123, _ZZ15matmul_blocked2E6a_tile;
	add.s32 	%r124, %r123, %r122;
	mov.b32 	%r125, 0;
	st.shared.u32 	[%r124+48], %r125;
	bra.uni 	$L__BB2_42;
$L__BB2_41:
	ld.global.f32 	%f847, [%rd4+48];
	st.shared.f32 	[%r21+48], %f847;
$L__BB2_42:
	ld.param.u64 	%rd2952, [matmul_blocked2_param_5];
	shl.b64 	%rd127, %rd3452, 4;
	or.b64  	%rd128, %rd127, 13;
	setp.lt.u64 	%p19, %rd128, %rd2952;
	@%p19 bra 	$L__BB2_44;
	mov.u32 	%r130, %tid.y;
	shl.b32 	%r131, %r130, 10;
	mov.u32 	%r132, _ZZ15matmul_blocked2E6a_tile;
	add.s32 	%r133, %r132, %r131;
	mov.b32 	%r134, 0;
	st.shared.u32 	[%r133+52], %r134;
	bra.uni 	$L__BB2_45;
$L__BB2_44:
	ld.global.f32 	%f848, [%rd4+52];
	st.shared.f32 	[%r21+52], %f848;
$L__BB2_45:
	ld.param.u64 	%rd2953, [matmul_blocked2_param_5];
	shl.b64 	%rd129, %rd3452, 4;
	or.b64  	%rd130, %rd129, 14;
	setp.lt.u64 	%p20, %rd130, %rd2953;
	@%p20 bra 	$L__BB2_47;
	mov.u32 	%r139, %tid.y;
	shl.b32 	%r140, %r139, 10;
	mov.u32 	%r141, _ZZ15matmul_blocked2E6a_tile;
	add.s32 	%r142, %r141, %r140;
	mov.b32 	%r143, 0;
	st.shared.u32 	[%r142+56], %r143;
	bra.uni 	$L__BB2_48;
$L__BB2_47:
	ld.global.f32 	%f849, [%rd4+56];
	st.shared.f32 	[%r21+56], %f849;
$L__BB2_48:
	ld.param.u64 	%rd2954, [matmul_blocked2_param_5];
	shl.b64 	%rd131, %rd3452, 4;
	or.b64  	%rd132, %rd131, 15;
	setp.lt.u64 	%p21, %rd132, %rd2954;
	@%p21 bra 	$L__BB2_50;
	mov.u32 	%r148, %tid.y;
	shl.b32 	%r149, %r148, 10;
	mov.u32 	%r150, _ZZ15matmul_blocked2E6a_tile;
	add.s32 	%r151, %r150, %r149;
	mov.b32 	%r152, 0;
	st.shared.u32 	[%r151+60], %r152;
	bra.uni 	$L__BB2_51;
$L__BB2_50:
	ld.global.f32 	%f850, [%rd4+60];
	st.shared.f32 	[%r21+60], %f850;
$L__BB2_51:
	ld.param.u64 	%rd2955, [matmul_blocked2_param_5];
	ld.param.u64 	%rd1945, [matmul_blocked2_param_3];
	ld.param.u64 	%rd1907, [matmul_blocked2_param_0];
	shl.b64 	%rd133, %rd3452, 4;
	setp.ge.u64 	%p22, %rd133, %rd2955;
	setp.le.u64 	%p23, %rd1945, %rd135;
	cvt.u64.u32 	%rd136, %r1;
	mad.lo.s64 	%rd137, %rd1945, %rd136, %rd92;
	mad.lo.s64 	%rd138, %rd2955, %rd137, %rd2955;
	add.s64 	%rd139, %rd133, %rd138;
	cvta.to.global.u64 	%rd140, %rd1907;
	shl.b64 	%rd141, %rd139, 2;
	add.s64 	%rd5, %rd140, %rd141;
	mov.f32 	%f6212, 0f00000000;
	or.pred  	%p24, %p23, %p22;
	@%p24 bra 	$L__BB2_53;
	ld.global.f32 	%f6212, [%rd5];
$L__BB2_53:
	ld.param.u64 	%rd2956, [matmul_blocked2_param_5];
	ld.param.u64 	%rd1946, [matmul_blocked2_param_3];
	shl.b64 	%rd142, %rd3452, 4;
	or.b64  	%rd143, %rd142, 1;
	setp.lt.u64 	%p25, %rd143, %rd2956;
	cvt.u64.u32 	%rd144, %r162;
	setp.gt.u64 	%p26, %rd1946, %rd144;
	st.shared.f32 	[%r21+64], %f6212;
	and.pred  	%p27, %p26, %p25;
	@%p27 bra 	$L__BB2_55;
	mov.u32 	%r173, %tid.y;
	shl.b32 	%r174, %r173, 10;
	mov.u32 	%r175, _ZZ15matmul_blocked2E6a_tile;
	add.s32 	%r176, %r175, %r174;
	mov.b32 	%r177, 0;
	st.shared.u32 	[%r176+68], %r177;
	bra.uni 	$L__BB2_56;
$L__BB2_55:
	ld.global.f32 	%f852, [%rd5+4];
	st.shared.f32 	[%r21+68], %f852;
$L__BB2_56:
	ld.param.u64 	%rd2957, [matmul_blocked2_param_5];
	ld.param.u64 	%rd1947, [matmul_blocked2_param_3];
	shl.b64 	%rd145, %rd3452, 4;
	or.b64  	%rd146, %rd145, 2;
	setp.lt.u64 	%p28, %rd146, %rd2957;
	cvt.u64.u32 	%rd147, %r162;
	setp.gt.u64 	%p29, %rd1947, %rd147;
	and.pred  	%p30, %p29, %p28;
	@%p30 bra 	$L__BB2_58;
	mov.u32 	%r188, %tid.y;
	shl.b32 	%r189, %r188, 10;
	mov.u32 	%r190, _ZZ15matmul_blocked2E6a_tile;
	add.s32 	%r191, %r190, %r189;
	mov.b32 	%r192, 0;
	st.shared.u32 	[%r191+72], %r192;
	bra.uni 	$L__BB2_59;
$L__BB2_58:
	ld.global.f32 	%f853, [%rd5+8];
	st.shared.f32 	[%r21+72], %f853;
$L__BB2_59:
	ld.param.u64 	%rd2958, [matmul_blocked2_param_5];
	ld.param.u64 	%rd1948, [matmul_blocked2_param_3];
	shl.b64 	%rd148, %rd3452, 4;
	or.b64  	%rd149, %rd148, 3;
	setp.lt.u64 	%p31, %rd149, %rd2958;
	cvt.u64.u32 	%rd150, %r162;
	setp.gt.u64 	%p32, %rd1948, %rd150;
	and.pred  	%p33, %p32, %p31;
	@%p33 bra 	$L__BB2_61;
	mov.u32 	%r203, %tid.y;
	shl.b32 	%r204, %r203, 10;
	mov.u32 	%r205, _ZZ15matmul_blocked2E6a_tile;
	add.s32 	%r206, %r205, %r204;
	mov.b32 	%r207, 0;
	st.shared.u32 	[%r206+76], %r207;
	bra.uni 	$L__BB2_62;
$L__BB2_61:
	ld.global.f32 	%f854, [%rd5+12];
	st.shared.f32 	[%r21+76], %f854;
$L__BB2_62:
	ld.param.u64 	%rd2959, [matmul_blocked2_param_5];
	ld.param.u64 	%rd1949, [matmul_blocked2_param_3];
	shl.b64 	%rd151, %rd3452, 4;
	or.b64  	%rd152, %rd151, 4;
	setp.lt.u64 	%p34, %rd152, %rd2959;
	cvt.u64.u32 	%rd153, %r162;
	setp.gt.u64 	%p35, %rd1949, %rd153;
	and.pred  	%p36, %p35, %p34;
	@%p36 bra 	$L__BB2_64;
	mov.u32 	%r218, %tid.y;
	shl.b32 	%r219, %r218, 10;
	mov.u32 	%r220, _ZZ15matmul_blocked2E6a_tile;
	add.s32 	%r221, %r220, %r219;
	mov.b32 	%r222, 0;
	st.shared.u32 	[%r221+80], %r222;
	bra.uni 	$L__BB2_65;
$L__BB2_64:
	ld.global.f32 	%f855, [%rd5+16];
	st.shared.f32 	[%r21+80], %f855;
$L__BB2_65:
	ld.param.u64 	%rd2960, [matmul_blocked2_param_5];
	ld.param.u64 	%rd1950, [matmul_blocked2_param_3];
	shl.b64 	%rd154, %rd3452, 4;
	or.b64  	%rd155, %rd154, 5;
	setp.lt.u64 	%p37, %rd155, %rd2960;
	cvt.u64.u32 	%rd156, %r162;
	setp.gt.u64 	%p38, %rd1950, %rd156;
	and.pred  	%p39, %p38, %p37;
	@%p39 bra 	$L__BB2_67;
	mov.u32 	%r233, %tid.y;
	shl.b32 	%r234, %r233, 10;
	mov.u32 	%r235, _ZZ15matmul_blocked2E6a_tile;
	add.s32 	%r236, %r235, %r234;
	mov.b32 	%r237, 0;
	st.shared.u32 	[%r236+84], %r237;
	bra.uni 	$L__BB2_68;
$L__BB2_67:
	ld.global.f32 	%f856, [%rd5+20];
	st.shared.f32 	[%r21+84], %f856;
$L__BB2_68:
	ld.param.u64 	%rd2961, [matmul_blocked2_param_5];
	ld.param.u64 	%rd1951, [matmul_blocked2_param_3];
	shl.b64 	%rd157, %rd3452, 4;
	or.b64  	%rd158, %rd157, 6;
	setp.lt.u64 	%p40, %rd158, %rd2961;
	cvt.u64.u32 	%rd159, %r162;
	setp.gt.u64 	%p41, %rd1951, %rd159;
	and.pred  	%p42, %p41, %p40;
	@%p42 bra 	$L__BB2_70;
	mov.u32 	%r248, %tid.y;
	shl.b32 	%r249, %r248, 10;
	mov.u32 	%r250, _ZZ15matmul_blocked2E6a_tile;
	add.s32 	%r251, %r250, %r249;
	mov.b32 	%r252, 0;
	st.shared.u32 	[%r251+88], %r252;
	bra.uni 	$L__BB2_71;
$L__BB2_70:
	ld.global.f32 	%f857, [%rd5+24];
	st.shared.f32 	[%r21+88], %f857;
$L__BB2_71:
	ld.param.u64 	%rd2962, [matmul_blocked2_param_5];
	ld.param.u64 	%rd1952, [matmul_blocked2_param_3];
	shl.b64 	%rd160, %rd3452, 4;
	or.b64  	%rd161, %rd160, 7;
	setp.lt.u64 	%p43, %rd161, %rd2962;
	cvt.u64.u32 	%rd162, %r162;
	setp.gt.u64 	%p44, %rd1952, %rd162;
	and.pred  	%p45, %p44, %p43;
	@%p45 bra 	$L__BB2_73;
	mov.u32 	%r263, %tid.y;
	shl.b32 	%r264, %r263, 10;
	mov.u32 	%r265, _ZZ15matmul_blocked2E6a_tile;
	add.s32 	%r266, %r265, %r264;
	mov.b32 	%r267, 0;
	st.shared.u32 	[%r266+92], %r267;
	bra.uni 	$L__BB2_74;
$L__BB2_73:
	ld.global.f32 	%f858, [%rd5+28];
	st.shared.f32 	[%r21+92], %f858;
$L__BB2_74:
	ld.param.u64 	%rd2963, [matmul_blocked2_param_5];
	ld.param.u64 	%rd1953, [matmul_blocked2_param_3];
	shl.b64 	%rd163, %rd3452, 4;
	or.b64  	%rd164, %rd163, 8;
	setp.lt.u64 	%p46, %rd164, %rd2963;
	cvt.u64.u32 	%rd165, %r162;
	setp.gt.u64 	%p47, %rd1953, %rd165;
	and.pred  	%p48, %p47, %p46;
	@%p48 bra 	$L__BB2_76;
	mov.u32 	%r278, %tid.y;
	shl.b32 	%r279, %r278, 10;
	mov.u32 	%r280, _ZZ15matmul_blocked2E6a_tile;
	add.s32 	%r281, %r280, %r279;
	mov.b32 	%r282, 0;
	st.shared.u32 	[%r281+96], %r282;
	bra.uni 	$L__BB2_77;
$L__BB2_76:
	ld.global.f32 	%f859, [%rd5+32];
	st.shared.f32 	[%r21+96], %f859;
$L__BB2_77:
	ld.param.u64 	%rd2964, [matmul_blocked2_param_5];
	ld.param.u64 	%rd1954, [matmul_blocked2_param_3];
	shl.b64 	%rd166, %rd3452, 4;
	or.b64  	%rd167, %rd166, 9;
	setp.lt.u64 	%p49, %rd167, %rd2964;
	cvt.u64.u32 	%rd168, %r162;
	setp.gt.u64 	%p50, %rd1954, %rd168;
	and.pred  	%p51, %p50, %p49;
	@%p51 bra 	$L__BB2_79;
	mov.u32 	%r293, %tid.y;
	shl.b32 	%r294, %r293, 10;
	mov.u32 	%r295, _ZZ15matmul_blocked2E6a_tile;
	add.s32 	%r296, %r295, %r294;
	mov.b32 	%r297, 0;
	st.shared.u32 	[%r296+100], %r297;
	bra.uni 	$L__BB2_80;
$L__BB2_79:
	ld.global.f32 	%f860, [%rd5+36];
	st.shared.f32 	[%r21+100], %f860;
$L__BB2_80:
	ld.param.u64 	%rd2965, [matmul_blocked2_param_5];
	ld.param.u64 	%rd1955, [matmul_blocked2_param_3];
	shl.b64 	%rd169, %rd3452, 4;
	or.b64  	%rd170, %rd169, 10;
	setp.lt.u64 	%p52, %rd170, %rd2965;
	cvt.u64.u32 	%rd171, %r162;
	setp.gt.u64 	%p53, %rd1955, %rd171;
	and.pred  	%p54, %p53, %p52;
	@%p54 bra 	$L__BB2_82;
	mov.u32 	%r308, %tid.y;
	shl.b32 	%r309, %r308, 10;
	mov.u32 	%r310, _ZZ15matmul_blocked2E6a_tile;
	add.s32 	%r311, %r310, %r309;
	mov.b32 	%r312, 0;
	st.shared.u32 	[%r311+104], %r312;
	bra.uni 	$L__BB2_83;
$L__BB2_82:
	ld.global.f32 	%f861, [%rd5+40];
	st.shared.f32 	[%r21+104], %f861;
$L__BB2_83:
	ld.param.u64 	%rd2966, [matmul_blocked2_param_5];
	ld.param.u64 	%rd1956, [matmul_blocked2_param_3];
	shl.b64 	%rd172, %rd3452, 4;
	or.b64  	%rd173, %rd172, 11;
	setp.lt.u64 	%p55, %rd173, %rd2966;
	cvt.u64.u32 	%rd174, %r162;
	setp.gt.u64 	%p56, %rd1956, %rd174;
	and.pred  	%p57, %p56, %p55;
	@%p57 bra 	$L__BB2_85;
	mov.u32 	%r323, %tid.y;
	shl.b32 	%r324, %r323, 10;
	mov.u32 	%r325, _ZZ15matmul_blocked2E6a_tile;
	add.s32 	%r326, %r325, %r324;
	mov.b32 	%r327, 0;
	st.shared.u32 	[%r326+108], %r327;
	bra.uni 	$L__BB2_86;
$L__BB2_85:
	ld.global.f32 	%f862, [%rd5+44];
	st.shared.f32 	[%r21+108], %f862;
$L__BB2_86:
	ld.param.u64 	%rd2967, [matmul_blocked2_param_5];
	ld.param.u64 	%rd1957, [matmul_blocked2_param_3];
	shl.b64 	%rd175, %rd3452, 4;
	or.b64  	%rd176, %rd175, 12;
	setp.lt.u64 	%p58, %rd176, %rd2967;
	cvt.u64.u32 	%rd177, %r162;
	setp.gt.u64 	%p59, %rd1957, %rd177;
	and.pred  	%p60, %p59, %p58;
	@%p60 bra 	$L__BB2_88;
	mov.u32 	%r338, %tid.y;
	shl.b32 	%r339, %r338, 10;
	mov.u32 	%r340, _ZZ15matmul_blocked2E6a_tile;
	add.s32 	%r341, %r340, %r339;
	mov.b32 	%r342, 0;
	st.shared.u32 	[%r341+112], %r342;
	bra.uni 	$L__BB2_89;
$L__BB2_88:
	ld.global.f32 	%f863, [%rd5+48];
	st.shared.f32 	[%r21+112], %f863;
$L__BB2_89:
	ld.param.u64 	%rd2968, [matmul_blocked2_param_5];
	ld.param.u64 	%rd1958, [matmul_blocked2_param_3];
	shl.b64 	%rd178, %rd3452, 4;
	or.b64  	%rd179, %rd178, 13;
	setp.lt.u64 	%p61, %rd179, %rd2968;
	cvt.u64.u32 	%rd180, %r162;
	setp.gt.u64 	%p62, %rd1958, %rd180;
	and.pred  	%p63, %p62, %p61;
	@%p63 bra 	$L__BB2_91;
	mov.u32 	%r353, %tid.y;
	shl.b32 	%r354, %r353, 10;
	mov.u32 	%r355, _ZZ15matmul_blocked2E6a_tile;
	add.s32 	%r356, %r355, %r354;
	mov.b32 	%r357, 0;
	st.shared.u32 	[%r356+116], %r357;
	bra.uni 	$L__BB2_92;
$L__BB2_91:
	ld.global.f32 	%f864, [%rd5+52];
	st.shared.f32 	[%r21+116], %f864;
$L__BB2_92:
	ld.param.u64 	%rd2969, [matmul_blocked2_param_5];
	ld.param.u64 	%rd1959, [matmul_blocked2_param_3];
	shl.b64 	%rd181, %rd3452, 4;
	or.b64  	%rd182, %rd181, 14;
	setp.lt.u64 	%p64, %rd182, %rd2969;
	cvt.u64.u32 	%rd183, %r162;
	setp.gt.u64 	%p65, %rd1959, %rd183;
	and.pred  	%p66, %p65, %p64;
	@%p66 bra 	$L__BB2_94;
	mov.u32 	%r368, %tid.y;
	shl.b32 	%r369, %r368, 10;
	mov.u32 	%r370, _ZZ15matmul_blocked2E6a_tile;
	add.s32 	%r371, %r370, %r369;
	mov.b32 	%r372, 0;
	st.shared.u32 	[%r371+120], %r372;
	bra.uni 	$L__BB2_95;
$L__BB2_94:
	ld.global.f32 	%f865, [%rd5+56];
	st.shared.f32 	[%r21+120], %f865;
$L__BB2_95:
	ld.param.u64 	%rd2970, [matmul_blocked2_param_5];
	ld.param.u64 	%rd1960, [matmul_blocked2_param_3];
	shl.b64 	%rd184, %rd3452, 4;
	or.b64  	%rd185, %rd184, 15;
	setp.lt.u64 	%p67, %rd185, %rd2970;
	cvt.u64.u32 	%rd186, %r162;
	setp.gt.u64 	%p68, %rd1960, %rd186;
	and.pred  	%p69, %p68, %p67;
	@%p69 bra 	$L__BB2_97;
	mov.u32 	%r383, %tid.y;
	shl.b32 	%r384, %r383, 10;
	mov.u32 	%r385, _ZZ15matmul_blocked2E6a_tile;
	add.s32 	%r386, %r385, %r384;
	mov.b32 	%r387, 0;
	st.shared.u32 	[%r386+124], %r387;
	bra.uni 	$L__BB2_98;
$L__BB2_97:
	ld.global.f32 	%f866, [%rd5+60];
	st.shared.f32 	[%r21+124], %f866;
$L__BB2_98:
	ld.param.u64 	%rd2971, [matmul_blocked2_param_5];
	ld.param.u64 	%rd1961, [matmul_blocked2_param_3];
	ld.param.u64 	%rd1908, [matmul_blocked2_param_0];
	shl.b64 	%rd187, %rd3452, 4;
	setp.ge.u64 	%p70, %rd187, %rd2971;
	cvt.u64.u32 	%rd188, %r6;
	cvt.u64.u32 	%rd189, %r397;
	setp.le.u64 	%p71, %rd1961, %rd189;
	cvt.u64.u32 	%rd190, %r1;
	mad.lo.s64 	%rd191, %rd1961, %rd190, %rd188;
	add.s64 	%rd192, %rd191, 2;
	mad.lo.s64 	%rd193, %rd192, %rd2971, %rd187;
	cvta.to.global.u64 	%rd194, %rd1908;
	shl.b64 	%rd195, %rd193, 2;
	add.s64 	%rd6, %rd194, %rd195;
	mov.f32 	%f6213, 0f00000000;
	or.pred  	%p72, %p71, %p70;
	@%p72 bra 	$L__BB2_100;
	ld.global.f32 	%f6213, [%rd6];
$L__BB2_100:
	ld.param.u64 	%rd2972, [matmul_blocked2_param_5];
	ld.param.u64 	%rd1962, [matmul_blocked2_param_3];
	shl.b64 	%rd196, %rd3452, 4;
	or.b64  	%rd197, %rd196, 1;
	setp.lt.u64 	%p73, %rd197, %rd2972;
	cvt.u64.u32 	%rd198, %r397;
	setp.gt.u64 	%p74, %rd1962, %rd198;
	st.shared.f32 	[%r21+128], %f6213;
	and.pred  	%p75, %p74, %p73;
	@%p75 bra 	$L__BB2_102;
	mov.u32 	%r408, %tid.y;
	shl.b32 	%r409, %r408, 10;
	mov.u32 	%r410, _ZZ15matmul_blocked2E6a_tile;
	add.s32 	%r411, %r410, %r409;
	mov.b32 	%r412, 0;
	st.shared.u32 	[%r411+132], %r412;
	bra.uni 	$L__BB2_103;
$L__BB2_102:
	ld.global.f32 	%f868, [%rd6+4];
	st.shared.f32 	[%r21+132], %f868;
$L__BB2_103:
	ld.param.u64 	%rd2973, [matmul_blocked2_param_5];
	ld.param.u64 	%rd1963, [matmul_blocked2_param_3];
	shl.b64 	%rd199, %rd3452, 4;
	or.b64  	%rd200, %rd199, 2;
	setp.lt.u64 	%p76, %rd200, %rd2973;
	cvt.u64.u32 	%rd201, %r397;
	setp.gt.u64 	%p77, %rd1963, %rd201;
	and.pred  	%p78, %p77, %p76;
	@%p78 bra 	$L__BB2_105;
	mov.u32 	%r423, %tid.y;
	shl.b32 	%r424, %r423, 10;
	mov.u32 	%r425, _ZZ15matmul_blocked2E6a_tile;
	add.s32 	%r426, %r425, %r424;
	mov.b32 	%r427, 0;
	st.shared.u32 	[%r426+136], %r427;
	bra.uni 	$L__BB2_106;
$L__BB2_105:
	ld.global.f32 	%f869, [%rd6+8];
	st.shared.f32 	[%r21+136], %f869;
$L__BB2_106:
	ld.param.u64 	%rd2974, [matmul_blocked2_param_5];
	ld.param.u64 	%rd1964, [matmul_blocked2_param_3];
	shl.b64 	%rd202, %rd3452, 4;
	or.b64  	%rd203, %rd202, 3;
	setp.lt.u64 	%p79, %rd203, %rd2974;
	cvt.u64.u32 	%rd204, %r397;
	setp.gt.u64 	%p80, %rd1964, %rd204;
	and.pred  	%p81, %p80, %p79;
	@%p81 bra 	$L__BB2_108;
	mov.u32 	%r438, %tid.y;
	shl.b32 	%r439, %r438, 10;
	mov.u32 	%r440, _ZZ15matmul_blocked2E6a_tile;
	add.s32 	%r441, %r440, %r439;
	mov.b32 	%r442, 0;
	st.shared.u32 	[%r441+140], %r442;
	bra.uni 	$L__BB2_109;
$L__BB2_108:
	ld.global.f32 	%f870, [%rd6+12];
	st.shared.f32 	[%r21+140], %f870;
$L__BB2_109:
	ld.param.u64 	%rd2975, [matmul_blocked2_param_5];
	ld.param.u64 	%rd1965, [matmul_blocked2_param_3];
	shl.b64 	%rd205, %rd3452, 4;
	or.b64  	%rd206, %rd205, 4;
	setp.lt.u64 	%p82, %rd206, %rd2975;
	cvt.u64.u32 	%rd207, %r397;
	setp.gt.u64 	%p83, %rd1965, %rd207;
	and.pred  	%p84, %p83, %p82;
	@%p84 bra 	$L__BB2_111;
	mov.u32 	%r453, %tid.y;
	shl.b32 	%r454, %r453, 10;
	mov.u32 	%r455, _ZZ15matmul_blocked2E6a_tile;
	add.s32 	%r456, %r455, %r454;
	mov.b32 	%r457, 0;
	st.shared.u32 	[%r456+144], %r457;
	bra.uni 	$L__BB2_112;
$L__BB2_111:
	ld.global.f32 	%f871, [%rd6+16];
	st.shared.f32 	[%r21+144], %f871;
$L__BB2_112:
	ld.param.u64 	%rd2976, [matmul_blocked2_param_5];
	ld.param.u64 	%rd1966, [matmul_blocked2_param_3];
	shl.b64 	%rd208, %rd3452, 4;
	or.b64  	%rd209, %rd208, 5;
	setp.lt.u64 	%p85, %rd209, %rd2976;
	cvt.u64.u32 	%rd210, %r397;
	setp.gt.u64 	%p86, %rd1966, %rd210;
	and.pred  	%p87, %p86, %p85;
	@%p87 bra 	$L__BB2_114;
	mov.u32 	%r468, %tid.y;
	shl.b32 	%r469, %r468, 10;
	mov.u32 	%r470, _ZZ15matmul_blocked2E6a_tile;
	add.s32 	%r471, %r470, %r469;
	mov.b32 	%r472, 0;
	st.shared.u32 	[%r471+148], %r472;
	bra.uni 	$L__BB2_115;
$L__BB2_114:
	ld.global.f32 	%f872, [%rd6+20];
	st.shared.f32 	[%r21+148], %f872;
$L__BB2_115:
	ld.param.u64 	%rd2977, [matmul_blocked2_param_5];
	ld.param.u64 	%rd1967, [matmul_blocked2_param_3];
	shl.b64 	%rd211, %rd3452, 4;
	or.b64  	%rd212, %rd211, 6;
	setp.lt.u64 	%p88, %rd212, %rd2977;
	cvt.u64.u32 	%rd213, %r397;
	setp.gt.u64 	%p89, %rd1967, %rd213;
	and.pred  	%p90, %p89, %p88;
	@%p90 bra 	$L__BB2_117;
	mov.u32 	%r483, %tid.y;
	shl.b32 	%r484, %r483, 10;
	mov.u32 	%r485, _ZZ15matmul_blocked2E6a_tile;
	add.s32 	%r486, %r485, %r484;
	mov.b32 	%r487, 0;
	st.shared.u32 	[%r486+152], %r487;
	bra.uni 	$L__BB2_118;
$L__BB2_117:
	ld.global.f32 	%f873, [%rd6+24];
	st.shared.f32 	[%r21+152], %f873;
$L__BB2_118:
	ld.param.u64 	%rd2978, [matmul_blocked2_param_5];
	ld.param.u64 	%rd1968, [matmul_blocked2_param_3];
	shl.b64 	%rd214, %rd3452, 4;
	or.b64  	%rd215, %rd214, 7;
	setp.lt.u64 	%p91, %rd215, %rd2978;
	cvt.u64.u32 	%rd216, %r397;
	setp.gt.u64 	%p92, %rd1968, %rd216;
	and.pred  	%p93, %p92, %p91;
	@%p93 bra 	$L__BB2_120;
	mov.u32 	%r498, %tid.y;
	shl.b32 	%r499, %r498, 10;
	mov.u32 	%r500, _ZZ15matmul_blocked2E6a_tile;
	add.s32 	%r501, %r500, %r499;
	mov.b32 	%r502, 0;
	st.shared.u32 	[%r501+156], %r502;
	bra.uni 	$L__BB2_121;
$L__BB2_120:
	ld.global.f32 	%f874, [%rd6+28];
	st.shared.f32 	[%r21+156], %f874;
$L__BB2_121:
	ld.param.u64 	%rd2979, [matmul_blocked2_param_5];
	ld.param.u64 	%rd1969, [matmul_blocked2_param_3];
	shl.b64 	%rd217, %rd3452, 4;
	or.b64  	%rd218, %rd217, 8;
	setp.lt.u64 	%p94, %rd218, %rd2979;
	cvt.u64.u32 	%rd219, %r397;
	setp.gt.u64 	%p95, %rd1969, %rd219;
	and.pred  	%p96, %p95, %p94;
	@%p96 bra 	$L__BB2_123;
	mov.u32 	%r513, %tid.y;
	shl.b32 	%r514, %r513, 10;
	mov.u32 	%r515, _ZZ15matmul_blocked2E6a_tile;
	add.s32 	%r516, %r515, %r514;
	mov.b32 	%r517, 0;
	st.shared.u32 	[%r516+160], %r517;
	bra.uni 	$L__BB2_124;
$L__BB2_123:
	ld.global.f32 	%f875, [%rd6+32];
	st.shared.f32 	[%r21+160], %f875;
$L__BB2_124:
	ld.param.u64 	%rd2980, [matmul_blocked2_param_5];
	ld.param.u64 	%rd1970, [matmul_blocked2_param_3];
	shl.b64 	%rd220, %rd3452, 4;
	or.b64  	%rd221, %rd220, 9;
	setp.lt.u64 	%p97, %rd221, %rd2980;
	cvt.u64.u32 	%rd222, %r397;
	setp.gt.u64 	%p98, %rd1970, %rd222;
	and.pred  	%p99, %p98, %p97;
	@%p99 bra 	$L__BB2_126;
	mov.u32 	%r528, %tid.y;
	shl.b32 	%r529, %r528, 10;
	mov.u32 	%r530, _ZZ15matmul_blocked2E6a_tile;
	add.s32 	%r531, %r530, %r529;
	mov.b32 	%r532, 0;
	st.shared.u32 	[%r531+164], %r532;
	bra.uni 	$L__BB2_127;
$L__BB2_126:
	ld.global.f32 	%f876, [%rd6+36];
	st.shared.f32 	[%r21+164], %f876;
$L__BB2_127:
	ld.param.u64 	%rd2981, [matmul_blocked2_param_5];
	ld.param.u64 	%rd1971, [matmul_blocked2_param_3];
	shl.b64 	%rd223, %rd3452, 4;
	or.b64  	%rd224, %rd223, 10;
	setp.lt.u64 	%p100, %rd224, %rd2981;
	cvt.u64.u32 	%rd225, %r397;
	setp.gt.u64 	%p101, %rd1971, %rd225;
	and.pred  	%p102, %p101, %p100;
	@%p102 bra 	$L__BB2_129;
	mov.u32 	%r543, %tid.y;
	shl.b32 	%r544, %r543, 10;
	mov.u32 	%r545, _ZZ15matmul_blocked2E6a_tile;
	add.s32 	%r546, %r545, %r544;
	mov.b32 	%r547, 0;
	st.shared.u32 	[%r546+168], %r547;
	bra.uni 	$L__BB2_130;
$L__BB2_129:
	ld.global.f32 	%f877, [%rd6+40];
	st.shared.f32 	[%r21+168], %f877;
$L__BB2_130:
	ld.param.u64 	%rd2982, [matmul_blocked2_param_5];
	ld.param.u64 	%rd1972, [matmul_blocked2_param_3];
	shl.b64 	%rd226, %rd3452, 4;
	or.b64  	%rd227, %rd226, 11;
	setp.lt.u64 	%p103, %rd227, %rd2982;
	cvt.u64.u32 	%rd228, %r397;
	setp.gt.u64 	%p104, %rd1972, %rd228;
	and.pred  	%p105, %p104, %p103;
	@%p105 bra 	$L__BB2_132;
	mov.u32 	%r558, %tid.y;
	shl.b32 	%r559, %r558, 10;
	mov.u32 	%r560, _ZZ15matmul_blocked2E6a_tile;
	add.s32 	%r561, %r560, %r559;
	mov.b32 	%r562, 0;
	st.shared.u32 	[%r561+172], %r562;
	bra.uni 	$L__BB2_133;
$L__BB2_132:
	ld.global.f32 	%f878, [%rd6+44];
	st.shared.f32 	[%r21+172], %f878;
$L__BB2_133:
	ld.param.u64 	%rd2983, [matmul_blocked2_param_5];
	ld.param.u64 	%rd1973, [matmul_blocked2_param_3];
	shl.b64 	%rd229, %rd3452, 4;
	or.b64  	%rd230, %rd229, 12;
	setp.lt.u64 	%p106, %rd230, %rd2983;
	cvt.u64.u32 	%rd231, %r397;
	setp.gt.u64 	%p107, %rd1973, %rd231;
	and.pred  	%p108, %p107, %p106;
	@%p108 bra 	$L__BB2_135;
	mov.u32 	%r573, %tid.y;
	shl.b32 	%r574, %r573, 10;
	mov.u32 	%r575, _ZZ15matmul_blocked2E6a_tile;
	add.s32 	%r576, %r575, %r574;
	mov.b32 	%r577, 0;
	st.shared.u32 	[%r576+176], %r577;
	bra.uni 	$L__BB2_136;
$L__BB2_135:
	ld.global.f32 	%f879, [%rd6+48];
	st.shared.f32 	[%r21+176], %f879;
$L__BB2_136:
	ld.param.u64 	%rd2984, [matmul_blocked2_param_5];
	ld.param.u64 	%rd1974, [matmul_blocked2_param_3];
	shl.b64 	%rd232, %rd3452, 4;
	or.b64  	%rd233, %rd232, 13;
	setp.lt.u64 	%p109, %rd233, %rd2984;
	cvt.u64.u32 	%rd234, %r397;
	setp.gt.u64 	%p110, %rd1974, %rd234;
	and.pred  	%p111, %p110, %p109;
	@%p111 bra 	$L__BB2_138;
	mov.u32 	%r588, %tid.y;
	shl.b32 	%r589, %r588, 10;
	mov.u32 	%r590, _ZZ15matmul_blocked2E6a_tile;
	add.s32 	%r591, %r590, %r589;
	mov.b32 	%r592, 0;
	st.shared.u32 	[%r591+180], %r592;
	bra.uni 	$L__BB2_139;
$L__BB2_138:
	ld.global.f32 	%f880, [%rd6+52];
	st.shared.f32 	[%r21+180], %f880;
$L__BB2_139:
	ld.param.u64 	%rd2985, [matmul_blocked2_param_5];
	ld.param.u64 	%rd1975, [matmul_blocked2_param_3];
	shl.b64 	%rd235, %rd3452, 4;
	or.b64  	%rd236, %rd235, 14;
	setp.lt.u64 	%p112, %rd236, %rd2985;
	cvt.u64.u32 	%rd237, %r397;
	setp.gt.u64 	%p113, %rd1975, %rd237;
	and.pred  	%p114, %p113, %p112;
	@%p114 bra 	$L__BB2_141;
	mov.u32 	%r603, %tid.y;
	shl.b32 	%r604, %r603, 10;
	mov.u32 	%r605, _ZZ15matmul_blocked2E6a_tile;
	add.s32 	%r606, %r605, %r604;
	mov.b32 	%r607, 0;
	st.shared.u32 	[%r606+184], %r607;
	bra.uni 	$L__BB2_142;
$L__BB2_141:
	ld.global.f32 	%f881, [%rd6+56];
	st.shared.f32 	[%r21+184], %f881;
$L__BB2_142:
	ld.param.u64 	%rd2986, [matmul_blocked2_param_5];
	ld.param.u64 	%rd1976, [matmul_blocked2_param_3];
	shl.b64 	%rd238, %rd3452, 4;
	or.b64  	%rd239, %rd238, 15;
	setp.lt.u64 	%p115, %rd239, %rd2986;
	cvt.u64.u32 	%rd240, %r397;
	setp.gt.u64 	%p116, %rd1976, %rd240;
	and.pred  	%p117, %p116, %p115;
	@%p117 bra 	$L__BB2_144;
	mov.u32 	%r618, %tid.y;
	shl.b32 	%r619, %r618, 10;
	mov.u32 	%r620, _ZZ15matmul_blocked2E6a_tile;
	add.s32 	%r621, %r620, %r619;
	mov.b32 	%r622, 0;
	st.shared.u32 	[%r621+188], %r622;
	bra.uni 	$L__BB2_145;
$L__BB2_144:
	ld.global.f32 	%f882, [%rd6+60];
	st.shared.f32 	[%r21+188], %f882;
$L__BB2_145:
	ld.param.u64 	%rd2987, [matmul_blocked2_param_5];
	ld.param.u64 	%rd1977, [matmul_blocked2_param_3];
	ld.param.u64 	%rd1909, [matmul_blocked2_param_0];
	shl.b64 	%rd241, %rd3452, 4;
	setp.ge.u64 	%p118, %rd241, %rd2987;
	cvt.u64.u32 	%rd242, %r6;
	cvt.u64.u32 	%rd243, %r632;
	setp.le.u64 	%p119, %rd1977, %rd243;
	cvt.u64.u32 	%rd244, %r1;
	mad.lo.s64 	%rd245, %rd1977, %rd244, %rd242;
	add.s64 	%rd246, %rd245, 3;
	mad.lo.s64 	%rd247, %rd246, %rd2987, %rd241;
	cvta.to.global.u64 	%rd248, %rd1909;
	shl.b64 	%rd249, %rd247, 2;
	add.s64 	%rd7, %rd248, %rd249;
	mov.f32 	%f6214, 0f00000000;
	or.pred  	%p120, %p119, %p118;
	@%p120 bra 	$L__BB2_147;
	ld.global.f32 	%f6214, [%rd7];
$L__BB2_147:
	ld.param.u64 	%rd2988, [matmul_blocked2_param_5];
	ld.param.u64 	%rd1978, [matmul_blocked2_param_3];
	shl.b64 	%rd250, %rd3452, 4;
	or.b64  	%rd251, %rd250, 1;
	setp.lt.u64 	%p121, %rd251, %rd2988;
	cvt.u64.u32 	%rd252, %r632;
	setp.gt.u64 	%p122, %rd1978, %rd252;
	st.shared.f32 	[%r21+192], %f6214;
	and.pred  	%p123, %p122, %p121;
	@%p123 bra 	$L__BB2_149;
	mov.u32 	%r643, %tid.y;
	shl.b32 	%r644, %r643, 10;
	mov.u32 	%r645, _ZZ15matmul_blocked2E6a_tile;
	add.s32 	%r646, %r645, %r644;
	mov.b32 	%r647, 0;
	st.shared.u32 	[%r646+196], %r647;
	bra.uni 	$L__BB2_150;
$L__BB2_149:
	ld.global.f32 	%f884, [%rd7+4];
	st.shared.f32 	[%r21+196], %f884;
$L__BB2_150:
	ld.param.u64 	%rd2989, [matmul_blocked2_param_5];
	ld.param.u64 	%rd1979, [matmul_blocked2_param_3];
	shl.b64 	%rd253, %rd3452, 4;
	or.b64  	%rd254, %rd253, 2;
	setp.lt.u64 	%p124, %rd254, %rd2989;
	cvt.u64.u32 	%rd255, %r632;
	setp.gt.u64 	%p125, %rd1979, %rd255;
	and.pred  	%p126, %p125, %p124;
	@%p126 bra 	$L__BB2_152;
	mov.u32 	%r658, %tid.y;
	shl.b32 	%r659, %r658, 10;
	mov.u32 	%r660, _ZZ15matmul_blocked2E6a_tile;
	add.s32 	%r661, %r660, %r659;
	mov.b32 	%r662, 0;
	st.shared.u32 	[%r661+200], %r662;
	bra.uni 	$L__BB2_153;
$L__BB2_152:
	ld.global.f32 	%f885, [%rd7+8];
	st.shared.f32 	[%r21+200], %f885;
$L__BB2_153:
	ld.param.u64 	%rd2990, [matmul_blocked2_param_5];
	ld.param.u64 	%rd1980, [matmul_blocked2_param_3];
	shl.b64 	%rd256, %rd3452, 4;
	or.b64  	%rd257, %rd256, 3;
	setp.lt.u64 	%p127, %rd257, %rd2990;
	cvt.u64.u32 	%rd258, %r632;
	setp.gt.u64 	%p128, %rd1980, %rd258;
	and.pred  	%p129, %p128, %p127;
	@%p129 bra 	$L__BB2_155;
	mov.u32 	%r673, %tid.y;
	shl.b32 	%r674, %r673, 10;
	mov.u32 	%r675, _ZZ15matmul_blocked2E6a_tile;
	add.s32 	%r676, %r675, %r674;
	mov.b32 	%r677, 0;
	st.shared.u32 	[%r676+204], %r677;
	bra.uni 	$L__BB2_156;
$L__BB2_155:
	ld.global.f32 	%f886, [%rd7+12];
	st.shared.f32 	[%r21+204], %f886;
$L__BB2_156:
	ld.param.u64 	%rd2991, [matmul_blocked2_param_5];
	ld.param.u64 	%rd1981, [matmul_blocked2_param_3];
	shl.b64 	%rd259, %rd3452, 4;
	or.b64  	%rd260, %rd259, 4;
	setp.lt.u64 	%p130, %rd260, %rd2991;
	cvt.u64.u32 	%rd261, %r632;
	setp.gt.u64 	%p131, %rd1981, %rd261;
	and.pred  	%p132, %p131, %p130;
	@%p132 bra 	$L__BB2_158;
	mov.u32 	%r688, %tid.y;
	shl.b32 	%r689, %r688, 10;
	mov.u32 	%r690, _ZZ15matmul_blocked2E6a_tile;
	add.s32 	%r691, %r690, %r689;
	mov.b32 	%r692, 0;
	st.shared.u32 	[%r691+208], %r692;
	bra.uni 	$L__BB2_159;
$L__BB2_158:
	ld.global.f32 	%f887, [%rd7+16];
	st.shared.f32 	[%r21+208], %f887;
$L__BB2_159:
	ld.param.u64 	%rd2992, [matmul_blocked2_param_5];
	ld.param.u64 	%rd1982, [matmul_blocked2_param_3];
	shl.b64 	%rd262, %rd3452, 4;
	or.b64  	%rd263, %rd262, 5;
	setp.lt.u64 	%p133, %rd263, %rd2992;
	cvt.u64.u32 	%rd264, %r632;
	setp.gt.u64 	%p134, %rd1982, %rd264;
	and.pred  	%p135, %p134, %p133;
	@%p135 bra 	$L__BB2_161;
	mov.u32 	%r703, %tid.y;
	shl.b32 	%r704, %r703, 10;
	mov.u32 	%r705, _ZZ15matmul_blocked2E6a_tile;
	add.s32 	%r706, %r705, %r704;
	mov.b32 	%r707, 0;
	st.shared.u32 	[%r706+212], %r707;
	bra.uni 	$L__BB2_162;
$L__BB2_161:
	ld.global.f32 	%f888, [%rd7+20];
	st.shared.f32 	[%r21+212], %f888;
$L__BB2_162:
	ld.param.u64 	%rd2993, [matmul_blocked2_param_5];
	ld.param.u64 	%rd1983, [matmul_blocked2_param_3];
	shl.b64 	%rd265, %rd3452, 4;
	or.b64  	%rd266, %rd265, 6;
	setp.lt.u64 	%p136, %rd266, %rd2993;
	cvt.u64.u32 	%rd267, %r632;
	setp.gt.u64 	%p137, %rd1983, %rd267;
	and.pred  	%p138, %p137, %p136;
	@%p138 bra 	$L__BB2_164;
	mov.u32 	%r718, %tid.y;
	shl.b32 	%r719, %r718, 10;
	mov.u32 	%r720, _ZZ15matmul_blocked2E6a_tile;
	add.s32 	%r721, %r720, %r719;
	mov.b32 	%r722, 0;
	st.shared.u32 	[%r721+216], %r722;
	bra.uni 	$L__BB2_165;
$L__BB2_164:
	ld.global.f32 	%f889, [%rd7+24];
	st.shared.f32 	[%r21+216], %f889;
$L__BB2_165:
	ld.param.u64 	%rd2994, [matmul_blocked2_param_5];
	ld.param.u64 	%rd1984, [matmul_blocked2_param_3];
	shl.b64 	%rd268, %rd3452, 4;
	or.b64  	%rd269, %rd268, 7;
	setp.lt.u64 	%p139, %rd269, %rd2994;
	cvt.u64.u32 	%rd270, %r632;
	setp.gt.u64 	%p140, %rd1984, %rd270;
	and.pred  	%p141, %p140, %p139;
	@%p141 bra 	$L__BB2_167;
	mov.u32 	%r733, %tid.y;
	shl.b32 	%r734, %r733, 10;
	mov.u32 	%r735, _ZZ15matmul_blocked2E6a_tile;
	add.s32 	%r736, %r735, %r734;
	mov.b32 	%r737, 0;
	st.shared.u32 	[%r736+220], %r737;
	bra.uni 	$L__BB2_168;
$L__BB2_167:
	ld.global.f32 	%f890, [%rd7+28];
	st.shared.f32 	[%r21+220], %f890;
$L__BB2_168:
	ld.param.u64 	%rd2995, [matmul_blocked2_param_5];
	ld.param.u64 	%rd1985, [matmul_blocked2_param_3];
	shl.b64 	%rd271, %rd3452, 4;
	or.b64  	%rd272, %rd271, 8;
	setp.lt.u64 	%p142, %rd272, %rd2995;
	cvt.u64.u32 	%rd273, %r632;
	setp.gt.u64 	%p143, %rd1985, %rd273;
	and.pred  	%p144, %p143, %p142;
	@%p144 bra 	$L__BB2_170;
	mov.u32 	%r748, %tid.y;
	shl.b32 	%r749, %r748, 10;
	mov.u32 	%r750, _ZZ15matmul_blocked2E6a_tile;
	add.s32 	%r751, %r750, %r749;
	mov.b32 	%r752, 0;
	st.shared.u32 	[%r751+224], %r752;
	bra.uni 	$L__BB2_171;
$L__BB2_170:
	ld.global.f32 	%f891, [%rd7+32];
	st.shared.f32 	[%r21+224], %f891;
$L__BB2_171:
	ld.param.u64 	%rd2996, [matmul_blocked2_param_5];
	ld.param.u64 	%rd1986, [matmul_blocked2_param_3];
	shl.b64 	%rd274, %rd3452, 4;
	or.b64  	%rd275, %rd274, 9;
	setp.lt.u64 	%p145, %rd275, %rd2996;
	cvt.u64.u32 	%rd276, %r632;
	setp.gt.u64 	%p146, %rd1986, %rd276;
	and.pred  	%p147, %p146, %p145;
	@%p147 bra 	$L__BB2_173;
	mov.u32 	%r763, %tid.y;
	shl.b32 	%r764, %r763, 10;
	mov.u32 	%r765, _ZZ15matmul_blocked2E6a_tile;
	add.s32 	%r766, %r765, %r764;
	mov.b32 	%r767, 0;
	st.shared.u32 	[%r766+228], %r767;
	bra.uni 	$L__BB2_174;
$L__BB2_173:
	ld.global.f32 	%f892, [%rd7+36];
	st.shared.f32 	[%r21+228], %f892;
$L__BB2_174:
	ld.param.u64 	%rd2997, [matmul_blocked2_param_5];
	ld.param.u64 	%rd1987, [matmul_blocked2_param_3];
	shl.b64 	%rd277, %rd3452, 4;
	or.b64  	%rd278, %rd277, 10;
	setp.lt.u64 	%p148, %rd278, %rd2997;
	cvt.u64.u32 	%rd279, %r632;
	setp.gt.u64 	%p149, %rd1987, %rd279;
	and.pred  	%p150, %p149, %p148;
	@%p150 bra 	$L__BB2_176;
	mov.u32 	%r778, %tid.y;
	shl.b32 	%r779, %r778, 10;
	mov.u32 	%r780, _ZZ15matmul_blocked2E6a_tile;
	add.s32 	%r781, %r780, %r779;
	mov.b32 	%r782, 0;
	st.shared.u32 	[%r781+232], %r782;
	bra.uni 	$L__BB2_177;
$L__BB2_176:
	ld.global.f32 	%f893, [%rd7+40];
	st.shared.f32 	[%r21+232], %f893;
$L__BB2_177:
	ld.param.u64 	%rd2998, [matmul_blocked2_param_5];
	ld.param.u64 	%rd1988, [matmul_blocked2_param_3];
	shl.b64 	%rd280, %rd3452, 4;
	or.b64  	%rd281, %rd280, 11;
	setp.lt.u64 	%p151, %rd281, %rd2998;
	cvt.u64.u32 	%rd282, %r632;
	setp.gt.u64 	%p152, %rd1988, %rd282;
	and.pred  	%p153, %p152, %p151;
	@%p153 bra 	$L__BB2_179;
	mov.u32 	%r793, %tid.y;
	shl.b32 	%r794, %r793, 10;
	mov.u32 	%r795, _ZZ15matmul_blocked2E6a_tile;
	add.s32 	%r796, %r795, %r794;
	mov.b32 	%r797, 0;
	st.shared.u32 	[%r796+236], %r797;
	bra.uni 	$L__BB2_180;
$L__BB2_179:
	ld.global.f32 	%f894, [%rd7+44];
	st.shared.f32 	[%r21+236], %f894;
$L__BB2_180:
	ld.param.u64 	%rd2999, [matmul_blocked2_param_5];
	ld.param.u64 	%rd1989, [matmul_blocked2_param_3];
	shl.b64 	%rd283, %rd3452, 4;
	or.b64  	%rd284, %rd283, 12;
	setp.lt.u64 	%p154, %rd284, %rd2999;
	cvt.u64.u32 	%rd285, %r632;
	setp.gt.u64 	%p155, %rd1989, %rd285;
	and.pred  	%p156, %p155, %p154;
	@%p156 bra 	$L__BB2_182;
	mov.u32 	%r808, %tid.y;
	shl.b32 	%r809, %r808, 10;
	mov.u32 	%r810, _ZZ15matmul_blocked2E6a_tile;
	add.s32 	%r811, %r810, %r809;
	mov.b32 	%r812, 0;
	st.shared.u32 	[%r811+240], %r812;
	bra.uni 	$L__BB2_183;
$L__BB2_182:
	ld.global.f32 	%f895, [%rd7+48];
	st.shared.f32 	[%r21+240], %f895;
$L__BB2_183:
	ld.param.u64 	%rd3000, [matmul_blocked2_param_5];
	ld.param.u64 	%rd1990, [matmul_blocked2_param_3];
	shl.b64 	%rd286, %rd3452, 4;
	or.b64  	%rd287, %rd286, 13;
	setp.lt.u64 	%p157, %rd287, %rd3000;
	cvt.u64.u32 	%rd288, %r632;
	setp.gt.u64 	%p158, %rd1990, %rd288;
	and.pred  	%p159, %p158, %p157;
	@%p159 bra 	$L__BB2_185;
	mov.u32 	%r823, %tid.y;
	shl.b32 	%r824, %r823, 10;
	mov.u32 	%r825, _ZZ15matmul_blocked2E6a_tile;
	add.s32 	%r826, %r825, %r824;
	mov.b32 	%r827, 0;
	st.shared.u32 	[%r826+244], %r827;
	bra.uni 	$L__BB2_186;
$L__BB2_185:
	ld.global.f32 	%f896, [%rd7+52];
	st.shared.f32 	[%r21+244], %f896;
$L__BB2_186:
	ld.param.u64 	%rd3001, [matmul_blocked2_param_5];
	ld.param.u64 	%rd1991, [matmul_blocked2_param_3];
	shl.b64 	%rd289, %rd3452, 4;
	or.b64  	%rd290, %rd289, 14;
	setp.lt.u64 	%p160, %rd290, %rd3001;
	cvt.u64.u32 	%rd291, %r632;
	setp.gt.u64 	%p161, %rd1991, %rd291;
	and.pred  	%p162, %p161, %p160;
	@%p162 bra 	$L__BB2_188;
	mov.u32 	%r838, %tid.y;
	shl.b32 	%r839, %r838, 10;
	mov.u32 	%r840, _ZZ15matmul_blocked2E6a_tile;
	add.s32 	%r841, %r840, %r839;
	mov.b32 	%r842, 0;
	st.shared.u32 	[%r841+248], %r842;
	bra.uni 	$L__BB2_189;
$L__BB2_188:
	ld.global.f32 	%f897, [%rd7+56];
	st.shared.f32 	[%r21+248], %f897;
$L__BB2_189:
	ld.param.u64 	%rd3002, [matmul_blocked2_param_5];
	ld.param.u64 	%rd1992, [matmul_blocked2_param_3];
	shl.b64 	%rd292, %rd3452, 4;
	or.b64  	%rd293, %rd292, 15;
	setp.lt.u64 	%p163, %rd293, %rd3002;
	cvt.u64.u32 	%rd294, %r632;
	setp.gt.u64 	%p164, %rd1992, %rd294;
	and.pred  	%p165, %p164, %p163;
	@%p165 bra 	$L__BB2_191;
	mov.u32 	%r853, %tid.y;
	shl.b32 	%r854, %r853, 10;
	mov.u32 	%r855, _ZZ15matmul_blocked2E6a_tile;
	add.s32 	%r856, %r855, %r854;
	mov.b32 	%r857, 0;
	st.shared.u32 	[%r856+252], %r857;
	bra.uni 	$L__BB2_192;
$L__BB2_191:
	ld.global.f32 	%f898, [%rd7+60];
	st.shared.f32 	[%r21+252], %f898;
$L__BB2_192:
	ld.param.u64 	%rd3003, [matmul_blocked2_param_5];
	ld.param.u64 	%rd1993, [matmul_blocked2_param_3];
	ld.param.u64 	%rd1910, [matmul_blocked2_param_0];
	shl.b64 	%rd295, %rd3452, 4;
	setp.ge.u64 	%p166, %rd295, %rd3003;
	cvt.u64.u32 	%rd296, %r6;
	cvt.u64.u32 	%rd297, %r867;
	setp.le.u64 	%p167, %rd1993, %rd297;
	cvt.u64.u32 	%rd298, %r1;
	mad.lo.s64 	%rd299, %rd1993, %rd298, %rd296;
	add.s64 	%rd300, %rd299, 4;
	mad.lo.s64 	%rd301, %rd300, %rd3003, %rd295;
	cvta.to.global.u64 	%rd302, %rd1910;
	shl.b64 	%rd303, %rd301, 2;
	add.s64 	%rd8, %rd302, %rd303;
	mov.f32 	%f6215, 0f00000000;
	or.pred  	%p168, %p167, %p166;
	@%p168 bra 	$L__BB2_194;
	ld.global.f32 	%f6215, [%rd8];
$L__BB2_194:
	ld.param.u64 	%rd3004, [matmul_blocked2_param_5];
	ld.param.u64 	%rd1994, [matmul_blocked2_param_3];
	shl.b64 	%rd304, %rd3452, 4;
	or.b64  	%rd305, %rd304, 1;
	setp.lt.u64 	%p169, %rd305, %rd3004;
	cvt.u64.u32 	%rd306, %r867;
	setp.gt.u64 	%p170, %rd1994, %rd306;
	st.shared.f32 	[%r21+256], %f6215;
	and.pred  	%p171, %p170, %p169;
	@%p171 bra 	$L__BB2_196;
	mov.u32 	%r878, %tid.y;
	shl.b32 	%r879, %r878, 10;
	mov.u32 	%r880, _ZZ15matmul_blocked2E6a_tile;
	add.s32 	%r881, %r880, %r879;
	mov.b32 	%r882, 0;
	st.shared.u32 	[%r881+260], %r882;
	bra.uni 	$L__BB2_197;
$L__BB2_196:
	ld.global.f32 	%f900, [%rd8+4];
	st.shared.f32 	[%r21+260], %f900;
$L__BB2_197:
	ld.param.u64 	%rd3005, [matmul_blocked2_param_5];
	ld.param.u64 	%rd1995, [matmul_blocked2_param_3];
	shl.b64 	%rd307, %rd3452, 4;
	or.b64  	%rd308, %rd307, 2;
	setp.lt.u64 	%p172, %rd308, %rd3005;
	cvt.u64.u32 	%rd309, %r867;
	setp.gt.u64 	%p173, %rd1995, %rd309;
	and.pred  	%p174, %p173, %p172;
	@%p174 bra 	$L__BB2_199;
	mov.u32 	%r893, %tid.y;
	shl.b32 	%r894, %r893, 10;
	mov.u32 	%r895, _ZZ15matmul_blocked2E6a_tile;
	add.s32 	%r896, %r895, %r894;
	mov.b32 	%r897, 0;
	st.shared.u32 	[%r896+264], %r897;
	bra.uni 	$L__BB2_200;
$L__BB2_199:
	ld.global.f32 	%f901, [%rd8+8];
	st.shared.f32 	[%r21+264], %f901;
$L__BB2_200:
	ld.param.u64 	%rd3006, [matmul_blocked2_param_5];
	ld.param.u64 	%rd1996, [matmul_blocked2_param_3];
	shl.b64 	%rd310, %rd3452, 4;
	or.b64  	%rd311, %rd310, 3;
	setp.lt.u64 	%p175, %rd311, %rd3006;
	cvt.u64.u32 	%rd312, %r867;
	setp.gt.u64 	%p176, %rd1996, %rd312;
	and.pred  	%p177, %p176, %p175;
	@%p177 bra 	$L__BB2_202;
	mov.u32 	%r908, %tid.y;
	shl.b32 	%r909, %r908, 10;
	mov.u32 	%r910, _ZZ15matmul_blocked2E6a_tile;
	add.s32 	%r911, %r910, %r909;
	mov.b32 	%r912, 0;
	st.shared.u32 	[%r911+268], %r912;
	bra.uni 	$L__BB2_203;
$L__BB2_202:
	ld.global.f32 	%f902, [%rd8+12];
	st.shared.f32 	[%r21+268], %f902;
$L__BB2_203:
	ld.param.u64 	%rd3007, [matmul_blocked2_param_5];
	ld.param.u64 	%rd1997, [matmul_blocked2_param_3];
	shl.b64 	%rd313, %rd3452, 4;
	or.b64  	%rd314, %rd313, 4;
	setp.lt.u64 	%p178, %rd314, %rd3007;
	cvt.u64.u32 	%rd315, %r867;
	setp.gt.u64 	%p179, %rd1997, %rd315;
	and.pred  	%p180, %p179, %p178;
	@%p180 bra 	$L__BB2_205;
	mov.u32 	%r923, %tid.y;
	shl.b32 	%r924, %r923, 10;
	mov.u32 	%r925, _ZZ15matmul_blocked2E6a_tile;
	add.s32 	%r926, %r925, %r924;
	mov.b32 	%r927, 0;
	st.shared.u32 	[%r926+272], %r927;
	bra.uni 	$L__BB2_206;
$L__BB2_205:
	ld.global.f32 	%f903, [%rd8+16];
	st.shared.f32 	[%r21+272], %f903;
$L__BB2_206:
	ld.param.u64 	%rd3008, [matmul_blocked2_param_5];
	ld.param.u64 	%rd1998, [matmul_blocked2_param_3];
	shl.b64 	%rd316, %rd3452, 4;
	or.b64  	%rd317, %rd316, 5;
	setp.lt.u64 	%p181, %rd317, %rd3008;
	cvt.u64.u32 	%rd318, %r867;
	setp.gt.u64 	%p182, %rd1998, %rd318;
	and.pred  	%p183, %p182, %p181;
	@%p183 bra 	$L__BB2_208;
	mov.u32 	%r938, %tid.y;
	shl.b32 	%r939, %r938, 10;
	mov.u32 	%r940, _ZZ15matmul_blocked2E6a_tile;
	add.s32 	%r941, %r940, %r939;
	mov.b32 	%r942, 0;
	st.shared.u32 	[%r941+276], %r942;
	bra.uni 	$L__BB2_209;
$L__BB2_208:
	ld.global.f32 	%f904, [%rd8+20];
	st.shared.f32 	[%r21+276], %f904;
$L__BB2_209:
	ld.param.u64 	%rd3009, [matmul_blocked2_param_5];
	ld.param.u64 	%rd1999, [matmul_blocked2_param_3];
	shl.b64 	%rd319, %rd3452, 4;
	or.b64  	%rd320, %rd319, 6;
	setp.lt.u64 	%p184, %rd320, %rd3009;
	cvt.u64.u32 	%rd321, %r867;
	setp.gt.u64 	%p185, %rd1999, %rd321;
	and.pred  	%p186, %p185, %p184;
	@%p186 bra 	$L__BB2_211;
	mov.u32 	%r953, %tid.y;
	shl.b32 	%r954, %r953, 10;
	mov.u32 	%r955, _ZZ15matmul_blocked2E6a_tile;
	add.s32 	%r956, %r955, %r954;
	mov.b32 	%r957, 0;
	st.shared.u32 	[%r956+280], %r957;
	bra.uni 	$L__BB2_212;
$L__BB2_211:
	ld.global.f32 	%f905, [%rd8+24];
	st.shared.f32 	[%r21+280], %f905;
$L__BB2_212:
	ld.param.u64 	%rd3010, [matmul_blocked2_param_5];
	ld.param.u64 	%rd2000, [matmul_blocked2_param_3];
	shl.b64 	%rd322, %rd3452, 4;
	or.b64  	%rd323, %rd322, 7;
	setp.lt.u64 	%p187, %rd323, %rd3010;
	cvt.u64.u32 	%rd324, %r867;
	setp.gt.u64 	%p188, %rd2000, %rd324;
	and.pred  	%p189, %p188, %p187;
	@%p189 bra 	$L__BB2_214;
	mov.u32 	%r968, %tid.y;
	shl.b32 	%r969, %r968, 10;
	mov.u32 	%r970, _ZZ15matmul_blocked2E6a_tile;
	add.s32 	%r971, %r970, %r969;
	mov.b32 	%r972, 0;
	st.shared.u32 	[%r971+284], %r972;
	bra.uni 	$L__BB2_215;
$L__BB2_214:
	ld.global.f32 	%f906, [%rd8+28];
	st.shared.f32 	[%r21+284], %f906;
$L__BB2_215:
	ld.param.u64 	%rd3011, [matmul_blocked2_param_5];
	ld.param.u64 	%rd2001, [matmul_blocked2_param_3];
	shl.b64 	%rd325, %rd3452, 4;
	or.b64  	%rd326, %rd325, 8;
	setp.lt.u64 	%p190, %rd326, %rd3011;
	cvt.u64.u32 	%rd327, %r867;
	setp.gt.u64 	%p191, %rd2001, %rd327;
	and.pred  	%p192, %p191, %p190;
	@%p192 bra 	$L__BB2_217;
	mov.u32 	%r983, %tid.y;
	shl.b32 	%r984, %r983, 10;
	mov.u32 	%r985, _ZZ15matmul_blocked2E6a_tile;
	add.s32 	%r986, %r985, %r984;
	mov.b32 	%r987, 0;
	st.shared.u32 	[%r986+288], %r987;
	bra.uni 	$L__BB2_218;
$L__BB2_217:
	ld.global.f32 	%f907, [%rd8+32];
	st.shared.f32 	[%r21+288], %f907;
$L__BB2_218:
	ld.param.u64 	%rd3012, [matmul_blocked2_param_5];
	ld.param.u64 	%rd2002, [matmul_blocked2_param_3];
	shl.b64 	%rd328, %rd3452, 4;
	or.b64  	%rd329, %rd328, 9;
	setp.lt.u64 	%p193, %rd329, %rd3012;
	cvt.u64.u32 	%rd330, %r867;
	setp.gt.u64 	%p194, %rd2002, %rd330;
	and.pred  	%p195, %p194, %p193;
	@%p195 bra 	$L__BB2_220;
	mov.u32 	%r998, %tid.y;
	shl.b32 	%r999, %r998, 10;
	mov.u32 	%r1000, _ZZ15matmul_blocked2E6a_tile;
	add.s32 	%r1001, %r1000, %r999;
	mov.b32 	%r1002, 0;
	st.shared.u32 	[%r1001+292], %r1002;
	bra.uni 	$L__BB2_221;
$L__BB2_220:
	ld.global.f32 	%f908, [%rd8+36];
	st.shared.f32 	[%r21+292], %f908;
$L__BB2_221:
	ld.param.u64 	%rd3013, [matmul_blocked2_param_5];
	ld.param.u64 	%rd2003, [matmul_blocked2_param_3];
	shl.b64 	%rd331, %rd3452, 4;
	or.b64  	%rd332, %rd331, 10;
	setp.lt.u64 	%p196, %rd332, %rd3013;
	cvt.u64.u32 	%rd333, %r867;
	setp.gt.u64 	%p197, %rd2003, %rd333;
	and.pred  	%p198, %p197, %p196;
	@%p198 bra 	$L__BB2_223;
	mov.u32 	%r1013, %tid.y;
	shl.b32 	%r1014, %r1013, 10;
	mov.u32 	%r1015, _ZZ15matmul_blocked2E6a_tile;
	add.s32 	%r1016, %r1015, %r1014;
	mov.b32 	%r1017, 0;
	st.shared.u32 	[%r1016+296], %r1017;
	bra.uni 	$L__BB2_224;
$L__BB2_223:
	ld.global.f32 	%f909, [%rd8+40];
	st.shared.f32 	[%r21+296], %f909;
$L__BB2_224:
	ld.param.u64 	%rd3014, [matmul_blocked2_param_5];
	ld.param.u64 	%rd2004, [matmul_blocked2_param_3];
	shl.b64 	%rd334, %rd3452, 4;
	or.b64  	%rd335, %rd334, 11;
	setp.lt.u64 	%p199, %rd335, %rd3014;
	cvt.u64.u32 	%rd336, %r867;
	setp.gt.u64 	%p200, %rd2004, %rd336;
	and.pred  	%p201, %p200, %p199;
	@%p201 bra 	$L__BB2_226;
	mov.u32 	%r1028, %tid.y;
	shl.b32 	%r1029, %r1028, 10;
	mov.u32 	%r1030, _ZZ15matmul_blocked2E6a_tile;
	add.s32 	%r1031, %r1030, %r1029;
	mov.b32 	%r1032, 0;
	st.shared.u32 	[%r1031+300], %r1032;
	bra.uni 	$L__BB2_227;
$L__BB2_226:
	ld.global.f32 	%f910, [%rd8+44];
	st.shared.f32 	[%r21+300], %f910;
$L__BB2_227:
	ld.param.u64 	%rd3015, [matmul_blocked2_param_5];
	ld.param.u64 	%rd2005, [matmul_blocked2_param_3];
	shl.b64 	%rd337, %rd3452, 4;
	or.b64  	%rd338, %rd337, 12;
	setp.lt.u64 	%p202, %rd338, %rd3015;
	cvt.u64.u32 	%rd339, %r867;
	setp.gt.u64 	%p203, %rd2005, %rd339;
	and.pred  	%p204, %p203, %p202;
	@%p204 bra 	$L__BB2_229;
	mov.u32 	%r1043, %tid.y;
	shl.b32 	%r1044, %r1043, 10;
	mov.u32 	%r1045, _ZZ15matmul_blocked2E6a_tile;
	add.s32 	%r1046, %r1045, %r1044;
	mov.b32 	%r1047, 0;
	st.shared.u32 	[%r1046+304], %r1047;
	bra.uni 	$L__BB2_230;
$L__BB2_229:
	ld.global.f32 	%f911, [%rd8+48];
	st.shared.f32 	[%r21+304], %f911;
$L__BB2_230:
	ld.param.u64 	%rd3016, [matmul_blocked2_param_5];
	ld.param.u64 	%rd2006, [matmul_blocked2_param_3];
	shl.b64 	%rd340, %rd3452, 4;
	or.b64  	%rd341, %rd340, 13;
	setp.lt.u64 	%p205, %rd341, %rd3016;
	cvt.u64.u32 	%rd342, %r867;
	setp.gt.u64 	%p206, %rd2006, %rd342;
	and.pred  	%p207, %p206, %p205;
	@%p207 bra 	$L__BB2_232;
	mov.u32 	%r1058, %tid.y;
	shl.b32 	%r1059, %r1058, 10;
	mov.u32 	%r1060, _ZZ15matmul_blocked2E6a_tile;
	add.s32 	%r1061, %r1060, %r1059;
	mov.b32 	%r1062, 0;
	st.shared.u32 	[%r1061+308], %r1062;
	bra.uni 	$L__BB2_233;
$L__BB2_232:
	ld.global.f32 	%f912, [%rd8+52];
	st.shared.f32 	[%r21+308], %f912;
$L__BB2_233:
	ld.param.u64 	%rd3017, [matmul_blocked2_param_5];
	ld.param.u64 	%rd2007, [matmul_blocked2_param_3];
	shl.b64 	%rd343, %rd3452, 4;
	or.b64  	%rd344, %rd343, 14;
	setp.lt.u64 	%p208, %rd344, %rd3017;
	cvt.u64.u32 	%rd345, %r867;
	setp.gt.u64 	%p209, %rd2007, %rd345;
	and.pred  	%p210, %p209, %p208;
	@%p210 bra 	$L__BB2_235;
	mov.u32 	%r1073, %tid.y;
	shl.b32 	%r1074, %r1073, 10;
	mov.u32 	%r1075, _ZZ15matmul_blocked2E6a_tile;
	add.s32 	%r1076, %r1075, %r1074;
	mov.b32 	%r1077, 0;
	st.shared.u32 	[%r1076+312], %r1077;
	bra.uni 	$L__BB2_236;
$L__BB2_235:
	ld.global.f32 	%f913, [%rd8+56];
	st.shared.f32 	[%r21+312], %f913;
$L__BB2_236:
	ld.param.u64 	%rd3018, [matmul_blocked2_param_5];
	ld.param.u64 	%rd2008, [matmul_blocked2_param_3];
	shl.b64 	%rd346, %rd3452, 4;
	or.b64  	%rd347, %rd346, 15;
	setp.lt.u64 	%p211, %rd347, %rd3018;
	cvt.u64.u32 	%rd348, %r867;
	setp.gt.u64 	%p212, %rd2008, %rd348;
	and.pred  	%p213, %p212, %p211;
	@%p213 bra 	$L__BB2_238;
	mov.u32 	%r1088, %tid.y;
	shl.b32 	%r1089, %r1088, 10;
	mov.u32 	%r1090, _ZZ15matmul_blocked2E6a_tile;
	add.s32 	%r1091, %r1090, %r1089;
	mov.b32 	%r1092, 0;
	st.shared.u32 	[%r1091+316], %r1092;
	bra.uni 	$L__BB2_239;
$L__BB2_238:
	ld.global.f32 	%f914, [%rd8+60];
	st.shared.f32 	[%r21+316], %f914;
$L__BB2_239:
	ld.param.u64 	%rd3019, [matmul_blocked2_param_5];
	ld.param.u64 	%rd2009, [matmul_blocked2_param_3];
	ld.param.u64 	%rd1911, [matmul_blocked2_param_0];
	shl.b64 	%rd349, %rd3452, 4;
	setp.ge.u64 	%p214, %rd349, %rd3019;
	cvt.u64.u32 	%rd350, %r6;
	cvt.u64.u32 	%rd351, %r1102;
	setp.le.u64 	%p215, %rd2009, %rd351;
	cvt.u64.u32 	%rd352, %r1;
	mad.lo.s64 	%rd353, %rd2009, %rd352, %rd350;
	add.s64 	%rd354, %rd353, 5;
	mad.lo.s64 	%rd355, %rd354, %rd3019, %rd349;
	cvta.to.global.u64 	%rd356, %rd1911;
	shl.b64 	%rd357, %rd355, 2;
	add.s64 	%rd9, %rd356, %rd357;
	mov.f32 	%f6216, 0f00000000;
	or.pred  	%p216, %p215, %p214;
	@%p216 bra 	$L__BB2_241;
	ld.global.f32 	%f6216, [%rd9];
$L__BB2_241:
	ld.param.u64 	%rd3020, [matmul_blocked2_param_5];
	ld.param.u64 	%rd2010, [matmul_blocked2_param_3];
	shl.b64 	%rd358, %rd3452, 4;
	or.b64  	%rd359, %rd358, 1;
	setp.lt.u64 	%p217, %rd359, %rd3020;
	cvt.u64.u32 	%rd360, %r1102;
	setp.gt.u64 	%p218, %rd2010, %rd360;
	st.shared.f32 	[%r21+320], %f6216;
	and.pred  	%p219, %p218, %p217;
	@%p219 bra 	$L__BB2_243;
	mov.u32 	%r1113, %tid.y;
	shl.b32 	%r1114, %r1113, 10;
	mov.u32 	%r1115, _ZZ15matmul_blocked2E6a_tile;
	add.s32 	%r1116, %r1115, %r1114;
	mov.b32 	%r1117, 0;
	st.shared.u32 	[%r1116+324], %r1117;
	bra.uni 	$L__BB2_244;
$L__BB2_243:
	ld.global.f32 	%f916, [%rd9+4];
	st.shared.f32 	[%r21+324], %f916;
$L__BB2_244:
	ld.param.u64 	%rd3021, [matmul_blocked2_param_5];
	ld.param.u64 	%rd2011, [matmul_blocked2_param_3];
	shl.b64 	%rd361, %rd3452, 4;
	or.b64  	%rd362, %rd361, 2;
	setp.lt.u64 	%p220, %rd362, %rd3021;
	cvt.u64.u32 	%rd363, %r1102;
	setp.gt.u64 	%p221, %rd2011, %rd363;
	and.pred  	%p222, %p221, %p220;
	@%p222 bra 	$L__BB2_246;
	mov.u32 	%r1128, %tid.y;
	shl.b32 	%r1129, %r1128, 10;
	mov.u32 	%r1130, _ZZ15matmul_blocked2E6a_tile;
	add.s32 	%r1131, %r1130, %r1129;
	mov.b32 	%r1132, 0;
	st.shared.u32 	[%r1131+328], %r1132;
	bra.uni 	$L__BB2_247;
$L__BB2_246:
	ld.global.f32 	%f917, [%rd9+8];
	st.shared.f32 	[%r21+328], %f917;
$L__BB2_247:
	ld.param.u64 	%rd3022, [matmul_blocked2_param_5];
	ld.param.u64 	%rd2012, [matmul_blocked2_param_3];
	shl.b64 	%rd364, %rd3452, 4;
	or.b64  	%rd365, %rd364, 3;
	setp.lt.u64 	%p223, %rd365, %rd3022;
	cvt.u64.u32 	%rd366, %r1102;
	setp.gt.u64 	%p224, %rd2012, %rd366;
	and.pred  	%p225, %p224, %p223;
	@%p225 bra 	$L__BB2_249;
	mov.u32 	%r1143, %tid.y;
	shl.b32 	%r1144, %r1143, 10;
	mov.u32 	%r1145, _ZZ15matmul_blocked2E6a_tile;
	add.s32 	%r1146, %r1145, %r1144;
	mov.b32 	%r1147, 0;
	st.shared.u32 	[%r1146+332], %r1147;
	bra.uni 	$L__BB2_250;
$L__BB2_249:
	ld.global.f32 	%f918, [%rd9+12];
	st.shared.f32 	[%r21+332], %f918;
$L__BB2_250:
	ld.param.u64 	%rd3023, [matmul_blocked2_param_5];
	ld.param.u64 	%rd2013, [matmul_blocked2_param_3];
	shl.b64 	%rd367, %rd3452, 4;
	or.b64  	%rd368, %rd367, 4;
	setp.lt.u64 	%p226, %rd368, %rd3023;
	cvt.u64.u32 	%rd369, %r1102;
	setp.gt.u64 	%p227, %rd2013, %rd369;
	and.pred  	%p228, %p227, %p226;
	@%p228 bra 	$L__BB2_252;
	mov.u32 	%r1158, %tid.y;
	shl.b32 	%r1159, %r1158, 10;
	mov.u32 	%r1160, _ZZ15matmul_blocked2E6a_tile;
	add.s32 	%r1161, %r1160, %r1159;
	mov.b32 	%r1162, 0;
	st.shared.u32 	[%r1161+336], %r1162;
	bra.uni 	$L__BB2_253;
$L__BB2_252:
	ld.global.f32 	%f919, [%rd9+16];
	st.shared.f32 	[%r21+336], %f919;
$L__BB2_253:
	ld.param.u64 	%rd3024, [matmul_blocked2_param_5];
	ld.param.u64 	%rd2014, [matmul_blocked2_param_3];
	shl.b64 	%rd370, %rd3452, 4;
	or.b64  	%rd371, %rd370, 5;
	setp.lt.u64 	%p229, %rd371, %rd3024;
	cvt.u64.u32 	%rd372, %r1102;
	setp.gt.u64 	%p230, %rd2014, %rd372;
	and.pred  	%p231, %p230, %p229;
	@%p231 bra 	$L__BB2_255;
	mov.u32 	%r1173, %tid.y;
	shl.b32 	%r1174, %r1173, 10;
	mov.u32 	%r1175, _ZZ15matmul_blocked2E6a_tile;
	add.s32 	%r1176, %r1175, %r1174;
	mov.b32 	%r1177, 0;
	st.shared.u32 	[%r1176+340], %r1177;
	bra.uni 	$L__BB2_256;
$L__BB2_255:
	ld.global.f32 	%f920, [%rd9+20];
	st.shared.f32 	[%r21+340], %f920;
$L__BB2_256:
	ld.param.u64 	%rd3025, [matmul_blocked2_param_5];
	ld.param.u64 	%rd2015, [matmul_blocked2_param_3];
	shl.b64 	%rd373, %rd3452, 4;
	or.b64  	%rd374, %rd373, 6;
	setp.lt.u64 	%p232, %rd374, %rd3025;
	cvt.u64.u32 	%rd375, %r1102;
	setp.gt.u64 	%p233, %rd2015, %rd375;
	and.pred  	%p234, %p233, %p232;
	@%p234 bra 	$L__BB2_258;
	mov.u32 	%r1188, %tid.y;
	shl.b32 	%r1189, %r1188, 10;
	mov.u32 	%r1190, _ZZ15matmul_blocked2E6a_tile;
	add.s32 	%r1191, %r1190, %r1189;
	mov.b32 	%r1192, 0;
	st.shared.u32 	[%r1191+344], %r1192;
	bra.uni 	$L__BB2_259;
$L__BB2_258:
	ld.global.f32 	%f921, [%rd9+24];
	st.shared.f32 	[%r21+344], %f921;
$L__BB2_259:
	ld.param.u64 	%rd3026, [matmul_blocked2_param_5];
	ld.param.u64 	%rd2016, [matmul_blocked2_param_3];
	shl.b64 	%rd376, %rd3452, 4;
	or.b64  	%rd377, %rd376, 7;
	setp.lt.u64 	%p235, %rd377, %rd3026;
	cvt.u64.u32 	%rd378, %r1102;
	setp.gt.u64 	%p236, %rd2016, %rd378;
	and.pred  	%p237, %p236, %p235;
	@%p237 bra 	$L__BB2_261;
	mov.u32 	%r1203, %tid.y;
	shl.b32 	%r1204, %r1203, 10;
	mov.u32 	%r1205, _ZZ15matmul_blocked2E6a_tile;
	add.s32 	%r1206, %r1205, %r1204;
	mov.b32 	%r1207, 0;
	st.shared.u32 	[%r1206+348], %r1207;
	bra.uni 	$L__BB2_262;
$L__BB2_261:
	ld.global.f32 	%f922, [%rd9+28];
	st.shared.f32 	[%r21+348], %f922;
$L__BB2_262:
	ld.param.u64 	%rd3027, [matmul_blocked2_param_5];
	ld.param.u64 	%rd2017, [matmul_blocked2_param_3];
	shl.b64 	%rd379, %rd3452, 4;
	or.b64  	%rd380, %rd379, 8;
	setp.lt.u64 	%p238, %rd380, %rd3027;
	cvt.u64.u32 	%rd381, %r1102;
	setp.gt.u64 	%p239, %rd2017, %rd381;
	and.pred  	%p240, %p239, %p238;
	@%p240 bra 	$L__BB2_264;
	mov.u32 	%r1218, %tid.y;
	shl.b32 	%r1219, %r1218, 10;
	mov.u32 	%r1220, _ZZ15matmul_blocked2E6a_tile;
	add.s32 	%r1221, %r1220, %r1219;
	mov.b32 	%r1222, 0;
	st.shared.u32 	[%r1221+352], %r1222;
	bra.uni 	$L__BB2_265;
$L__BB2_264:
	ld.global.f32 	%f923, [%rd9+32];
	st.shared.f32 	[%r21+352], %f923;
$L__BB2_265:
	ld.param.u64 	%rd3028, [matmul_blocked2_param_5];
	ld.param.u64 	%rd2018, [matmul_blocked2_param_3];
	shl.b64 	%rd382, %rd3452, 4;
	or.b64  	%rd383, %rd382, 9;
	setp.lt.u64 	%p241, %rd383, %rd3028;
	cvt.u64.u32 	%rd384, %r1102;
	setp.gt.u64 	%p242, %rd2018, %rd384;
	and.pred  	%p243, %p242, %p241;
	@%p243 bra 	$L__BB2_267;
	mov.u32 	%r1233, %tid.y;
	shl.b32 	%r1234, %r1233, 10;
	mov.u32 	%r1235, _ZZ15matmul_blocked2E6a_tile;
	add.s32 	%r1236, %r1235, %r1234;
	mov.b32 	%r1237, 0;
	st.shared.u32 	[%r1236+356], %r1237;
	bra.uni 	$L__BB2_268;
$L__BB2_267:
	ld.global.f32 	%f924, [%rd9+36];
	st.shared.f32 	[%r21+356], %f924;
$L__BB2_268:
	ld.param.u64 	%rd3029, [matmul_blocked2_param_5];
	ld.param.u64 	%rd2019, [matmul_blocked2_param_3];
	shl.b64 	%rd385, %rd3452, 4;
	or.b64  	%rd386, %rd385, 10;
	setp.lt.u64 	%p244, %rd386, %rd3029;
	cvt.u64.u32 	%rd387, %r1102;
	setp.gt.u64 	%p245, %rd2019, %rd387;
	and.pred  	%p246, %p245, %p244;
	@%p246 bra 	$L__BB2_270;
	mov.u32 	%r1248, %tid.y;
	shl.b32 	%r1249, %r1248, 10;
	mov.u32 	%r1250, _ZZ15matmul_blocked2E6a_tile;
	add.s32 	%r1251, %r1250, %r1249;
	mov.b32 	%r1252, 0;
	st.shared.u32 	[%r1251+360], %r1252;
	bra.uni 	$L__BB2_271;
$L__BB2_270:
	ld.global.f32 	%f925, [%rd9+40];
	st.shared.f32 	[%r21+360], %f925;
$L__BB2_271:
	ld.param.u64 	%rd3030, [matmul_blocked2_param_5];
	ld.param.u64 	%rd2020, [matmul_blocked2_param_3];
	shl.b64 	%rd388, %rd3452, 4;
	or.b64  	%rd389, %rd388, 11;
	setp.lt.u64 	%p247, %rd389, %rd3030;
	cvt.u64.u32 	%rd390, %r1102;
	setp.gt.u64 	%p248, %rd2020, %rd390;
	and.pred  	%p249, %p248, %p247;
	@%p249 bra 	$L__BB2_273;
	mov.u32 	%r1263, %tid.y;
	shl.b32 	%r1264, %r1263, 10;
	mov.u32 	%r1265, _ZZ15matmul_blocked2E6a_tile;
	add.s32 	%r1266, %r1265, %r1264;
	mov.b32 	%r1267, 0;
	st.shared.u32 	[%r1266+364], %r1267;
	bra.uni 	$L__BB2_274;
$L__BB2_273:
	ld.global.f32 	%f926, [%rd9+44];
	st.shared.f32 	[%r21+364], %f926;
$L__BB2_274:
	ld.param.u64 	%rd3031, [matmul_blocked2_param_5];
	ld.param.u64 	%rd2021, [matmul_blocked2_param_3];
	shl.b64 	%rd391, %rd3452, 4;
	or.b64  	%rd392, %rd391, 12;
	setp.lt.u64 	%p250, %rd392, %rd3031;
	cvt.u64.u32 	%rd393, %r1102;
	setp.gt.u64 	%p251, %rd2021, %rd393;
	and.pred  	%p252, %p251, %p250;
	@%p252 bra 	$L__BB2_276;
	mov.u32 	%r1278, %tid.y;
	shl.b32 	%r1279, %r1278, 10;
	mov.u32 	%r1280, _ZZ15matmul_blocked2E6a_tile;
	add.s32 	%r1281, %r1280, %r1279;
	mov.b32 	%r1282, 0;
	st.shared.u32 	[%r1281+368], %r1282;
	bra.uni 	$L__BB2_277;
$L__BB2_276:
	ld.global.f32 	%f927, [%rd9+48];
	st.shared.f32 	[%r21+368], %f927;
$L__BB2_277:
	ld.param.u64 	%rd3032, [matmul_blocked2_param_5];
	ld.param.u64 	%rd2022, [matmul_blocked2_param_3];
	shl.b64 	%rd394, %rd3452, 4;
	or.b64  	%rd395, %rd394, 13;
	setp.lt.u64 	%p253, %rd395, %rd3032;
	cvt.u64.u32 	%rd396, %r1102;
	setp.gt.u64 	%p254, %rd2022, %rd396;
	and.pred  	%p255, %p254, %p253;
	@%p255 bra 	$L__BB2_279;
	mov.u32 	%r1293, %tid.y;
	shl.b32 	%r1294, %r1293, 10;
	mov.u32 	%r1295, _ZZ15matmul_blocked2E6a_tile;
	add.s32 	%r1296, %r1295, %r1294;
	mov.b32 	%r1297, 0;
	st.shared.u32 	[%r1296+372], %r1297;
	bra.uni 	$L__BB2_280;
$L__BB2_279:
	ld.global.f32 	%f928, [%rd9+52];
	st.shared.f32 	[%r21+372], %f928;
$L__BB2_280:
	ld.param.u64 	%rd3033, [matmul_blocked2_param_5];
	ld.param.u64 	%rd2023, [matmul_blocked2_param_3];
	shl.b64 	%rd397, %rd3452, 4;
	or.b64  	%rd398, %rd397, 14;
	setp.lt.u64 	%p256, %rd398, %rd3033;
	cvt.u64.u32 	%rd399, %r1102;
	setp.gt.u64 	%p257, %rd2023, %rd399;
	and.pred  	%p258, %p257, %p256;
	@%p258 bra 	$L__BB2_282;
	mov.u32 	%r1308, %tid.y;
	shl.b32 	%r1309, %r1308, 10;
	mov.u32 	%r1310, _ZZ15matmul_blocked2E6a_tile;
	add.s32 	%r1311, %r1310, %r1309;
	mov.b32 	%r1312, 0;
	st.shared.u32 	[%r1311+376], %r1312;
	bra.uni 	$L__BB2_283;
$L__BB2_282:
	ld.global.f32 	%f929, [%rd9+56];
	st.shared.f32 	[%r21+376], %f929;
$L__BB2_283:
	ld.param.u64 	%rd3034, [matmul_blocked2_param_5];
	ld.param.u64 	%rd2024, [matmul_blocked2_param_3];
	shl.b64 	%rd400, %rd3452, 4;
	or.b64  	%rd401, %rd400, 15;
	setp.lt.u64 	%p259, %rd401, %rd3034;
	cvt.u64.u32 	%rd402, %r1102;
	setp.gt.u64 	%p260, %rd2024, %rd402;
	and.pred  	%p261, %p260, %p259;
	@%p261 bra 	$L__BB2_285;
	mov.u32 	%r1323, %tid.y;
	shl.b32 	%r1324, %r1323, 10;
	mov.u32 	%r1325, _ZZ15matmul_blocked2E6a_tile;
	add.s32 	%r1326, %r1325, %r1324;
	mov.b32 	%r1327, 0;
	st.shared.u32 	[%r1326+380], %r1327;
	bra.uni 	$L__BB2_286;
$L__BB2_285:
	ld.global.f32 	%f930, [%rd9+60];
	st.shared.f32 	[%r21+380], %f930;
$L__BB2_286:
	ld.param.u64 	%rd3035, [matmul_blocked2_param_5];
	ld.param.u64 	%rd2025, [matmul_blocked2_param_3];
	ld.param.u64 	%rd1912, [matmul_blocked2_param_0];
	shl.b64 	%rd403, %rd3452, 4;
	setp.ge.u64 	%p262, %rd403, %rd3035;
	cvt.u64.u32 	%rd404, %r6;
	cvt.u64.u32 	%rd405, %r1337;
	setp.le.u64 	%p263, %rd2025, %rd405;
	mov.u32 	%r1338, %ctaid.z;
	cvt.u64.u32 	%rd406, %r1338;
	mad.lo.s64 	%rd407, %rd2025, %rd406, %rd404;
	add.s64 	%rd408, %rd407, 6;
	mad.lo.s64 	%rd409, %rd408, %rd3035, %rd403;
	cvta.to.global.u64 	%rd410, %rd1912;
	shl.b64 	%rd411, %rd409, 2;
	add.s64 	%rd10, %rd410, %rd411;
	mov.f32 	%f6217, 0f00000000;
	or.pred  	%p264, %p263, %p262;
	@%p264 bra 	$L__BB2_288;
	ld.global.f32 	%f6217, [%rd10];
$L__BB2_288:
	ld.param.u64 	%rd3036, [matmul_blocked2_param_5];
	ld.param.u64 	%rd2026, [matmul_blocked2_param_3];
	shl.b64 	%rd412, %rd3452, 4;
	or.b64  	%rd413, %rd412, 1;
	setp.lt.u64 	%p265, %rd413, %rd3036;
	mov.u32 	%r1339, %ctaid.y;
	mov.u32 	%r1340, %ntid.y;
	mov.u32 	%r1341, %tid.y;
	mad.lo.s32 	%r1342, %r1339, %r1340, %r1341;
	shl.b32 	%r1343, %r1342, 4;
	or.b32  	%r1344, %r1343, 6;
	cvt.u64.u32 	%rd414, %r1344;
	setp.gt.u64 	%p266, %rd2026, %rd414;
	shl.b32 	%r1345, %r1341, 10;
	mov.u32 	%r1346, _ZZ15matmul_blocked2E6a_tile;
	add.s32 	%r1347, %r1346, %r1345;
	st.shared.f32 	[%r1347+384], %f6217;
	and.pred  	%p267, %p266, %p265;
	@%p267 bra 	$L__BB2_290;
	mov.u32 	%r1348, %tid.y;
	shl.b32 	%r1349, %r1348, 10;
	mov.u32 	%r1350, _ZZ15matmul_blocked2E6a_tile;
	add.s32 	%r1351, %r1350, %r1349;
	mov.b32 	%r1352, 0;
	st.shared.u32 	[%r1351+388], %r1352;
	bra.uni 	$L__BB2_291;
$L__BB2_290:
	ld.global.f32 	%f932, [%rd10+4];
	mov.u32 	%r1353, %tid.y;
	shl.b32 	%r1354, %r1353, 10;
	mov.u32 	%r1355, _ZZ15matmul_blocked2E6a_tile;
	add.s32 	%r1356, %r1355, %r1354;
	st.shared.f32 	[%r1356+388], %f932;
$L__BB2_291:
	ld.param.u64 	%rd3037, [matmul_blocked2_param_5];
	ld.param.u64 	%rd2027, [matmul_blocked2_param_3];
	shl.b64 	%rd415, %rd3452, 4;
	or.b64  	%rd416, %rd415, 2;
	setp.lt.u64 	%p268, %rd416, %rd3037;
	mov.u32 	%r1357, %ctaid.y;
	mov.u32 	%r1358, %ntid.y;
	mov.u32 	%r1359, %tid.y;
	mad.lo.s32 	%r1360, %r1357, %r1358, %r1359;
	shl.b32 	%r1361, %r1360, 4;
	or.b32  	%r1362, %r1361, 6;
	cvt.u64.u32 	%rd417, %r1362;
	setp.gt.u64 	%p269, %rd2027, %rd417;
	and.pred  	%p270, %p269, %p268;
	@%p270 bra 	$L__BB2_293;
	mov.u32 	%r1363, %tid.y;
	shl.b32 	%r1364, %r1363, 10;
	mov.u32 	%r1365, _ZZ15matmul_blocked2E6a_tile;
	add.s32 	%r1366, %r1365, %r1364;
	mov.b32 	%r1367, 0;
	st.shared.u32 	[%r1366+392], %r1367;
	bra.uni 	$L__BB2_294;
$L__BB2_293:
	ld.global.f32 	%f933, [%rd10+8];
	mov.u32 	%r1368, %tid.y;
	shl.b32 	%r1369, %r1368, 10;
	mov.u32 	%r1370, _ZZ15matmul_blocked2E6a_tile;
	add.s32 	%r1371, %r1370, %r1369;
	st.shared.f32 	[%r1371+392], %f933;
$L__BB2_294:
	ld.param.u64 	%rd3038, [matmul_blocked2_param_5];
	ld.param.u64 	%rd2028, [matmul_blocked2_param_3];
	shl.b64 	%rd418, %rd3452, 4;
	or.b64  	%rd419, %rd418, 3;
	setp.lt.u64 	%p271, %rd419, %rd3038;
	mov.u32 	%r1372, %ctaid.y;
	mov.u32 	%r1373, %ntid.y;
	mov.u32 	%r1374, %tid.y;
	mad.lo.s32 	%r1375, %r1372, %r1373, %r1374;
	shl.b32 	%r1376, %r1375, 4;
	or.b32  	%r1377, %r1376, 6;
	cvt.u64.u32 	%rd420, %r1377;
	setp.gt.u64 	%p272, %rd2028, %rd420;
	and.pred  	%p273, %p272, %p271;
	@%p273 bra 	$L__BB2_296;
	mov.u32 	%r1378, %tid.y;
	shl.b32 	%r1379, %r1378, 10;
	mov.u32 	%r1380, _ZZ15matmul_blocked2E6a_tile;
	add.s32 	%r1381, %r1380, %r1379;
	mov.b32 	%r1382, 0;
	st.shared.u32 	[%r1381+396], %r1382;
	bra.uni 	$L__BB2_297;
$L__BB2_296:
	ld.global.f32 	%f934, [%rd10+12];
	mov.u32 	%r1383, %tid.y;
	shl.b32 	%r1384, %r1383, 10;
	mov.u32 	%r1385, _ZZ15matmul_blocked2E6a_tile;
	add.s32 	%r1386, %r1385, %r1384;
	st.shared.f32 	[%r1386+396], %f934;
$L__BB2_297:
	ld.param.u64 	%rd3039, [matmul_blocked2_param_5];
	ld.param.u64 	%rd2029, [matmul_blocked2_param_3];
	shl.b64 	%rd421, %rd3452, 4;
	or.b64  	%rd422, %rd421, 4;
	setp.lt.u64 	%p274, %rd422, %rd3039;
	mov.u32 	%r1387, %ctaid.y;
	mov.u32 	%r1388, %ntid.y;
	mov.u32 	%r1389, %tid.y;
	mad.lo.s32 	%r1390, %r1387, %r1388, %r1389;
	shl.b32 	%r1391, %r1390, 4;
	or.b32  	%r1392, %r1391, 6;
	cvt.u64.u32 	%rd423, %r1392;
	setp.gt.u64 	%p275, %rd2029, %rd423;
	and.pred  	%p276, %p275, %p274;
	@%p276 bra 	$L__BB2_299;
	mov.u32 	%r1393, %tid.y;
	shl.b32 	%r1394, %r1393, 10;
	mov.u32 	%r1395, _ZZ15matmul_blocked2E6a_tile;
	add.s32 	%r1396, %r1395, %r1394;
	mov.b32 	%r1397, 0;
	st.shared.u32 	[%r1396+400], %r1397;
	bra.uni 	$L__BB2_300;
$L__BB2_299:
	ld.global.f32 	%f935, [%rd10+16];
	mov.u32 	%r1398, %tid.y;
	shl.b32 	%r1399, %r1398, 10;
	mov.u32 	%r1400, _ZZ15matmul_blocked2E6a_tile;
	add.s32 	%r1401, %r1400, %r1399;
	st.shared.f32 	[%r1401+400], %f935;
$L__BB2_300:
	ld.param.u64 	%rd3040, [matmul_blocked2_param_5];
	ld.param.u64 	%rd2030, [matmul_blocked2_param_3];
	shl.b64 	%rd424, %rd3452, 4;
	or.b64  	%rd425, %rd424, 5;
	setp.lt.u64 	%p277, %rd425, %rd3040;
	mov.u32 	%r1402, %ctaid.y;
	mov.u32 	%r1403, %ntid.y;
	mov.u32 	%r1404, %tid.y;
	mad.lo.s32 	%r1405, %r1402, %r1403, %r1404;
	shl.b32 	%r1406, %r1405, 4;
	or.b32  	%r1407, %r1406, 6;
	cvt.u64.u32 	%rd426, %r1407;
	setp.gt.u64 	%p278, %rd2030, %rd426;
	and.pred  	%p279, %p278, %p277;
	@%p279 bra 	$L__BB2_302;
	mov.u32 	%r1408, %tid.y;
	shl.b32 	%r1409, %r1408, 10;
	mov.u32 	%r1410, _ZZ15matmul_blocked2E6a_tile;
	add.s32 	%r1411, %r1410, %r1409;
	mov.b32 	%r1412, 0;
	st.shared.u32 	[%r1411+404], %r1412;
	bra.uni 	$L__BB2_303;
$L__BB2_302:
	ld.global.f32 	%f936, [%rd10+20];
	mov.u32 	%r1413, %tid.y;
	shl.b32 	%r1414, %r1413, 10;
	mov.u32 	%r1415, _ZZ15matmul_blocked2E6a_tile;
	add.s32 	%r1416, %r1415, %r1414;
	st.shared.f32 	[%r1416+404], %f936;
$L__BB2_303:
	ld.param.u64 	%rd3041, [matmul_blocked2_param_5];
	ld.param.u64 	%rd2031, [matmul_blocked2_param_3];
	shl.b64 	%rd427, %rd3452, 4;
	or.b64  	%rd428, %rd427, 6;
	setp.lt.u64 	%p280, %rd428, %rd3041;
	mov.u32 	%r1417, %ctaid.y;
	mov.u32 	%r1418, %ntid.y;
	mov.u32 	%r1419, %tid.y;
	mad.lo.s32 	%r1420, %r1417, %r1418, %r1419;
	shl.b32 	%r1421, %r1420, 4;
	or.b32  	%r1422, %r1421, 6;
	cvt.u64.u32 	%rd429, %r1422;
	setp.gt.u64 	%p281, %rd2031, %rd429;
	and.pred  	%p282, %p281, %p280;
	@%p282 bra 	$L__BB2_305;
	mov.u32 	%r1423, %tid.y;
	shl.b32 	%r1424, %r1423, 10;
	mov.u32 	%r1425, _ZZ15matmul_blocked2E6a_tile;
	add.s32 	%r1426, %r1425, %r1424;
	mov.b32 	%r1427, 0;
	st.shared.u32 	[%r1426+408], %r1427;
	bra.uni 	$L__BB2_306;
$L__BB2_305:
	ld.global.f32 	%f937, [%rd10+24];
	mov.u32 	%r1428, %tid.y;
	shl.b32 	%r1429, %r1428, 10;
	mov.u32 	%r1430, _ZZ15matmul_blocked2E6a_tile;
	add.s32 	%r1431, %r1430, %r1429;
	st.shared.f32 	[%r1431+408], %f937;
$L__BB2_306:
	ld.param.u64 	%rd3042, [matmul_blocked2_param_5];
	ld.param.u64 	%rd2032, [matmul_blocked2_param_3];
	shl.b64 	%rd430, %rd3452, 4;
	or.b64  	%rd431, %rd430, 7;
	setp.lt.u64 	%p283, %rd431, %rd3042;
	mov.u32 	%r1432, %ctaid.y;
	mov.u32 	%r1433, %ntid.y;
	mov.u32 	%r1434, %tid.y;
	mad.lo.s32 	%r1435, %r1432, %r1433, %r1434;
	shl.b32 	%r1436, %r1435, 4;
	or.b32  	%r1437, %r1436, 6;
	cvt.u64.u32 	%rd432, %r1437;
	setp.gt.u64 	%p284, %rd2032, %rd432;
	and.pred  	%p285, %p284, %p283;
	@%p285 bra 	$L__BB2_308;
	mov.u32 	%r1438, %tid.y;
	shl.b32 	%r1439, %r1438, 10;
	mov.u32 	%r1440, _ZZ15matmul_blocked2E6a_tile;
	add.s32 	%r1441, %r1440, %r1439;
	mov.b32 	%r1442, 0;
	st.shared.u32 	[%r1441+412], %r1442;
	bra.uni 	$L__BB2_309;
$L__BB2_308:
	ld.global.f32 	%f938, [%rd10+28];
	mov.u32 	%r1443, %tid.y;
	shl.b32 	%r1444, %r1443, 10;
	mov.u32 	%r1445, _ZZ15matmul_blocked2E6a_tile;
	add.s32 	%r1446, %r1445, %r1444;
	st.shared.f32 	[%r1446+412], %f938;
$L__BB2_309:
	ld.param.u64 	%rd3043, [matmul_blocked2_param_5];
	ld.param.u64 	%rd2033, [matmul_blocked2_param_3];
	shl.b64 	%rd433, %rd3452, 4;
	or.b64  	%rd434, %rd433, 8;
	setp.lt.u64 	%p286, %rd434, %rd3043;
	mov.u32 	%r1447, %ctaid.y;
	mov.u32 	%r1448, %ntid.y;
	mov.u32 	%r1449, %tid.y;
	mad.lo.s32 	%r1450, %r1447, %r1448, %r1449;
	shl.b32 	%r1451, %r1450, 4;
	or.b32  	%r1452, %r1451, 6;
	cvt.u64.u32 	%rd435, %r1452;
	setp.gt.u64 	%p287, %rd2033, %rd435;
	and.pred  	%p288, %p287, %p286;
	@%p288 bra 	$L__BB2_311;
	mov.u32 	%r1453, %tid.y;
	shl.b32 	%r1454, %r1453, 10;
	mov.u32 	%r1455, _ZZ15matmul_blocked2E6a_tile;
	add.s32 	%r1456, %r1455, %r1454;
	mov.b32 	%r1457, 0;
	st.shared.u32 	[%r1456+416], %r1457;
	bra.uni 	$L__BB2_312;
$L__BB2_311:
	ld.global.f32 	%f939, [%rd10+32];
	mov.u32 	%r1458, %tid.y;
	shl.b32 	%r1459, %r1458, 10;
	mov.u32 	%r1460, _ZZ15matmul_blocked2E6a_tile;
	add.s32 	%r1461, %r1460, %r1459;
	st.shared.f32 	[%r1461+416], %f939;
$L__BB2_312:
	ld.param.u64 	%rd3044, [matmul_blocked2_param_5];
	ld.param.u64 	%rd2034, [matmul_blocked2_param_3];
	shl.b64 	%rd436, %rd3452, 4;
	or.b64  	%rd437, %rd436, 9;
	setp.lt.u64 	%p289, %rd437, %rd3044;
	mov.u32 	%r1462, %ctaid.y;
	mov.u32 	%r1463, %ntid.y;
	mov.u32 	%r1464, %tid.y;
	mad.lo.s32 	%r1465, %r1462, %r1463, %r1464;
	shl.b32 	%r1466, %r1465, 4;
	or.b32  	%r1467, %r1466, 6;
	cvt.u64.u32 	%rd438, %r1467;
	setp.gt.u64 	%p290, %rd2034, %rd438;
	and.pred  	%p291, %p290, %p289;
	@%p291 bra 	$L__BB2_314;
	mov.u32 	%r1468, %tid.y;
	shl.b32 	%r1469, %r1468, 10;
	mov.u32 	%r1470, _ZZ15matmul_blocked2E6a_tile;
	add.s32 	%r1471, %r1470, %r1469;
	mov.b32 	%r1472, 0;
	st.shared.u32 	[%r1471+420], %r1472;
	bra.uni 	$L__BB2_315;
$L__BB2_314:
	ld.global.f32 	%f940, [%rd10+36];
	mov.u32 	%r1473, %tid.y;
	shl.b32 	%r1474, %r1473, 10;
	mov.u32 	%r1475, _ZZ15matmul_blocked2E6a_tile;
	add.s32 	%r1476, %r1475, %r1474;
	st.shared.f32 	[%r1476+420], %f940;
$L__BB2_315:
	ld.param.u64 	%rd3045, [matmul_blocked2_param_5];
	ld.param.u64 	%rd2035, [matmul_blocked2_param_3];
	shl.b64 	%rd439, %rd3452, 4;
	or.b64  	%rd440, %rd439, 10;
	setp.lt.u64 	%p292, %rd440, %rd3045;
	mov.u32 	%r1477, %ctaid.y;
	mov.u32 	%r1478, %ntid.y;
	mov.u32 	%r1479, %tid.y;
	mad.lo.s32 	%r1480, %r1477, %r1478, %r1479;
	shl.b32 	%r1481, %r1480, 4;
	or.b32  	%r1482, %r1481, 6;
	cvt.u64.u32 	%rd441, %r1482;
	setp.gt.u64 	%p293, %rd2035, %rd441;
	and.pred  	%p294, %p293, %p292;
	@%p294 bra 	$L__BB2_317;
	mov.u32 	%r1483, %tid.y;
	shl.b32 	%r1484, %r1483, 10;
	mov.u32 	%r1485, _ZZ15matmul_blocked2E6a_tile;
	add.s32 	%r1486, %r1485, %r1484;
	mov.b32 	%r1487, 0;
	st.shared.u32 	[%r1486+424], %r1487;
	bra.uni 	$L__BB2_318;
$L__BB2_317:
	ld.global.f32 	%f941, [%rd10+40];
	mov.u32 	%r1488, %tid.y;
	shl.b32 	%r1489, %r1488, 10;
	mov.u32 	%r1490, _ZZ15matmul_blocked2E6a_tile;
	add.s32 	%r1491, %r1490, %r1489;
	st.shared.f32 	[%r1491+424], %f941;
$L__BB2_318:
	ld.param.u64 	%rd3046, [matmul_blocked2_param_5];
	ld.param.u64 	%rd2036, [matmul_blocked2_param_3];
	shl.b64 	%rd442, %rd3452, 4;
	or.b64  	%rd443, %rd442, 11;
	setp.lt.u64 	%p295, %rd443, %rd3046;
	mov.u32 	%r1492, %ctaid.y;
	mov.u32 	%r1493, %ntid.y;
	mov.u32 	%r1494, %tid.y;
	mad.lo.s32 	%r1495, %r1492, %r1493, %r1494;
	shl.b32 	%r1496, %r1495, 4;
	or.b32  	%r1497, %r1496, 6;
	cvt.u64.u32 	%rd444, %r1497;
	setp.gt.u64 	%p296, %rd2036, %rd444;
	and.pred  	%p297, %p296, %p295;
	@%p297 bra 	$L__BB2_320;
	mov.u32 	%r1498, %tid.y;
	shl.b32 	%r1499, %r1498, 10;
	mov.u32 	%r1500, _ZZ15matmul_blocked2E6a_tile;
	add.s32 	%r1501, %r1500, %r1499;
	mov.b32 	%r1502, 0;
	st.shared.u32 	[%r1501+428], %r1502;
	bra.uni 	$L__BB2_321;
$L__BB2_320:
	ld.global.f32 	%f942, [%rd10+44];
	mov.u32 	%r1503, %tid.y;
	shl.b32 	%r1504, %r1503, 10;
	mov.u32 	%r1505, _ZZ15matmul_blocked2E6a_tile;
	add.s32 	%r1506, %r1505, %r1504;
	st.shared.f32 	[%r1506+428], %f942;
$L__BB2_321:
	ld.param.u64 	%rd3047, [matmul_blocked2_param_5];
	ld.param.u64 	%rd2037, [matmul_blocked2_param_3];
	shl.b64 	%rd445, %rd3452, 4;
	or.b64  	%rd446, %rd445, 12;
	setp.lt.u64 	%p298, %rd446, %rd3047;
	mov.u32 	%r1507, %ctaid.y;
	mov.u32 	%r1508, %ntid.y;
	mov.u32 	%r1509, %tid.y;
	mad.lo.s32 	%r1510, %r1507, %r1508, %r1509;
	shl.b32 	%r1511, %r1510, 4;
	or.b32  	%r1512, %r1511, 6;
	cvt.u64.u32 	%rd447, %r1512;
	setp.gt.u64 	%p299, %rd2037, %rd447;
	and.pred  	%p300, %p299, %p298;
	@%p300 bra 	$L__BB2_323;
	mov.u32 	%r1513, %tid.y;
	shl.b32 	%r1514, %r1513, 10;
	mov.u32 	%r1515, _ZZ15matmul_blocked2E6a_tile;
	add.s32 	%r1516, %r1515, %r1514;
	mov.b32 	%r1517, 0;
	st.shared.u32 	[%r1516+432], %r1517;
	bra.uni 	$L__BB2_324;
$L__BB2_323:
	ld.global.f32 	%f943, [%rd10+48];
	mov.u32 	%r1518, %tid.y;
	shl.b32 	%r1519, %r1518, 10;
	mov.u32 	%r1520, _ZZ15matmul_blocked2E6a_tile;
	add.s32 	%r1521, %r1520, %r1519;
	st.shared.f32 	[%r1521+432], %f943;
$L__BB2_324:
	ld.param.u64 	%rd3048, [matmul_blocked2_param_5];
	ld.param.u64 	%rd2038, [matmul_blocked2_param_3];
	shl.b64 	%rd448, %rd3452, 4;
	or.b64  	%rd449, %rd448, 13;
	setp.lt.u64 	%p301, %rd449, %rd3048;
	mov.u32 	%r1522, %ctaid.y;
	mov.u32 	%r1523, %ntid.y;
	mov.u32 	%r1524, %tid.y;
	mad.lo.s32 	%r1525, %r1522, %r1523, %r1524;
	shl.b32 	%r1526, %r1525, 4;
	or.b32  	%r1527, %r1526, 6;
	cvt.u64.u32 	%rd450, %r1527;
	setp.gt.u64 	%p302, %rd2038, %rd450;
	and.pred  	%p303, %p302, %p301;
	@%p303 bra 	$L__BB2_326;
	mov.u32 	%r1528, %tid.y;
	shl.b32 	%r1529, %r1528, 10;
	mov.u32 	%r1530, _ZZ15matmul_blocked2E6a_tile;
	add.s32 	%r1531, %r1530, %r1529;
	mov.b32 	%r1532, 0;
	st.shared.u32 	[%r1531+436], %r1532;
	bra.uni 	$L__BB2_327;
$L__BB2_326:
	ld.global.f32 	%f944, [%rd10+52];
	mov.u32 	%r1533, %tid.y;
	shl.b32 	%r1534, %r1533, 10;
	mov.u32 	%r1535, _ZZ15matmul_blocked2E6a_tile;
	add.s32 	%r1536, %r1535, %r1534;
	st.shared.f32 	[%r1536+436], %f944;
$L__BB2_327:
	ld.param.u64 	%rd3049, [matmul_blocked2_param_5];
	ld.param.u64 	%rd2039, [matmul_blocked2_param_3];
	shl.b64 	%rd451, %rd3452, 4;
	or.b64  	%rd452, %rd451, 14;
	setp.lt.u64 	%p304, %rd452, %rd3049;
	mov.u32 	%r1537, %ctaid.y;
	mov.u32 	%r1538, %ntid.y;
	mov.u32 	%r1539, %tid.y;
	mad.lo.s32 	%r1540, %r1537, %r1538, %r1539;
	shl.b32 	%r1541, %r1540, 4;
	or.b32  	%r1542, %r1541, 6;
	cvt.u64.u32 	%rd453, %r1542;
	setp.gt.u64 	%p305, %rd2039, %rd453;
	and.pred  	%p306, %p305, %p304;
	@%p306 bra 	$L__BB2_329;
	mov.u32 	%r1543, %tid.y;
	shl.b32 	%r1544, %r1543, 10;
	mov.u32 	%r1545, _ZZ15matmul_blocked2E6a_tile;
	add.s32 	%r1546, %r1545, %r1544;
	mov.b32 	%r1547, 0;
	st.shared.u32 	[%r1546+440], %r1547;
	bra.uni 	$L__BB2_330;
$L__BB2_329:
	ld.global.f32 	%f945, [%rd10+56];
	mov.u32 	%r1548, %tid.y;
	shl.b32 	%r1549, %r1548, 10;
	mov.u32 	%r1550, _ZZ15matmul_blocked2E6a_tile;
	add.s32 	%r1551, %r1550, %r1549;
	st.shared.f32 	[%r1551+440], %f945;
$L__BB2_330:
	ld.param.u64 	%rd3050, [matmul_blocked2_param_5];
	ld.param.u64 	%rd2040, [matmul_blocked2_param_3];
	shl.b64 	%rd454, %rd3452, 4;
	or.b64  	%rd455, %rd454, 15;
	setp.lt.u64 	%p307, %rd455, %rd3050;
	mov.u32 	%r1552, %ctaid.y;
	mov.u32 	%r1553, %ntid.y;
	mov.u32 	%r1554, %tid.y;
	mad.lo.s32 	%r1555, %r1552, %r1553, %r1554;
	shl.b32 	%r1556, %r1555, 4;
	or.b32  	%r1557, %r1556, 6;
	cvt.u64.u32 	%rd456, %r1557;
	setp.gt.u64 	%p308, %rd2040, %rd456;
	and.pred  	%p309, %p308, %p307;
	@%p309 bra 	$L__BB2_332;
	mov.u32 	%r1558, %tid.y;
	shl.b32 	%r1559, %r1558, 10;
	mov.u32 	%r1560, _ZZ15matmul_blocked2E6a_tile;
	add.s32 	%r1561, %r1560, %r1559;
	mov.b32 	%r1562, 0;
	st.shared.u32 	[%r1561+444], %r1562;
	bra.uni 	$L__BB2_333;
$L__BB2_332:
	ld.global.f32 	%f946, [%rd10+60];
	mov.u32 	%r1563, %tid.y;
	shl.b32 	%r1564, %r1563, 10;
	mov.u32 	%r1565, _ZZ15matmul_blocked2E6a_tile;
	add.s32 	%r1566, %r1565, %r1564;
	st.shared.f32 	[%r1566+444], %f946;
$L__BB2_333:
	ld.param.u64 	%rd3051, [matmul_blocked2_param_5];
	ld.param.u64 	%rd2041, [matmul_blocked2_param_3];
	ld.param.u64 	%rd1913, [matmul_blocked2_param_0];
	shl.b64 	%rd457, %rd3452, 4;
	setp.ge.u64 	%p310, %rd457, %rd3051;
	mov.u32 	%r1567, %ctaid.y;
	mov.u32 	%r1568, %ntid.y;
	mov.u32 	%r1569, %tid.y;
	mad.lo.s32 	%r1570, %r1567, %r1568, %r1569;
	shl.b32 	%r1571, %r1570, 4;
	cvt.u64.u32 	%rd458, %r1571;
	or.b32  	%r1572, %r1571, 7;
	cvt.u64.u32 	%rd459, %r1572;
	setp.le.u64 	%p311, %rd2041, %rd459;
	mov.u32 	%r1573, %ctaid.z;
	cvt.u64.u32 	%rd460, %r1573;
	mad.lo.s64 	%rd461, %rd2041, %rd460, %rd458;
	add.s64 	%rd462, %rd461, 7;
	mad.lo.s64 	%rd463, %rd462, %rd3051, %rd457;
	cvta.to.global.u64 	%rd464, %rd1913;
	shl.b64 	%rd465, %rd463, 2;
	add.s64 	%rd11, %rd464, %rd465;
	mov.f32 	%f6218, 0f00000000;
	or.pred  	%p312, %p311, %p310;
	@%p312 bra 	$L__BB2_335;
	ld.global.f32 	%f6218, [%rd11];
$L__BB2_335:
	ld.param.u64 	%rd3052, [matmul_blocked2_param_5];
	ld.param.u64 	%rd2042, [matmul_blocked2_param_3];
	shl.b64 	%rd466, %rd3452, 4;
	or.b64  	%rd467, %rd466, 1;
	setp.lt.u64 	%p313, %rd467, %rd3052;
	mov.u32 	%r1574, %ctaid.y;
	mov.u32 	%r1575, %ntid.y;
	mov.u32 	%r1576, %tid.y;
	mad.lo.s32 	%r1577, %r1574, %r1575, %r1576;
	shl.b32 	%r1578, %r1577, 4;
	or.b32  	%r1579, %r1578, 7;
	cvt.u64.u32 	%rd468, %r1579;
	setp.gt.u64 	%p314, %rd2042, %rd468;
	shl.b32 	%r1580, %r1576, 10;
	mov.u32 	%r1581, _ZZ15matmul_blocked2E6a_tile;
	add.s32 	%r1582, %r1581, %r1580;
	st.shared.f32 	[%r1582+448], %f6218;
	and.pred  	%p315, %p314, %p313;
	@%p315 bra 	$L__BB2_337;
	mov.u32 	%r1583, %tid.y;
	shl.b32 	%r1584, %r1583, 10;
	mov.u32 	%r1585, _ZZ15matmul_blocked2E6a_tile;
	add.s32 	%r1586, %r1585, %r1584;
	mov.b32 	%r1587, 0;
	st.shared.u32 	[%r1586+452], %r1587;
	bra.uni 	$L__BB2_338;
$L__BB2_337:
	ld.global.f32 	%f948, [%rd11+4];
	mov.u32 	%r1588, %tid.y;
	shl.b32 	%r1589, %r1588, 10;
	mov.u32 	%r1590, _ZZ15matmul_blocked2E6a_tile;
	add.s32 	%r1591, %r1590, %r1589;
	st.shared.f32 	[%r1591+452], %f948;
$L__BB2_338:
	ld.param.u64 	%rd3053, [matmul_blocked2_param_5];
	ld.param.u64 	%rd2043, [matmul_blocked2_param_3];
	shl.b64 	%rd469, %rd3452, 4;
	or.b64  	%rd470, %rd469, 2;
	setp.lt.u64 	%p316, %rd470, %rd3053;
	mov.u32 	%r1592, %ctaid.y;
	mov.u32 	%r1593, %ntid.y;
	mov.u32 	%r1594, %tid.y;
	mad.lo.s32 	%r1595, %r1592, %r1593, %r1594;
	shl.b32 	%r1596, %r1595, 4;
	or.b32  	%r1597, %r1596, 7;
	cvt.u64.u32 	%rd471, %r1597;
	setp.gt.u64 	%p317, %rd2043, %rd471;
	and.pred  	%p318, %p317, %p316;
	@%p318 bra 	$L__BB2_340;
	mov.u32 	%r1598, %tid.y;
	shl.b32 	%r1599, %r1598, 10;
	mov.u32 	%r1600, _ZZ15matmul_blocked2E6a_tile;
	add.s32 	%r1601, %r1600, %r1599;
	mov.b32 	%r1602, 0;
	st.shared.u32 	[%r1601+456], %r1602;
	bra.uni 	$L__BB2_341;
$L__BB2_340:
	ld.global.f32 	%f949, [%rd11+8];
	mov.u32 	%r1603, %tid.y;
	shl.b32 	%r1604, %r1603, 10;
	mov.u32 	%r1605, _ZZ15matmul_blocked2E6a_tile;
	add.s32 	%r1606, %r1605, %r1604;
	st.shared.f32 	[%r1606+456], %f949;
$L__BB2_341:
	ld.param.u64 	%rd3054, [matmul_blocked2_param_5];
	ld.param.u64 	%rd2044, [matmul_blocked2_param_3];
	shl.b64 	%rd472, %rd3452, 4;
	or.b64  	%rd473, %rd472, 3;
	setp.lt.u64 	%p319, %rd473, %rd3054;
	mov.u32 	%r1607, %ctaid.y;
	mov.u32 	%r1608, %ntid.y;
	mov.u32 	%r1609, %tid.y;
	mad.lo.s32 	%r1610, %r1607, %r1608, %r1609;
	shl.b32 	%r1611, %r1610, 4;
	or.b32  	%r1612, %r1611, 7;
	cvt.u64.u32 	%rd474, %r1612;
	setp.gt.u64 	%p320, %rd2044, %rd474;
	and.pred  	%p321, %p320, %p319;
	@%p321 bra 	$L__BB2_343;
	mov.u32 	%r1613, %tid.y;
	shl.b32 	%r1614, %r1613, 10;
	mov.u32 	%r1615, _ZZ15matmul_blocked2E6a_tile;
	add.s32 	%r1616, %r1615, %r1614;
	mov.b32 	%r1617, 0;
	st.shared.u32 	[%r1616+460], %r1617;
	bra.uni 	$L__BB2_344;
$L__BB2_343:
	ld.global.f32 	%f950, [%rd11+12];
	mov.u32 	%r1618, %tid.y;
	shl.b32 	%r1619, %r1618, 10;
	mov.u32 	%r1620, _ZZ15matmul_blocked2E6a_tile;
	add.s32 	%r1621, %r1620, %r1619;
	st.shared.f32 	[%r1621+460], %f950;
$L__BB2_344:
	ld.param.u64 	%rd3055, [matmul_blocked2_param_5];
	ld.param.u64 	%rd2045, [matmul_blocked2_param_3];
	shl.b64 	%rd475, %rd3452, 4;
	or.b64  	%rd476, %rd475, 4;
	setp.lt.u64 	%p322, %rd476, %rd3055;
	mov.u32 	%r1622, %ctaid.y;
	mov.u32 	%r1623, %ntid.y;
	mov.u32 	%r1624, %tid.y;
	mad.lo.s32 	%r1625, %r1622, %r1623, %r1624;
	shl.b32 	%r1626, %r1625, 4;
	or.b32  	%r1627, %r1626, 7;
	cvt.u64.u32 	%rd477, %r1627;
	setp.gt.u64 	%p323, %rd2045, %rd477;
	and.pred  	%p324, %p323, %p322;
	@%p324 bra 	$L__BB2_346;
	mov.u32 	%r1628, %tid.y;
	shl.b32 	%r1629, %r1628, 10;
	mov.u32 	%r1630, _ZZ15matmul_blocked2E6a_tile;
	add.s32 	%r1631, %r1630, %r1629;
	mov.b32 	%r1632, 0;
	st.shared.u32 	[%r1631+464], %r1632;
	bra.uni 	$L__BB2_347;
$L__BB2_346:
	ld.global.f32 	%f951, [%rd11+16];
	mov.u32 	%r1633, %tid.y;
	shl.b32 	%r1634, %r1633, 10;
	mov.u32 	%r1635, _ZZ15matmul_blocked2E6a_tile;
	add.s32 	%r1636, %r1635, %r1634;
	st.shared.f32 	[%r1636+464], %f951;
$L__BB2_347:
	ld.param.u64 	%rd3056, [matmul_blocked2_param_5];
	ld.param.u64 	%rd2046, [matmul_blocked2_param_3];
	shl.b64 	%rd478, %rd3452, 4;
	or.b64  	%rd479, %rd478, 5;
	setp.lt.u64 	%p325, %rd479, %rd3056;
	mov.u32 	%r1637, %ctaid.y;
	mov.u32 	%r1638, %ntid.y;
	mov.u32 	%r1639, %tid.y;
	mad.lo.s32 	%r1640, %r1637, %r1638, %r1639;
	shl.b32 	%r1641, %r1640, 4;
	or.b32  	%r1642, %r1641, 7;
	cvt.u64.u32 	%rd480, %r1642;
	setp.gt.u64 	%p326, %rd2046, %rd480;
	and.pred  	%p327, %p326, %p325;
	@%p327 bra 	$L__BB2_349;
	mov.u32 	%r1643, %tid.y;
	shl.b32 	%r1644, %r1643, 10;
	mov.u32 	%r1645, _ZZ15matmul_blocked2E6a_tile;
	add.s32 	%r1646, %r1645, %r1644;
	mov.b32 	%r1647, 0;
	st.shared.u32 	[%r1646+468], %r1647;
	bra.uni 	$L__BB2_350;
$L__BB2_349:
	ld.global.f32 	%f952, [%rd11+20];
	mov.u32 	%r1648, %tid.y;
	shl.b32 	%r1649, %r1648, 10;
	mov.u32 	%r1650, _ZZ15matmul_blocked2E6a_tile;
	add.s32 	%r1651, %r1650, %r1649;
	st.shared.f32 	[%r1651+468], %f952;
$L__BB2_350:
	ld.param.u64 	%rd3057, [matmul_blocked2_param_5];
	ld.param.u64 	%rd2047, [matmul_blocked2_param_3];
	shl.b64 	%rd481, %rd3452, 4;
	or.b64  	%rd482, %rd481, 6;
	setp.lt.u64 	%p328, %rd482, %rd3057;
	mov.u32 	%r1652, %ctaid.y;
	mov.u32 	%r1653, %ntid.y;
	mov.u32 	%r1654, %tid.y;
	mad.lo.s32 	%r1655, %r1652, %r1653, %r1654;
	shl.b32 	%r1656, %r1655, 4;
	or.b32  	%r1657, %r1656, 7;
	cvt.u64.u32 	%rd483, %r1657;
	setp.gt.u64 	%p329, %rd2047, %rd483;
	and.pred  	%p330, %p329, %p328;
	@%p330 bra 	$L__BB2_352;
	mov.u32 	%r1658, %tid.y;
	shl.b32 	%r1659, %r1658, 10;
	mov.u32 	%r1660, _ZZ15matmul_blocked2E6a_tile;
	add.s32 	%r1661, %r1660, %r1659;
	mov.b32 	%r1662, 0;
	st.shared.u32 	[%r1661+472], %r1662;
	bra.uni 	$L__BB2_353;
$L__BB2_352:
	ld.global.f32 	%f953, [%rd11+24];
	mov.u32 	%r1663, %tid.y;
	shl.b32 	%r1664, %r1663, 10;
	mov.u32 	%r1665, _ZZ15matmul_blocked2E6a_tile;
	add.s32 	%r1666, %r1665, %r1664;
	st.shared.f32 	[%r1666+472], %f953;
$L__BB2_353:
	ld.param.u64 	%rd3058, [matmul_blocked2_param_5];
	ld.param.u64 	%rd2048, [matmul_blocked2_param_3];
	shl.b64 	%rd484, %rd3452, 4;
	or.b64  	%rd485, %rd484, 7;
	setp.lt.u64 	%p331, %rd485, %rd3058;
	mov.u32 	%r1667, %ctaid.y;
	mov.u32 	%r1668, %ntid.y;
	mov.u32 	%r1669, %tid.y;
	mad.lo.s32 	%r1670, %r1667, %r1668, %r1669;
	shl.b32 	%r1671, %r1670, 4;
	or.b32  	%r1672, %r1671, 7;
	cvt.u64.u32 	%rd486, %r1672;
	setp.gt.u64 	%p332, %rd2048, %rd486;
	and.pred  	%p333, %p332, %p331;
	@%p333 bra 	$L__BB2_355;
	mov.u32 	%r1673, %tid.y;
	shl.b32 	%r1674, %r1673, 10;
	mov.u32 	%r1675, _ZZ15matmul_blocked2E6a_tile;
	add.s32 	%r1676, %r1675, %r1674;
	mov.b32 	%r1677, 0;
	st.shared.u32 	[%r1676+476], %r1677;
	bra.uni 	$L__BB2_356;
$L__BB2_355:
	ld.global.f32 	%f954, [%rd11+28];
	mov.u32 	%r1678, %tid.y;
	shl.b32 	%r1679, %r1678, 10;
	mov.u32 	%r1680, _ZZ15matmul_blocked2E6a_tile;
	add.s32 	%r1681, %r1680, %r1679;
	st.shared.f32 	[%r1681+476], %f954;
$L__BB2_356:
	ld.param.u64 	%rd3059, [matmul_blocked2_param_5];
	ld.param.u64 	%rd2049, [matmul_blocked2_param_3];
	shl.b64 	%rd487, %rd3452, 4;
	or.b64  	%rd488, %rd487, 8;
	setp.lt.u64 	%p334, %rd488, %rd3059;
	mov.u32 	%r1682, %ctaid.y;
	mov.u32 	%r1683, %ntid.y;
	mov.u32 	%r1684, %tid.y;
	mad.lo.s32 	%r1685, %r1682, %r1683, %r1684;
	shl.b32 	%r1686, %r1685, 4;
	or.b32  	%r1687, %r1686, 7;
	cvt.u64.u32 	%rd489, %r1687;
	setp.gt.u64 	%p335, %rd2049, %rd489;
	and.pred  	%p336, %p335, %p334;
	@%p336 bra 	$L__BB2_358;
	mov.u32 	%r1688, %tid.y;
	shl.b32 	%r1689, %r1688, 10;
	mov.u32 	%r1690, _ZZ15matmul_blocked2E6a_tile;
	add.s32 	%r1691, %r1690, %r1689;
	mov.b32 	%r1692, 0;
	st.shared.u32 	[%r1691+480], %r1692;
	bra.uni 	$L__BB2_359;
$L__BB2_358:
	ld.global.f32 	%f955, [%rd11+32];
	mov.u32 	%r1693, %tid.y;
	shl.b32 	%r1694, %r1693, 10;
	mov.u32 	%r1695, _ZZ15matmul_blocked2E6a_tile;
	add.s32 	%r1696, %r1695, %r1694;
	st.shared.f32 	[%r1696+480], %f955;
$L__BB2_359:
	ld.param.u64 	%rd3060, [matmul_blocked2_param_5];
	ld.param.u64 	%rd2050, [matmul_blocked2_param_3];
	shl.b64 	%rd490, %rd3452, 4;
	or.b64  	%rd491, %rd490, 9;
	setp.lt.u64 	%p337, %rd491, %rd3060;
	mov.u32 	%r1697, %ctaid.y;
	mov.u32 	%r1698, %ntid.y;
	mov.u32 	%r1699, %tid.y;
	mad.lo.s32 	%r1700, %r1697, %r1698, %r1699;
	shl.b32 	%r1701, %r1700, 4;
	or.b32  	%r1702, %r1701, 7;
	cvt.u64.u32 	%rd492, %r1702;
	setp.gt.u64 	%p338, %rd2050, %rd492;
	and.pred  	%p339, %p338, %p337;
	@%p339 bra 	$L__BB2_361;
	mov.u32 	%r1703, %tid.y;
	shl.b32 	%r1704, %r1703, 10;
	mov.u32 	%r1705, _ZZ15matmul_blocked2E6a_tile;
	add.s32 	%r1706, %r1705, %r1704;
	mov.b32 	%r1707, 0;
	st.shared.u32 	[%r1706+484], %r1707;
	bra.uni 	$L__BB2_362;
$L__BB2_361:
	ld.global.f32 	%f956, [%rd11+36];
	mov.u32 	%r1708, %tid.y;
	shl.b32 	%r1709, %r1708, 10;
	mov.u32 	%r1710, _ZZ15matmul_blocked2E6a_tile;
	add.s32 	%r1711, %r1710, %r1709;
	st.shared.f32 	[%r1711+484], %f956;
$L__BB2_362:
	ld.param.u64 	%rd3061, [matmul_blocked2_param_5];
	ld.param.u64 	%rd2051, [matmul_blocked2_param_3];
	shl.b64 	%rd493, %rd3452, 4;
	or.b64  	%rd494, %rd493, 10;
	setp.lt.u64 	%p340, %rd494, %rd3061;
	mov.u32 	%r1712, %ctaid.y;
	mov.u32 	%r1713, %ntid.y;
	mov.u32 	%r1714, %tid.y;
	mad.lo.s32 	%r1715, %r1712, %r1713, %r1714;
	shl.b32 	%r1716, %r1715, 4;
	or.b32  	%r1717, %r1716, 7;
	cvt.u64.u32 	%rd495, %r1717;
	setp.gt.u64 	%p341, %rd2051, %rd495;
	and.pred  	%p342, %p341, %p340;
	@%p342 bra 	$L__BB2_364;
	mov.u32 	%r1718, %tid.y;
	shl.b32 	%r1719, %r1718, 10;
	mov.u32 	%r1720, _ZZ15matmul_blocked2E6a_tile;
	add.s32 	%r1721, %r1720, %r1719;
	mov.b32 	%r1722, 0;
	st.shared.u32 	[%r1721+488], %r1722;
	bra.uni 	$L__BB2_365;
$L__BB2_364:
	ld.global.f32 	%f957, [%rd11+40];
	mov.u32 	%r1723, %tid.y;
	shl.b32 	%r1724, %r1723, 10;
	mov.u32 	%r1725, _ZZ15matmul_blocked2E6a_tile;
	add.s32 	%r1726, %r1725, %r1724;
	st.shared.f32 	[%r1726+488], %f957;
$L__BB2_365:
	ld.param.u64 	%rd3062, [matmul_blocked2_param_5];
	ld.param.u64 	%rd2052, [matmul_blocked2_param_3];
	shl.b64 	%rd496, %rd3452, 4;
	or.b64  	%rd497, %rd496, 11;
	setp.lt.u64 	%p343, %rd497, %rd3062;
	mov.u32 	%r1727, %ctaid.y;
	mov.u32 	%r1728, %ntid.y;
	mov.u32 	%r1729, %tid.y;
	mad.lo.s32 	%r1730, %r1727, %r1728, %r1729;
	shl.b32 	%r1731, %r1730, 4;
	or.b32  	%r1732, %r1731, 7;
	cvt.u64.u32 	%rd498, %r1732;
	setp.gt.u64 	%p344, %rd2052, %rd498;
	and.pred  	%p345, %p344, %p343;
	@%p345 bra 	$L__BB2_367;
	mov.u32 	%r1733, %tid.y;
	shl.b32 	%r1734, %r1733, 10;
	mov.u32 	%r1735, _ZZ15matmul_blocked2E6a_tile;
	add.s32 	%r1736, %r1735, %r1734;
	mov.b32 	%r1737, 0;
	st.shared.u32 	[%r1736+492], %r1737;
	bra.uni 	$L__BB2_368;
$L__BB2_367:
	ld.global.f32 	%f958, [%rd11+44];
	mov.u32 	%r1738, %tid.y;
	shl.b32 	%r1739, %r1738, 10;
	mov.u32 	%r1740, _ZZ15matmul_blocked2E6a_tile;
	add.s32 	%r1741, %r1740, %r1739;
	st.shared.f32 	[%r1741+492], %f958;
$L__BB2_368:
	ld.param.u64 	%rd3063, [matmul_blocked2_param_5];
	ld.param.u64 	%rd2053, [matmul_blocked2_param_3];
	shl.b64 	%rd499, %rd3452, 4;
	or.b64  	%rd500, %rd499, 12;
	setp.lt.u64 	%p346, %rd500, %rd3063;
	mov.u32 	%r1742, %ctaid.y;
	mov.u32 	%r1743, %ntid.y;
	mov.u32 	%r1744, %tid.y;
	mad.lo.s32 	%r1745, %r1742, %r1743, %r1744;
	shl.b32 	%r1746, %r1745, 4;
	or.b32  	%r1747, %r1746, 7;
	cvt.u64.u32 	%rd501, %r1747;
	setp.gt.u64 	%p347, %rd2053, %rd501;
	and.pred  	%p348, %p347, %p346;
	@%p348 bra 	$L__BB2_370;
	mov.u32 	%r1748, %tid.y;
	shl.b32 	%r1749, %r1748, 10;
	mov.u32 	%r1750, _ZZ15matmul_blocked2E6a_tile;
	add.s32 	%r1751, %r1750, %r1749;
	mov.b32 	%r1752, 0;
	st.shared.u32 	[%r1751+496], %r1752;
	bra.uni 	$L__BB2_371;
$L__BB2_370:
	ld.global.f32 	%f959, [%rd11+48];
	mov.u32 	%r1753, %tid.y;
	shl.b32 	%r1754, %r1753, 10;
	mov.u32 	%r1755, _ZZ15matmul_blocked2E6a_tile;
	add.s32 	%r1756, %r1755, %r1754;
	st.shared.f32 	[%r1756+496], %f959;
$L__BB2_371:
	ld.param.u64 	%rd3064, [matmul_blocked2_param_5];
	ld.param.u64 	%rd2054, [matmul_blocked2_param_3];
	shl.b64 	%rd502, %rd3452, 4;
	or.b64  	%rd503, %rd502, 13;
	setp.lt.u64 	%p349, %rd503, %rd3064;
	mov.u32 	%r1757, %ctaid.y;
	mov.u32 	%r1758, %ntid.y;
	mov.u32 	%r1759, %tid.y;
	mad.lo.s32 	%r1760, %r1757, %r1758, %r1759;
	shl.b32 	%r1761, %r1760, 4;
	or.b32  	%r1762, %r1761, 7;
	cvt.u64.u32 	%rd504, %r1762;
	setp.gt.u64 	%p350, %rd2054, %rd504;
	and.pred  	%p351, %p350, %p349;
	@%p351 bra 	$L__BB2_373;
	mov.u32 	%r1763, %tid.y;
	shl.b32 	%r1764, %r1763, 10;
	mov.u32 	%r1765, _ZZ15matmul_blocked2E6a_tile;
	add.s32 	%r1766, %r1765, %r1764;
	mov.b32 	%r1767, 0;
	st.shared.u32 	[%r1766+500], %r1767;
	bra.uni 	$L__BB2_374;
$L__BB2_373:
	ld.global.f32 	%f960, [%rd11+52];
	mov.u32 	%r1768, %tid.y;
	shl.b32 	%r1769, %r1768, 10;
	mov.u32 	%r1770, _ZZ15matmul_blocked2E6a_tile;
	add.s32 	%r1771, %r1770, %r1769;
	st.shared.f32 	[%r1771+500], %f960;
$L__BB2_374:
	ld.param.u64 	%rd3065, [matmul_blocked2_param_5];
	ld.param.u64 	%rd2055, [matmul_blocked2_param_3];
	shl.b64 	%rd505, %rd3452, 4;
	or.b64  	%rd506, %rd505, 14;
	setp.lt.u64 	%p352, %rd506, %rd3065;
	mov.u32 	%r1772, %ctaid.y;
	mov.u32 	%r1773, %ntid.y;
	mov.u32 	%r1774, %tid.y;
	mad.lo.s32 	%r1775, %r1772, %r1773, %r1774;
	shl.b32 	%r1776, %r1775, 4;
	or.b32  	%r1777, %r1776, 7;
	cvt.u64.u32 	%rd507, %r1777;
	setp.gt.u64 	%p353, %rd2055, %rd507;
	and.pred  	%p354, %p353, %p352;
	@%p354 bra 	$L__BB2_376;
	mov.u32 	%r1778, %tid.y;
	shl.b32 	%r1779, %r1778, 10;
	mov.u32 	%r1780, _ZZ15matmul_blocked2E6a_tile;
	add.s32 	%r1781, %r1780, %r1779;
	mov.b32 	%r1782, 0;
	st.shared.u32 	[%r1781+504], %r1782;
	bra.uni 	$L__BB2_377;
$L__BB2_376:
	ld.global.f32 	%f961, [%rd11+56];
	mov.u32 	%r1783, %tid.y;
	shl.b32 	%r1784, %r1783, 10;
	mov.u32 	%r1785, _ZZ15matmul_blocked2E6a_tile;
	add.s32 	%r1786, %r1785, %r1784;
	st.shared.f32 	[%r1786+504], %f961;
$L__BB2_377:
	ld.param.u64 	%rd3066, [matmul_blocked2_param_5];
	ld.param.u64 	%rd2056, [matmul_blocked2_param_3];
	shl.b64 	%rd508, %rd3452, 4;
	or.b64  	%rd509, %rd508, 15;
	setp.lt.u64 	%p355, %rd509, %rd3066;
	mov.u32 	%r1787, %ctaid.y;
	mov.u32 	%r1788, %ntid.y;
	mov.u32 	%r1789, %tid.y;
	mad.lo.s32 	%r1790, %r1787, %r1788, %r1789;
	shl.b32 	%r1791, %r1790, 4;
	or.b32  	%r1792, %r1791, 7;
	cvt.u64.u32 	%rd510, %r1792;
	setp.gt.u64 	%p356, %rd2056, %rd510;
	and.pred  	%p357, %p356, %p355;
	@%p357 bra 	$L__BB2_379;
	mov.u32 	%r1793, %tid.y;
	shl.b32 	%r1794, %r1793, 10;
	mov.u32 	%r1795, _ZZ15matmul_blocked2E6a_tile;
	add.s32 	%r1796, %r1795, %r1794;
	mov.b32 	%r1797, 0;
	st.shared.u32 	[%r1796+508], %r1797;
	bra.uni 	$L__BB2_380;
$L__BB2_379:
	ld.global.f32 	%f962, [%rd11+60];
	mov.u32 	%r1798, %tid.y;
	shl.b32 	%r1799, %r1798, 10;
	mov.u32 	%r1800, _ZZ15matmul_blocked2E6a_tile;
	add.s32 	%r1801, %r1800, %r1799;
	st.shared.f32 	[%r1801+508], %f962;
$L__BB2_380:
	ld.param.u64 	%rd3067, [matmul_blocked2_param_5];
	ld.param.u64 	%rd2057, [matmul_blocked2_param_3];
	ld.param.u64 	%rd1914, [matmul_blocked2_param_0];
	shl.b64 	%rd511, %rd3452, 4;
	setp.ge.u64 	%p358, %rd511, %rd3067;
	mov.u32 	%r1802, %ctaid.y;
	mov.u32 	%r1803, %ntid.y;
	mov.u32 	%r1804, %tid.y;
	mad.lo.s32 	%r1805, %r1802, %r1803, %r1804;
	shl.b32 	%r1806, %r1805, 4;
	cvt.u64.u32 	%rd512, %r1806;
	or.b32  	%r1807, %r1806, 8;
	cvt.u64.u32 	%rd513, %r1807;
	setp.le.u64 	%p359, %rd2057, %rd513;
	mov.u32 	%r1808, %ctaid.z;
	cvt.u64.u32 	%rd514, %r1808;
	mad.lo.s64 	%rd515, %rd2057, %rd514, %rd512;
	add.s64 	%rd516, %rd515, 8;
	mad.lo.s64 	%rd517, %rd516, %rd3067, %rd511;
	cvta.to.global.u64 	%rd518, %rd1914;
	shl.b64 	%rd519, %rd517, 2;
	add.s64 	%rd12, %rd518, %rd519;
	mov.f32 	%f6219, 0f00000000;
	or.pred  	%p360, %p359, %p358;
	@%p360 bra 	$L__BB2_382;
	ld.global.f32 	%f6219, [%rd12];
$L__BB2_382:
	ld.param.u64 	%rd3068, [matmul_blocked2_param_5];
	ld.param.u64 	%rd2058, [matmul_blocked2_param_3];
	shl.b64 	%rd520, %rd3452, 4;
	or.b64  	%rd521, %rd520, 1;
	setp.lt.u64 	%p361, %rd521, %rd3068;
	mov.u32 	%r1809, %ctaid.y;
	mov.u32 	%r1810, %ntid.y;
	mov.u32 	%r1811, %tid.y;
	mad.lo.s32 	%r1812, %r1809, %r1810, %r1811;
	shl.b32 	%r1813, %r1812, 4;
	or.b32  	%r1814, %r1813, 8;
	cvt.u64.u32 	%rd522, %r1814;
	setp.gt.u64 	%p362, %rd2058, %rd522;
	shl.b32 	%r1815, %r1811, 10;
	mov.u32 	%r1816, _ZZ15matmul_blocked2E6a_tile;
	add.s32 	%r1817, %r1816, %r1815;
	st.shared.f32 	[%r1817+512], %f6219;
	and.pred  	%p363, %p362, %p361;
	@%p363 bra 	$L__BB2_384;
	mov.u32 	%r1818, %tid.y;
	shl.b32 	%r1819, %r1818, 10;
	mov.u32 	%r1820, _ZZ15matmul_blocked2E6a_tile;
	add.s32 	%r1821, %r1820, %r1819;
	mov.b32 	%r1822, 0;
	st.shared.u32 	[%r1821+516], %r1822;
	bra.uni 	$L__BB2_385;
$L__BB2_384:
	ld.global.f32 	%f964, [%rd12+4];
	mov.u32 	%r1823, %tid.y;
	shl.b32 	%r1824, %r1823, 10;
	mov.u32 	%r1825, _ZZ15matmul_blocked2E6a_tile;
	add.s32 	%r1826, %r1825, %r1824;
	st.shared.f32 	[%r1826+516], %f964;
$L__BB2_385:
	ld.param.u64 	%rd3069, [matmul_blocked2_param_5];
	ld.param.u64 	%rd2059, [matmul_blocked2_param_3];
	shl.b64 	%rd523, %rd3452, 4;
	or.b64  	%rd524, %rd523, 2;
	setp.lt.u64 	%p364, %rd524, %rd3069;
	mov.u32 	%r1827, %ctaid.y;
	mov.u32 	%r1828, %ntid.y;
	mov.u32 	%r1829, %tid.y;
	mad.lo.s32 	%r1830, %r1827, %r1828, %r1829;
	shl.b32 	%r1831, %r1830, 4;
	or.b32  	%r1832, %r1831, 8;
	cvt.u64.u32 	%rd525, %r1832;
	setp.gt.u64 	%p365, %rd2059, %rd525;
	and.pred  	%p366, %p365, %p364;
	@%p366 bra 	$L__BB2_387;
	mov.u32 	%r1833, %tid.y;
	shl.b32 	%r1834, %r1833, 10;
	mov.u32 	%r1835, _ZZ15matmul_blocked2E6a_tile;
	add.s32 	%r1836, %r1835, %r1834;
	mov.b32 	%r1837, 0;
	st.shared.u32 	[%r1836+520], %r1837;
	bra.uni 	$L__BB2_388;
$L__BB2_387:
	ld.global.f32 	%f965, [%rd12+8];
	mov.u32 	%r1838, %tid.y;
	shl.b32 	%r1839, %r1838, 10;
	mov.u32 	%r1840, _ZZ15matmul_blocked2E6a_tile;
	add.s32 	%r1841, %r1840, %r1839;
	st.shared.f32 	[%r1841+520], %f965;
$L__BB2_388:
	ld.param.u64 	%rd3070, [matmul_blocked2_param_5];
	ld.param.u64 	%rd2060, [matmul_blocked2_param_3];
	shl.b64 	%rd526, %rd3452, 4;
	or.b64  	%rd527, %rd526, 3;
	setp.lt.u64 	%p367, %rd527, %rd3070;
	mov.u32 	%r1842, %ctaid.y;
	mov.u32 	%r1843, %ntid.y;
	mov.u32 	%r1844, %tid.y;
	mad.lo.s32 	%r1845, %r1842, %r1843, %r1844;
	shl.b32 	%r1846, %r1845, 4;
	or.b32  	%r1847, %r1846, 8;
	cvt.u64.u32 	%rd528, %r1847;
	setp.gt.u64 	%p368, %rd2060, %rd528;
	and.pred  	%p369, %p368, %p367;
	@%p369 bra 	$L__BB2_390;
	mov.u32 	%r1848, %tid.y;
	shl.b32 	%r1849, %r1848, 10;
	mov.u32 	%r1850, _ZZ15matmul_blocked2E6a_tile;
	add.s32 	%r1851, %r1850, %r1849;
	mov.b32 	%r1852, 0;
	st.shared.u32 	[%r1851+524], %r1852;
	bra.uni 	$L__BB2_391;
$L__BB2_390:
	ld.global.f32 	%f966, [%rd12+12];
	mov.u32 	%r1853, %tid.y;
	shl.b32 	%r1854, %r1853, 10;
	mov.u32 	%r1855, _ZZ15matmul_blocked2E6a_tile;
	add.s32 	%r1856, %r1855, %r1854;
	st.shared.f32 	[%r1856+524], %f966;
$L__BB2_391:
	ld.param.u64 	%rd3071, [matmul_blocked2_param_5];
	ld.param.u64 	%rd2061, [matmul_blocked2_param_3];
	shl.b64 	%rd529, %rd3452, 4;
	or.b64  	%rd530, %rd529, 4;
	setp.lt.u64 	%p370, %rd530, %rd3071;
	mov.u32 	%r1857, %ctaid.y;
	mov.u32 	%r1858, %ntid.y;
	mov.u32 	%r1859, %tid.y;
	mad.lo.s32 	%r1860, %r1857, %r1858, %r1859;
	shl.b32 	%r1861, %r1860, 4;
	or.b32  	%r1862, %r1861, 8;
	cvt.u64.u32 	%rd531, %r1862;
	setp.gt.u64 	%p371, %rd2061, %rd531;
	and.pred  	%p372, %p371, %p370;
	@%p372 bra 	$L__BB2_393;
	mov.u32 	%r1863, %tid.y;
	shl.b32 	%r1864, %r1863, 10;
	mov.u32 	%r1865, _ZZ15matmul_blocked2E6a_tile;
	add.s32 	%r1866, %r1865, %r1864;
	mov.b32 	%r1867, 0;
	st.shared.u32 	[%r1866+528], %r1867;
	bra.uni 	$L__BB2_394;
$L__BB2_393:
	ld.global.f32 	%f967, [%rd12+16];
	mov.u32 	%r1868, %tid.y;
	shl.b32 	%r1869, %r1868, 10;
	mov.u32 	%r1870, _ZZ15matmul_blocked2E6a_tile;
	add.s32 	%r1871, %r1870, %r1869;
	st.shared.f32 	[%r1871+528], %f967;
$L__BB2_394:
	ld.param.u64 	%rd3072, [matmul_blocked2_param_5];
	ld.param.u64 	%rd2062, [matmul_blocked2_param_3];
	shl.b64 	%rd532, %rd3452, 4;
	or.b64  	%rd533, %rd532, 5;
	setp.lt.u64 	%p373, %rd533, %rd3072;
	mov.u32 	%r1872, %ctaid.y;
	mov.u32 	%r1873, %ntid.y;
	mov.u32 	%r1874, %tid.y;
	mad.lo.s32 	%r1875, %r1872, %r1873, %r1874;
	shl.b32 	%r1876, %r1875, 4;
	or.b32  	%r1877, %r1876, 8;
	cvt.u64.u32 	%rd534, %r1877;
	setp.gt.u64 	%p374, %rd2062, %rd534;
	and.pred  	%p375, %p374, %p373;
	@%p375 bra 	$L__BB2_396;
	mov.u32 	%r1878, %tid.y;
	shl.b32 	%r1879, %r1878, 10;
	mov.u32 	%r1880, _ZZ15matmul_blocked2E6a_tile;
	add.s32 	%r1881, %r1880, %r1879;
	mov.b32 	%r1882, 0;
	st.shared.u32 	[%r1881+532], %r1882;
	bra.uni 	$L__BB2_397;
$L__BB2_396:
	ld.global.f32 	%f968, [%rd12+20];
	mov.u32 	%r1883, %tid.y;
	shl.b32 	%r1884, %r1883, 10;
	mov.u32 	%r1885, _ZZ15matmul_blocked2E6a_tile;
	add.s32 	%r1886, %r1885, %r1884;
	st.shared.f32 	[%r1886+532], %f968;
$L__BB2_397:
	ld.param.u64 	%rd3073, [matmul_blocked2_param_5];
	ld.param.u64 	%rd2063, [matmul_blocked2_param_3];
	shl.b64 	%rd535, %rd3452, 4;
	or.b64  	%rd536, %rd535, 6;
	setp.lt.u64 	%p376, %rd536, %rd3073;
	mov.u32 	%r1887, %ctaid.y;
	mov.u32 	%r1888, %ntid.y;
	mov.u32 	%r1889, %tid.y;
	mad.lo.s32 	%r1890, %r1887, %r1888, %r1889;
	shl.b32 	%r1891, %r1890, 4;
	or.b32  	%r1892, %r1891, 8;
	cvt.u64.u32 	%rd537, %r1892;
	setp.gt.u64 	%p377, %rd2063, %rd537;
	and.pred  	%p378, %p377, %p376;
	@%p378 bra 	$L__BB2_399;
	mov.u32 	%r1893, %tid.y;
	shl.b32 	%r1894, %r1893, 10;
	mov.u32 	%r1895, _ZZ15matmul_blocked2E6a_tile;
	add.s32 	%r1896, %r1895, %r1894;
	mov.b32 	%r1897, 0;
	st.shared.u32 	[%r1896+536], %r1897;
	bra.uni 	$L__BB2_400;
$L__BB2_399:
	ld.global.f32 	%f969, [%rd12+24];
	mov.u32 	%r1898, %tid.y;
	shl.b32 	%r1899, %r1898, 10;
	mov.u32 	%r1900, _ZZ15matmul_blocked2E6a_tile;
	add.s32 	%r1901, %r1900, %r1899;
	st.shared.f32 	[%r1901+536], %f969;
$L__BB2_400:
	ld.param.u64 	%rd3074, [matmul_blocked2_param_5];
	ld.param.u64 	%rd2064, [matmul_blocked2_param_3];
	shl.b64 	%rd538, %rd3452, 4;
	or.b64  	%rd539, %rd538, 7;
	setp.lt.u64 	%p379, %rd539, %rd3074;
	mov.u32 	%r1902, %ctaid.y;
	mov.u32 	%r1903, %ntid.y;
	mov.u32 	%r1904, %tid.y;
	mad.lo.s32 	%r1905, %r1902, %r1903, %r1904;
	shl.b32 	%r1906, %r1905, 4;
	or.b32  	%r1907, %r1906, 8;
	cvt.u64.u32 	%rd540, %r1907;
	setp.gt.u64 	%p380, %rd2064, %rd540;
	and.pred  	%p381, %p380, %p379;
	@%p381 bra 	$L__BB2_402;
	mov.u32 	%r1908, %tid.y;
	shl.b32 	%r1909, %r1908, 10;
	mov.u32 	%r1910, _ZZ15matmul_blocked2E6a_tile;
	add.s32 	%r1911, %r1910, %r1909;
	mov.b32 	%r1912, 0;
	st.shared.u32 	[%r1911+540], %r1912;
	bra.uni 	$L__BB2_403;
$L__BB2_402:
	ld.global.f32 	%f970, [%rd12+28];
	mov.u32 	%r1913, %tid.y;
	shl.b32 	%r1914, %r1913, 10;
	mov.u32 	%r1915, _ZZ15matmul_blocked2E6a_tile;
	add.s32 	%r1916, %r1915, %r1914;
	st.shared.f32 	[%r1916+540], %f970;
$L__BB2_403:
	ld.param.u64 	%rd3075, [matmul_blocked2_param_5];
	ld.param.u64 	%rd2065, [matmul_blocked2_param_3];
	shl.b64 	%rd541, %rd3452, 4;
	or.b64  	%rd542, %rd541, 8;
	setp.lt.u64 	%p382, %rd542, %rd3075;
	mov.u32 	%r1917, %ctaid.y;
	mov.u32 	%r1918, %ntid.y;
	mov.u32 	%r1919, %tid.y;
	mad.lo.s32 	%r1920, %r1917, %r1918, %r1919;
	shl.b32 	%r1921, %r1920, 4;
	or.b32  	%r1922, %r1921, 8;
	cvt.u64.u32 	%rd543, %r1922;
	setp.gt.u64 	%p383, %rd2065, %rd543;
	and.pred  	%p384, %p383, %p382;
	@%p384 bra 	$L__BB2_405;
	mov.u32 	%r1923, %tid.y;
	shl.b32 	%r1924, %r1923, 10;
	mov.u32 	%r1925, _ZZ15matmul_blocked2E6a_tile;
	add.s32 	%r1926, %r1925, %r1924;
	mov.b32 	%r1927, 0;
	st.shared.u32 	[%r1926+544], %r1927;
	bra.uni 	$L__BB2_406;
$L__BB2_405:
	ld.global.f32 	%f971, [%rd12+32];
	mov.u32 	%r1928, %tid.y;
	shl.b32 	%r1929, %r1928, 10;
	mov.u32 	%r1930, _ZZ15matmul_blocked2E6a_tile;
	add.s32 	%r1931, %r1930, %r1929;
	st.shared.f32 	[%r1931+544], %f971;
$L__BB2_406:
	ld.param.u64 	%rd3076, [matmul_blocked2_param_5];
	ld.param.u64 	%rd2066, [matmul_blocked2_param_3];
	shl.b64 	%rd544, %rd3452, 4;
	or.b64  	%rd545, %rd544, 9;
	setp.lt.u64 	%p385, %rd545, %rd3076;
	mov.u32 	%r1932, %ctaid.y;
	mov.u32 	%r1933, %ntid.y;
	mov.u32 	%r1934, %tid.y;
	mad.lo.s32 	%r1935, %r1932, %r1933, %r1934;
	shl.b32 	%r1936, %r1935, 4;
	or.b32  	%r1937, %r1936, 8;
	cvt.u64.u32 	%rd546, %r1937;
	setp.gt.u64 	%p386, %rd2066, %rd546;
	and.pred  	%p387, %p386, %p385;
	@%p387 bra 	$L__BB2_408;
	mov.u32 	%r1938, %tid.y;
	shl.b32 	%r1939, %r1938, 10;
	mov.u32 	%r1940, _ZZ15matmul_blocked2E6a_tile;
	add.s32 	%r1941, %r1940, %r1939;
	mov.b32 	%r1942, 0;
	st.shared.u32 	[%r1941+548], %r1942;
	bra.uni 	$L__BB2_409;
$L__BB2_408:
	ld.global.f32 	%f972, [%rd12+36];
	mov.u32 	%r1943, %tid.y;
	shl.b32 	%r1944, %r1943, 10;
	mov.u32 	%r1945, _ZZ15matmul_blocked2E6a_tile;
	add.s32 	%r1946, %r1945, %r1944;
	st.shared.f32 	[%r1946+548], %f972;
$L__BB2_409:
	ld.param.u64 	%rd3077, [matmul_blocked2_param_5];
	ld.param.u64 	%rd2067, [matmul_blocked2_param_3];
	shl.b64 	%rd547, %rd3452, 4;
	or.b64  	%rd548, %rd547, 10;
	setp.lt.u64 	%p388, %rd548, %rd3077;
	mov.u32 	%r1947, %ctaid.y;
	mov.u32 	%r1948, %ntid.y;
	mov.u32 	%r1949, %tid.y;
	mad.lo.s32 	%r1950, %r1947, %r1948, %r1949;
	shl.b32 	%r1951, %r1950, 4;
	or.b32  	%r1952, %r1951, 8;
	cvt.u64.u32 	%rd549, %r1952;
	setp.gt.u64 	%p389, %rd2067, %rd549;
	and.pred  	%p390, %p389, %p388;
	@%p390 bra 	$L__BB2_411;
	mov.u32 	%r1953, %tid.y;
	shl.b32 	%r1954, %r1953, 10;
	mov.u32 	%r1955, _ZZ15matmul_blocked2E6a_tile;
	add.s32 	%r1956, %r1955, %r1954;
	mov.b32 	%r1957, 0;
	st.shared.u32 	[%r1956+552], %r1957;
	bra.uni 	$L__BB2_412;
$L__BB2_411:
	ld.global.f32 	%f973, [%rd12+40];
	mov.u32 	%r1958, %tid.y;
	shl.b32 	%r1959, %r1958, 10;
	mov.u32 	%r1960, _ZZ15matmul_blocked2E6a_tile;
	add.s32 	%r1961, %r1960, %r1959;
	st.shared.f32 	[%r1961+552], %f973;
$L__BB2_412:
	ld.param.u64 	%rd3078, [matmul_blocked2_param_5];
	ld.param.u64 	%rd2068, [matmul_blocked2_param_3];
	shl.b64 	%rd550, %rd3452, 4;
	or.b64  	%rd551, %rd550, 11;
	setp.lt.u64 	%p391, %rd551, %rd3078;
	mov.u32 	%r1962, %ctaid.y;
	mov.u32 	%r1963, %ntid.y;
	mov.u32 	%r1964, %tid.y;
	mad.lo.s32 	%r1965, %r1962, %r1963, %r1964;
	shl.b32 	%r1966, %r1965, 4;
	or.b32  	%r1967, %r1966, 8;
	cvt.u64.u32 	%rd552, %r1967;
	setp.gt.u64 	%p392, %rd2068, %rd552;
	and.pred  	%p393, %p392, %p391;
	@%p393 bra 	$L__BB2_414;
	mov.u32 	%r1968, %tid.y;
	shl.b32 	%r1969, %r1968, 10;
	mov.u32 	%r1970, _ZZ15matmul_blocked2E6a_tile;
	add.s32 	%r1971, %r1970, %r1969;
	mov.b32 	%r1972, 0;
	st.shared.u32 	[%r1971+556], %r1972;
	bra.uni 	$L__BB2_415;
$L__BB2_414:
	ld.global.f32 	%f974, [%rd12+44];
	mov.u32 	%r1973, %tid.y;
	shl.b32 	%r1974, %r1973, 10;
	mov.u32 	%r1975, _ZZ15matmul_blocked2E6a_tile;
	add.s32 	%r1976, %r1975, %r1974;
	st.shared.f32 	[%r1976+556], %f974;
$L__BB2_415:
	ld.param.u64 	%rd3079, [matmul_blocked2_param_5];
	ld.param.u64 	%rd2069, [matmul_blocked2_param_3];
	shl.b64 	%rd553, %rd3452, 4;
	or.b64  	%rd554, %rd553, 12;
	setp.lt.u64 	%p394, %rd554, %rd3079;
	mov.u32 	%r1977, %ctaid.y;
	mov.u32 	%r1978, %ntid.y;
	mov.u32 	%r1979, %tid.y;
	mad.lo.s32 	%r1980, %r1977, %r1978, %r1979;
	shl.b32 	%r1981, %r1980, 4;
	or.b32  	%r1982, %r1981, 8;
	cvt.u64.u32 	%rd555, %r1982;
	setp.gt.u64 	%p395, %rd2069, %rd555;
	and.pred  	%p396, %p395, %p394;
	@%p396 bra 	$L__BB2_417;
	mov.u32 	%r1983, %tid.y;
	shl.b32 	%r1984, %r1983, 10;
	mov.u32 	%r1985, _ZZ15matmul_blocked2E6a_tile;
	add.s32 	%r1986, %r1985, %r1984;
	mov.b32 	%r1987, 0;
	st.shared.u32 	[%r1986+560], %r1987;
	bra.uni 	$L__BB2_418;
$L__BB2_417:
	ld.global.f32 	%f975, [%rd12+48];
	mov.u32 	%r1988, %tid.y;
	shl.b32 	%r1989, %r1988, 10;
	mov.u32 	%r1990, _ZZ15matmul_blocked2E6a_tile;
	add.s32 	%r1991, %r1990, %r1989;
	st.shared.f32 	[%r1991+560], %f975;
$L__BB2_418:
	ld.param.u64 	%rd3080, [matmul_blocked2_param_5];
	ld.param.u64 	%rd2070, [matmul_blocked2_param_3];
	shl.b64 	%rd556, %rd3452, 4;
	or.b64  	%rd557, %rd556, 13;
	setp.lt.u64 	%p397, %rd557, %rd3080;
	mov.u32 	%r1992, %ctaid.y;
	mov.u32 	%r1993, %ntid.y;
	mov.u32 	%r1994, %tid.y;
	mad.lo.s32 	%r1995, %r1992, %r1993, %r1994;
	shl.b32 	%r1996, %r1995, 4;
	or.b32  	%r1997, %r1996, 8;
	cvt.u64.u32 	%rd558, %r1997;
	setp.gt.u64 	%p398, %rd2070, %rd558;
	and.pred  	%p399, %p398, %p397;
	@%p399 bra 	$L__BB2_420;
	mov.u32 	%r1998, %tid.y;
	shl.b32 	%r1999, %r1998, 10;
	mov.u32 	%r2000, _ZZ15matmul_blocked2E6a_tile;
	add.s32 	%r2001, %r2000, %r1999;
	mov.b32 	%r2002, 0;
	st.shared.u32 	[%r2001+564], %r2002;
	bra.uni 	$L__BB2_421;
$L__BB2_420:
	ld.global.f32 	%f976, [%rd12+52];
	mov.u32 	%r2003, %tid.y;
	shl.b32 	%r2004, %r2003, 10;
	mov.u32 	%r2005, _ZZ15matmul_blocked2E6a_tile;
	add.s32 	%r2006, %r2005, %r2004;
	st.shared.f32 	[%r2006+564], %f976;
$L__BB2_421:
	ld.param.u64 	%rd3081, [matmul_blocked2_param_5];
	ld.param.u64 	%rd2071, [matmul_blocked2_param_3];
	shl.b64 	%rd559, %rd3452, 4;
	or.b64  	%rd560, %rd559, 14;
	setp.lt.u64 	%p400, %rd560, %rd3081;
	mov.u32 	%r2007, %ctaid.y;
	mov.u32 	%r2008, %ntid.y;
	mov.u32 	%r2009, %tid.y;
	mad.lo.s32 	%r2010, %r2007, %r2008, %r2009;
	shl.b32 	%r2011, %r2010, 4;
	or.b32  	%r2012, %r2011, 8;
	cvt.u64.u32 	%rd561, %r2012;
	setp.gt.u64 	%p401, %rd2071, %rd561;
	and.pred  	%p402, %p401, %p400;
	@%p402 bra 	$L__BB2_423;
	mov.u32 	%r2013, %tid.y;
	shl.b32 	%r2014, %r2013, 10;
	mov.u32 	%r2015, _ZZ15matmul_blocked2E6a_tile;
	add.s32 	%r2016, %r2015, %r2014;
	mov.b32 	%r2017, 0;
	st.shared.u32 	[%r2016+568], %r2017;
	bra.uni 	$L__BB2_424;
$L__BB2_423:
	ld.global.f32 	%f977, [%rd12+56];
	mov.u32 	%r2018, %tid.y;
	shl.b32 	%r2019, %r2018, 10;
	mov.u32 	%r2020, _ZZ15matmul_blocked2E6a_tile;
	add.s32 	%r2021, %r2020, %r2019;
	st.shared.f32 	[%r2021+568], %f977;
$L__BB2_424:
	ld.param.u64 	%rd3082, [matmul_blocked2_param_5];
	ld.param.u64 	%rd2072, [matmul_blocked2_param_3];
	shl.b64 	%rd562, %rd3452, 4;
	or.b64  	%rd563, %rd562, 15;
	setp.lt.u64 	%p403, %rd563, %rd3082;
	mov.u32 	%r2022, %ctaid.y;
	mov.u32 	%r2023, %ntid.y;
	mov.u32 	%r2024, %tid.y;
	mad.lo.s32 	%r2025, %r2022, %r2023, %r2024;
	shl.b32 	%r2026, %r2025, 4;
	or.b32  	%r2027, %r2026, 8;
	cvt.u64.u32 	%rd564, %r2027;
	setp.gt.u64 	%p404, %rd2072, %rd564;
	and.pred  	%p405, %p404, %p403;
	@%p405 bra 	$L__BB2_426;
	mov.u32 	%r2028, %tid.y;
	shl.b32 	%r2029, %r2028, 10;
	mov.u32 	%r2030, _ZZ15matmul_blocked2E6a_tile;
	add.s32 	%r2031, %r2030, %r2029;
	mov.b32 	%r2032, 0;
	st.shared.u32 	[%r2031+572], %r2032;
	bra.uni 	$L__BB2_427;
$L__BB2_426:
	ld.global.f32 	%f978, [%rd12+60];
	mov.u32 	%r2033, %tid.y;
	shl.b32 	%r2034, %r2033, 10;
	mov.u32 	%r2035, _ZZ15matmul_blocked2E6a_tile;
	add.s32 	%r2036, %r2035, %r2034;
	st.shared.f32 	[%r2036+572], %f978;
$L__BB2_427:
	ld.param.u64 	%rd3083, [matmul_blocked2_param_5];
	ld.param.u64 	%rd2073, [matmul_blocked2_param_3];
	ld.param.u64 	%rd1915, [matmul_blocked2_param_0];
	shl.b64 	%rd565, %rd3452, 4;
	setp.ge.u64 	%p406, %rd565, %rd3083;
	mov.u32 	%r2037, %ctaid.y;
	mov.u32 	%r2038, %ntid.y;
	mov.u32 	%r2039, %tid.y;
	mad.lo.s32 	%r2040, %r2037, %r2038, %r2039;
	shl.b32 	%r2041, %r2040, 4;
	cvt.u64.u32 	%rd566, %r2041;
	or.b32  	%r2042, %r2041, 9;
	cvt.u64.u32 	%rd567, %r2042;
	setp.le.u64 	%p407, %rd2073, %rd567;
	mov.u32 	%r2043, %ctaid.z;
	cvt.u64.u32 	%rd568, %r2043;
	mad.lo.s64 	%rd569, %rd2073, %rd568, %rd566;
	add.s64 	%rd570, %rd569, 9;
	mad.lo.s64 	%rd571, %rd570, %rd3083, %rd565;
	cvta.to.global.u64 	%rd572, %rd1915;
	shl.b64 	%rd573, %rd571, 2;
	add.s64 	%rd13, %rd572, %rd573;
	mov.f32 	%f6220, 0f00000000;
	or.pred  	%p408, %p407, %p406;
	@%p408 bra 	$L__BB2_429;
	ld.global.f32 	%f6220, [%rd13];
$L__BB2_429:
	ld.param.u64 	%rd3084, [matmul_blocked2_param_5];
	ld.param.u64 	%rd2074, [matmul_blocked2_param_3];
	shl.b64 	%rd574, %rd3452, 4;
	or.b64  	%rd575, %rd574, 1;
	setp.lt.u64 	%p409, %rd575, %rd3084;
	mov.u32 	%r2044, %ctaid.y;
	mov.u32 	%r2045, %ntid.y;
	mov.u32 	%r2046, %tid.y;
	mad.lo.s32 	%r2047, %r2044, %r2045, %r2046;
	shl.b32 	%r2048, %r2047, 4;
	or.b32  	%r2049, %r2048, 9;
	cvt.u64.u32 	%rd576, %r2049;
	setp.gt.u64 	%p410, %rd2074, %rd576;
	shl.b32 	%r2050, %r2046, 10;
	mov.u32 	%r2051, _ZZ15matmul_blocked2E6a_tile;
	add.s32 	%r2052, %r2051, %r2050;
	st.shared.f32 	[%r2052+576], %f6220;
	and.pred  	%p411, %p410, %p409;
	@%p411 bra 	$L__BB2_431;
	mov.u32 	%r2053, %tid.y;
	shl.b32 	%r2054, %r2053, 10;
	mov.u32 	%r2055, _ZZ15matmul_blocked2E6a_tile;
	add.s32 	%r2056, %r2055, %r2054;
	mov.b32 	%r2057, 0;
	st.shared.u32 	[%r2056+580], %r2057;
	bra.uni 	$L__BB2_432;
$L__BB2_431:
	ld.global.f32 	%f980, [%rd13+4];
	mov.u32 	%r2058, %tid.y;
	shl.b32 	%r2059, %r2058, 10;
	mov.u32 	%r2060, _ZZ15matmul_blocked2E6a_tile;
	add.s32 	%r2061, %r2060, %r2059;
	st.shared.f32 	[%r2061+580], %f980;
$L__BB2_432:
	ld.param.u64 	%rd3085, [matmul_blocked2_param_5];
	ld.param.u64 	%rd2075, [matmul_blocked2_param_3];
	shl.b64 	%rd577, %rd3452, 4;
	or.b64  	%rd578, %rd577, 2;
	setp.lt.u64 	%p412, %rd578, %rd3085;
	mov.u32 	%r2062, %ctaid.y;
	mov.u32 	%r2063, %ntid.y;
	mov.u32 	%r2064, %tid.y;
	mad.lo.s32 	%r2065, %r2062, %r2063, %r2064;
	shl.b32 	%r2066, %r2065, 4;
	or.b32  	%r2067, %r2066, 9;
	cvt.u64.u32 	%rd579, %r2067;
	setp.gt.u64 	%p413, %rd2075, %rd579;
	and.pred  	%p414, %p413, %p412;
	@%p414 bra 	$L__BB2_434;
	mov.u32 	%r2068, %tid.y;
	shl.b32 	%r2069, %r2068, 10;
	mov.u32 	%r2070, _ZZ15matmul_blocked2E6a_tile;
	add.s32 	%r2071, %r2070, %r2069;
	mov.b32 	%r2072, 0;
	st.shared.u32 	[%r2071+584], %r2072;
	bra.uni 	$L__BB2_435;
$L__BB2_434:
	ld.global.f32 	%f981, [%rd13+8];
	mov.u32 	%r2073, %tid.y;
	shl.b32 	%r2074, %r2073, 10;
	mov.u32 	%r2075, _ZZ15matmul_blocked2E6a_tile;
	add.s32 	%r2076, %r2075, %r2074;
	st.shared.f32 	[%r2076+584], %f981;
$L__BB2_435:
	ld.param.u64 	%rd3086, [matmul_blocked2_param_5];
	ld.param.u64 	%rd2076, [matmul_blocked2_param_3];
	shl.b64 	%rd580, %rd3452, 4;
	or.b64  	%rd581, %rd580, 3;
	setp.lt.u64 	%p415, %rd581, %rd3086;
	mov.u32 	%r2077, %ctaid.y;
	mov.u32 	%r2078, %ntid.y;
	mov.u32 	%r2079, %tid.y;
	mad.lo.s32 	%r2080, %r2077, %r2078, %r2079;
	shl.b32 	%r2081, %r2080, 4;
	or.b32  	%r2082, %r2081, 9;
	cvt.u64.u32 	%rd582, %r2082;
	setp.gt.u64 	%p416, %rd2076, %rd582;
	and.pred  	%p417, %p416, %p415;
	@%p417 bra 	$L__BB2_437;
	mov.u32 	%r2083, %tid.y;
	shl.b32 	%r2084, %r2083, 10;
	mov.u32 	%r2085, _ZZ15matmul_blocked2E6a_tile;
	add.s32 	%r2086, %r2085, %r2084;
	mov.b32 	%r2087, 0;
	st.shared.u32 	[%r2086+588], %r2087;
	bra.uni 	$L__BB2_438;
$L__BB2_437:
	ld.global.f32 	%f982, [%rd13+12];
	mov.u32 	%r2088, %tid.y;
	shl.b32 	%r2089, %r2088, 10;
	mov.u32 	%r2090, _ZZ15matmul_blocked2E6a_tile;
	add.s32 	%r2091, %r2090, %r2089;
	st.shared.f32 	[%r2091+588], %f982;
$L__BB2_438:
	ld.param.u64 	%rd3087, [matmul_blocked2_param_5];
	ld.param.u64 	%rd2077, [matmul_blocked2_param_3];
	shl.b64 	%rd583, %rd3452, 4;
	or.b64  	%rd584, %rd583, 4;
	setp.lt.u64 	%p418, %rd584, %rd3087;
	mov.u32 	%r2092, %ctaid.y;
	mov.u32 	%r2093, %ntid.y;
	mov.u32 	%r2094, %tid.y;
	mad.lo.s32 	%r2095, %r2092, %r2093, %r2094;
	shl.b32 	%r2096, %r2095, 4;
	or.b32  	%r2097, %r2096, 9;
	cvt.u64.u32 	%rd585, %r2097;
	setp.gt.u64 	%p419, %rd2077, %rd585;
	and.pred  	%p420, %p419, %p418;
	@%p420 bra 	$L__BB2_440;
	mov.u32 	%r2098, %tid.y;
	shl.b32 	%r2099, %r2098, 10;
	mov.u32 	%r2100, _ZZ15matmul_blocked2E6a_tile;
	add.s32 	%r2101, %r2100, %r2099;
	mov.b32 	%r2102, 0;
	st.shared.u32 	[%r2101+592], %r2102;
	bra.uni 	$L__BB2_441;
$L__BB2_440:
	ld.global.f32 	%f983, [%rd13+16];
	mov.u32 	%r2103, %tid.y;
	shl.b32 	%r2104, %r2103, 10;
	mov.u32 	%r2105, _ZZ15matmul_blocked2E6a_tile;
	add.s32 	%r2106, %r2105, %r2104;
	st.shared.f32 	[%r2106+592], %f983;
$L__BB2_441:
	ld.param.u64 	%rd3088, [matmul_blocked2_param_5];
	ld.param.u64 	%rd2078, [matmul_blocked2_param_3];
	shl.b64 	%rd586, %rd3452, 4;
	or.b64  	%rd587, %rd586, 5;
	setp.lt.u64 	%p421, %rd587, %rd3088;
	mov.u32 	%r2107, %ctaid.y;
	mov.u32 	%r2108, %ntid.y;
	mov.u32 	%r2109, %tid.y;
	mad.lo.s32 	%r2110, %r2107, %r2108, %r2109;
	shl.b32 	%r2111, %r2110, 4;
	or.b32  	%r2112, %r2111, 9;
	cvt.u64.u32 	%rd588, %r2112;
	setp.gt.u64 	%p422, %rd2078, %rd588;
	and.pred  	%p423, %p422, %p421;
	@%p423 bra 	$L__BB2_443;
	mov.u32 	%r2113, %tid.y;
	shl.b32 	%r2114, %r2113, 10;
	mov.u32 	%r2115, _ZZ15matmul_blocked2E6a_tile;
	add.s32 	%r2116, %r2115, %r2114;
	mov.b32 	%r2117, 0;
	st.shared.u32 	[%r2116+596], %r2117;
	bra.uni 	$L__BB2_444;
$L__BB2_443:
	ld.global.f32 	%f984, [%rd13+20];
	mov.u32 	%r2118, %tid.y;
	shl.b32 	%r2119, %r2118, 10;
	mov.u32 	%r2120, _ZZ15matmul_blocked2E6a_tile;
	add.s32 	%r2121, %r2120, %r2119;
	st.shared.f32 	[%r2121+596], %f984;
$L__BB2_444:
	ld.param.u64 	%rd3089, [matmul_blocked2_param_5];
	ld.param.u64 	%rd2079, [matmul_blocked2_param_3];
	shl.b64 	%rd589, %rd3452, 4;
	or.b64  	%rd590, %rd589, 6;
	setp.lt.u64 	%p424, %rd590, %rd3089;
	mov.u32 	%r2122, %ctaid.y;
	mov.u32 	%r2123, %ntid.y;
	mov.u32 	%r2124, %tid.y;
	mad.lo.s32 	%r2125, %r2122, %r2123, %r2124;
	shl.b32 	%r2126, %r2125, 4;
	or.b32  	%r2127, %r2126, 9;
	cvt.u64.u32 	%rd591, %r2127;
	setp.gt.u64 	%p425, %rd2079, %rd591;
	and.pred  	%p426, %p425, %p424;
	@%p426 bra 	$L__BB2_446;
	mov.u32 	%r2128, %tid.y;
	shl.b32 	%r2129, %r2128, 10;
	mov.u32 	%r2130, _ZZ15matmul_blocked2E6a_tile;
	add.s32 	%r2131, %r2130, %r2129;
	mov.b32 	%r2132, 0;
	st.shared.u32 	[%r2131+600], %r2132;
	bra.uni 	$L__BB2_447;
$L__BB2_446:
	ld.global.f32 	%f985, [%rd13+24];
	mov.u32 	%r2133, %tid.y;
	shl.b32 	%r2134, %r2133, 10;
	mov.u32 	%r2135, _ZZ15matmul_blocked2E6a_tile;
	add.s32 	%r2136, %r2135, %r2134;
	st.shared.f32 	[%r2136+600], %f985;
$L__BB2_447:
	ld.param.u64 	%rd3090, [matmul_blocked2_param_5];
	ld.param.u64 	%rd2080, [matmul_blocked2_param_3];
	shl.b64 	%rd592, %rd3452, 4;
	or.b64  	%rd593, %rd592, 7;
	setp.lt.u64 	%p427, %rd593, %rd3090;
	mov.u32 	%r2137, %ctaid.y;
	mov.u32 	%r2138, %ntid.y;
	mov.u32 	%r2139, %tid.y;
	mad.lo.s32 	%r2140, %r2137, %r2138, %r2139;
	shl.b32 	%r2141, %r2140, 4;
	or.b32  	%r2142, %r2141, 9;
	cvt.u64.u32 	%rd594, %r2142;
	setp.gt.u64 	%p428, %rd2080, %rd594;
	and.pred  	%p429, %p428, %p427;
	@%p429 bra 	$L__BB2_449;
	mov.u32 	%r2143, %tid.y;
	shl.b32 	%r2144, %r2143, 10;
	mov.u32 	%r2145, _ZZ15matmul_blocked2E6a_tile;
	add.s32 	%r2146, %r2145, %r2144;
	mov.b32 	%r2147, 0;
	st.shared.u32 	[%r2146+604], %r2147;
	bra.uni 	$L__BB2_450;
$L__BB2_449:
	ld.global.f32 	%f986, [%rd13+28];
	mov.u32 	%r2148, %tid.y;
	shl.b32 	%r2149, %r2148, 10;
	mov.u32 	%r2150, _ZZ15matmul_blocked2E6a_tile;
	add.s32 	%r2151, %r2150, %r2149;
	st.shared.f32 	[%r2151+604], %f986;
$L__BB2_450:
	ld.param.u64 	%rd3091, [matmul_blocked2_param_5];
	ld.param.u64 	%rd2081, [matmul_blocked2_param_3];
	shl.b64 	%rd595, %rd3452, 4;
	or.b64  	%rd596, %rd595, 8;
	setp.lt.u64 	%p430, %rd596, %rd3091;
	mov.u32 	%r2152, %ctaid.y;
	mov.u32 	%r2153, %ntid.y;
	mov.u32 	%r2154, %tid.y;
	mad.lo.s32 	%r2155, %r2152, %r2153, %r2154;
	shl.b32 	%r2156, %r2155, 4;
	or.b32  	%r2157, %r2156, 9;
	cvt.u64.u32 	%rd597, %r2157;
	setp.gt.u64 	%p431, %rd2081, %rd597;
	and.pred  	%p432, %p431, %p430;
	@%p432 bra 	$L__BB2_452;
	mov.u32 	%r2158, %tid.y;
	shl.b32 	%r2159, %r2158, 10;
	mov.u32 	%r2160, _ZZ15matmul_blocked2E6a_tile;
	add.s32 	%r2161, %r2160, %r2159;
	mov.b32 	%r2162, 0;
	st.shared.u32 	[%r2161+608], %r2162;
	bra.uni 	$L__BB2_453;
$L__BB2_452:
	ld.global.f32 	%f987, [%rd13+32];
	mov.u32 	%r2163, %tid.y;
	shl.b32 	%r2164, %r2163, 10;
	mov.u32 	%r2165, _ZZ15matmul_blocked2E6a_tile;
	add.s32 	%r2166, %r2165, %r2164;
	st.shared.f32 	[%r2166+608], %f987;
$L__BB2_453:
	ld.param.u64 	%rd3092, [matmul_blocked2_param_5];
	ld.param.u64 	%rd2082, [matmul_blocked2_param_3];
	shl.b64 	%rd598, %rd3452, 4;
	or.b64  	%rd599, %rd598, 9;
	setp.lt.u64 	%p433, %rd599, %rd3092;
	mov.u32 	%r2167, %ctaid.y;
	mov.u32 	%r2168, %ntid.y;
	mov.u32 	%r2169, %tid.y;
	mad.lo.s32 	%r2170, %r2167, %r2168, %r2169;
	shl.b32 	%r2171, %r2170, 4;
	or.b32  	%r2172, %r2171, 9;
	cvt.u64.u32 	%rd600, %r2172;
	setp.gt.u64 	%p434, %rd2082, %rd600;
	and.pred  	%p435, %p434, %p433;
	@%p435 bra 	$L__BB2_455;
	mov.u32 	%r2173, %tid.y;
	shl.b32 	%r2174, %r2173, 10;
	mov.u32 	%r2175, _ZZ15matmul_blocked2E6a_tile;
	add.s32 	%r2176, %r2175, %r2174;
	mov.b32 	%r2177, 0;
	st.shared.u32 	[%r2176+612], %r2177;
	bra.uni 	$L__BB2_456;
$L__BB2_455:
	ld.global.f32 	%f988, [%rd13+36];
	mov.u32 	%r2178, %tid.y;
	shl.b32 	%r2179, %r2178, 10;
	mov.u32 	%r2180, _ZZ15matmul_blocked2E6a_tile;
	add.s32 	%r2181, %r2180, %r2179;
	st.shared.f32 	[%r2181+612], %f988;
$L__BB2_456:
	ld.param.u64 	%rd3093, [matmul_blocked2_param_5];
	ld.param.u64 	%rd2083, [matmul_blocked2_param_3];
	shl.b64 	%rd601, %rd3452, 4;
	or.b64  	%rd602, %rd601, 10;
	setp.lt.u64 	%p436, %rd602, %rd3093;
	mov.u32 	%r2182, %ctaid.y;
	mov.u32 	%r2183, %ntid.y;
	mov.u32 	%r2184, %tid.y;
	mad.lo.s32 	%r2185, %r2182, %r2183, %r2184;
	shl.b32 	%r2186, %r2185, 4;
	or.b32  	%r2187, %r2186, 9;
	cvt.u64.u32 	%rd603, %r2187;
	setp.gt.u64 	%p437, %rd2083, %rd603;
	and.pred  	%p438, %p437, %p436;
	@%p438 bra 	$L__BB2_458;
	mov.u32 	%r2188, %tid.y;
	shl.b32 	%r2189, %r2188, 10;
	mov.u32 	%r2190, _ZZ15matmul_blocked2E6a_tile;
	add.s32 	%r2191, %r2190, %r2189;
	mov.b32 	%r2192, 0;
	st.shared.u32 	[%r2191+616], %r2192;
	bra.uni 	$L__BB2_459;
$L__BB2_458:
	ld.global.f32 	%f989, [%rd13+40];
	mov.u32 	%r2193, %tid.y;
	shl.b32 	%r2194, %r2193, 10;
	mov.u32 	%r2195, _ZZ15matmul_blocked2E6a_tile;
	add.s32 	%r2196, %r2195, %r2194;
	st.shared.f32 	[%r2196+616], %f989;
$L__BB2_459:
	ld.param.u64 	%rd3094, [matmul_blocked2_param_5];
	ld.param.u64 	%rd2084, [matmul_blocked2_param_3];
	shl.b64 	%rd604, %rd3452, 4;
	or.b64  	%rd605, %rd604, 11;
	setp.lt.u64 	%p439, %rd605, %rd3094;
	mov.u32 	%r2197, %ctaid.y;
	mov.u32 	%r2198, %ntid.y;
	mov.u32 	%r2199, %tid.y;
	mad.lo.s32 	%r2200, %r2197, %r2198, %r2199;
	shl.b32 	%r2201, %r2200, 4;
	or.b32  	%r2202, %r2201, 9;
	cvt.u64.u32 	%rd606, %r2202;
	setp.gt.u64 	%p440, %rd2084, %rd606;
	and.pred  	%p441, %p440, %p439;
	@%p441 bra 	$L__BB2_461;
	mov.u32 	%r2203, %tid.y;
	shl.b32 	%r2204, %r2203, 10;
	mov.u32 	%r2205, _ZZ15matmul_blocked2E6a_tile;
	add.s32 	%r2206, %r2205, %r2204;
	mov.b32 	%r2207, 0;
	st.shared.u32 	[%r2206+620], %r2207;
	bra.uni 	$L__BB2_462;
$L__BB2_461:
	ld.global.f32 	%f990, [%rd13+44];
	mov.u32 	%r2208, %tid.y;
	shl.b32 	%r2209, %r2208, 10;
	mov.u32 	%r2210, _ZZ15matmul_blocked2E6a_tile;
	add.s32 	%r2211, %r2210, %r2209;
	st.shared.f32 	[%r2211+620], %f990;
$L__BB2_462:
	ld.param.u64 	%rd3095, [matmul_blocked2_param_5];
	ld.param.u64 	%rd2085, [matmul_blocked2_param_3];
	shl.b64 	%rd607, %rd3452, 4;
	or.b64  	%rd608, %rd607, 12;
	setp.lt.u64 	%p442, %rd608, %rd3095;
	mov.u32 	%r2212, %ctaid.y;
	mov.u32 	%r2213, %ntid.y;
	mov.u32 	%r2214, %tid.y;
	mad.lo.s32 	%r2215, %r2212, %r2213, %r2214;
	shl.b32 	%r2216, %r2215, 4;
	or.b32  	%r2217, %r2216, 9;
	cvt.u64.u32 	%rd609, %r2217;
	setp.gt.u64 	%p443, %rd2085, %rd609;
	and.pred  	%p444, %p443, %p442;
	@%p444 bra 	$L__BB2_464;
	mov.u32 	%r2218, %tid.y;
	shl.b32 	%r2219, %r2218, 10;
	mov.u32 	%r2220, _ZZ15matmul_blocked2E6a_tile;
	add.s32 	%r2221, %r2220, %r2219;
	mov.b32 	%r2222, 0;
	st.shared.u32 	[%r2221+624], %r2222;
	bra.uni 	$L__BB2_465;
$L__BB2_464:
	ld.global.f32 	%f991, [%rd13+48];
	mov.u32 	%r2223, %tid.y;
	shl.b32 	%r2224, %r2223, 10;
	mov.u32 	%r2225, _ZZ15matmul_blocked2E6a_tile;
	add.s32 	%r2226, %r2225, %r2224;
	st.shared.f32 	[%r2226+624], %f991;
$L__BB2_465:
	ld.param.u64 	%rd3096, [matmul_blocked2_param_5];
	ld.param.u64 	%rd2086, [matmul_blocked2_param_3];
	shl.b64 	%rd610, %rd3452, 4;
	or.b64  	%rd611, %rd610, 13;
	setp.lt.u64 	%p445, %rd611, %rd3096;
	mov.u32 	%r2227, %ctaid.y;
	mov.u32 	%r2228, %ntid.y;
	mov.u32 	%r2229, %tid.y;
	mad.lo.s32 	%r2230, %r2227, %r2228, %r2229;
	shl.b32 	%r2231, %r2230, 4;
	or.b32  	%r2232, %r2231, 9;
	cvt.u64.u32 	%rd612, %r2232;
	setp.gt.u64 	%p446, %rd2086, %rd612;
	and.pred  	%p447, %p446, %p445;
	@%p447 bra 	$L__BB2_467;
	mov.u32 	%r2233, %tid.y;
	shl.b32 	%r2234, %r2233, 10;
	mov.u32 	%r2235, _ZZ15matmul_blocked2E6a_tile;
	add.s32 	%r2236, %r2235, %r2234;
	mov.b32 	%r2237, 0;
	st.shared.u32 	[%r2236+628], %r2237;
	bra.uni 	$L__BB2_468;
$L__BB2_467:
	ld.global.f32 	%f992, [%rd13+52];
	mov.u32 	%r2238, %tid.y;
	shl.b32 	%r2239, %r2238, 10;
	mov.u32 	%r2240, _ZZ15matmul_blocked2E6a_tile;
	add.s32 	%r2241, %r2240, %r2239;
	st.shared.f32 	[%r2241+628], %f992;
$L__BB2_468:
	ld.param.u64 	%rd3097, [matmul_blocked2_param_5];
	ld.param.u64 	%rd2087, [matmul_blocked2_param_3];
	shl.b64 	%rd613, %rd3452, 4;
	or.b64  	%rd614, %rd613, 14;
	setp.lt.u64 	%p448, %rd614, %rd3097;
	mov.u32 	%r2242, %ctaid.y;
	mov.u32 	%r2243, %ntid.y;
	mov.u32 	%r2244, %tid.y;
	mad.lo.s32 	%r2245, %r2242, %r2243, %r2244;
	shl.b32 	%r2246, %r2245, 4;
	or.b32  	%r2247, %r2246, 9;
	cvt.u64.u32 	%rd615, %r2247;
	setp.gt.u64 	%p449, %rd2087, %rd615;
	and.pred  	%p450, %p449, %p448;
	@%p450 bra 	$L__BB2_470;
	mov.u32 	%r2248, %tid.y;
	shl.b32 	%r2249, %r2248, 10;
	mov.u32 	%r2250, _ZZ15matmul_blocked2E6a_tile;
	add.s32 	%r2251, %r2250, %r2249;
	mov.b32 	%r2252, 0;
	st.shared.u32 	[%r2251+632], %r2252;
	bra.uni 	$L__BB2_471;
$L__BB2_470:
	ld.global.f32 	%f993, [%rd13+56];
	mov.u32 	%r2253, %tid.y;
	shl.b32 	%r2254, %r2253, 10;
	mov.u32 	%r2255, _ZZ15matmul_blocked2E6a_tile;
	add.s32 	%r2256, %r2255, %r2254;
	st.shared.f32 	[%r2256+632], %f993;
$L__BB2_471:
	ld.param.u64 	%rd3098, [matmul_blocked2_param_5];
	ld.param.u64 	%rd2088, [matmul_blocked2_param_3];
	shl.b64 	%rd616, %rd3452, 4;
	or.b64  	%rd617, %rd616, 15;
	setp.lt.u64 	%p451, %rd617, %rd3098;
	mov.u32 	%r2257, %ctaid.y;
	mov.u32 	%r2258, %ntid.y;
	mov.u32 	%r2259, %tid.y;
	mad.lo.s32 	%r2260, %r2257, %r2258, %r2259;
	shl.b32 	%r2261, %r2260, 4;
	or.b32  	%r2262, %r2261, 9;
	cvt.u64.u32 	%rd618, %r2262;
	setp.gt.u64 	%p452, %rd2088, %rd618;
	and.pred  	%p453, %p452, %p451;
	@%p453 bra 	$L__BB2_473;
	mov.u32 	%r2263, %tid.y;
	shl.b32 	%r2264, %r2263, 10;
	mov.u32 	%r2265, _ZZ15matmul_blocked2E6a_tile;
	add.s32 	%r2266, %r2265, %r2264;
	mov.b32 	%r2267, 0;
	st.shared.u32 	[%r2266+636], %r2267;
	bra.uni 	$L__BB2_474;
$L__BB2_473:
	ld.global.f32 	%f994, [%rd13+60];
	mov.u32 	%r2268, %tid.y;
	shl.b32 	%r2269, %r2268, 10;
	mov.u32 	%r2270, _ZZ15matmul_blocked2E6a_tile;
	add.s32 	%r2271, %r2270, %r2269;
	st.shared.f32 	[%r2271+636], %f994;
$L__BB2_474:
	ld.param.u64 	%rd3099, [matmul_blocked2_param_5];
	ld.param.u64 	%rd2089, [matmul_blocked2_param_3];
	ld.param.u64 	%rd1916, [matmul_blocked2_param_0];
	shl.b64 	%rd619, %rd3452, 4;
	setp.ge.u64 	%p454, %rd619, %rd3099;
	mov.u32 	%r2272, %ctaid.y;
	mov.u32 	%r2273, %ntid.y;
	mov.u32 	%r2274, %tid.y;
	mad.lo.s32 	%r2275, %r2272, %r2273, %r2274;
	shl.b32 	%r2276, %r2275, 4;
	cvt.u64.u32 	%rd620, %r2276;
	or.b32  	%r2277, %r2276, 10;
	cvt.u64.u32 	%rd621, %r2277;
	setp.le.u64 	%p455, %rd2089, %rd621;
	mov.u32 	%r2278, %ctaid.z;
	cvt.u64.u32 	%rd622, %r2278;
	mad.lo.s64 	%rd623, %rd2089, %rd622, %rd620;
	add.s64 	%rd624, %rd623, 10;
	mad.lo.s64 	%rd625, %rd624, %rd3099, %rd619;
	cvta.to.global.u64 	%rd626, %rd1916;
	shl.b64 	%rd627, %rd625, 2;
	add.s64 	%rd14, %rd626, %rd627;
	mov.f32 	%f6221, 0f00000000;
	or.pred  	%p456, %p455, %p454;
	@%p456 bra 	$L__BB2_476;
	ld.global.f32 	%f6221, [%rd14];
$L__BB2_476:
	ld.param.u64 	%rd3100, [matmul_blocked2_param_5];
	ld.param.u64 	%rd2090, [matmul_blocked2_param_3];
	shl.b64 	%rd628, %rd3452, 4;
	or.b64  	%rd629, %rd628, 1;
	setp.lt.u64 	%p457, %rd629, %rd3100;
	mov.u32 	%r2279, %ctaid.y;
	mov.u32 	%r2280, %ntid.y;
	mov.u32 	%r2281, %tid.y;
	mad.lo.s32 	%r2282, %r2279, %r2280, %r2281;
	shl.b32 	%r2283, %r2282, 4;
	or.b32  	%r2284, %r2283, 10;
	cvt.u64.u32 	%rd630, %r2284;
	setp.gt.u64 	%p458, %rd2090, %rd630;
	shl.b32 	%r2285, %r2281, 10;
	mov.u32 	%r2286, _ZZ15matmul_blocked2E6a_tile;
	add.s32 	%r2287, %r2286, %r2285;
	st.shared.f32 	[%r2287+640], %f6221;
	and.pred  	%p459, %p458, %p457;
	@%p459 bra 	$L__BB2_478;
	mov.u32 	%r2288, %tid.y;
	shl.b32 	%r2289, %r2288, 10;
	mov.u32 	%r2290, _ZZ15matmul_blocked2E6a_tile;
	add.s32 	%r2291, %r2290, %r2289;
	mov.b32 	%r2292, 0;
	st.shared.u32 	[%r2291+644], %r2292;
	bra.uni 	$L__BB2_479;
$L__BB2_478:
	ld.global.f32 	%f996, [%rd14+4];
	mov.u32 	%r2293, %tid.y;
	shl.b32 	%r2294, %r2293, 10;
	mov.u32 	%r2295, _ZZ15matmul_blocked2E6a_tile;
	add.s32 	%r2296, %r2295, %r2294;
	st.shared.f32 	[%r2296+644], %f996;
$L__BB2_479:
	ld.param.u64 	%rd3101, [matmul_blocked2_param_5];
	ld.param.u64 	%rd2091, [matmul_blocked2_param_3];
	shl.b64 	%rd631, %rd3452, 4;
	or.b64  	%rd632, %rd631, 2;
	setp.lt.u64 	%p460, %rd632, %rd3101;
	mov.u32 	%r2297, %ctaid.y;
	mov.u32 	%r2298, %ntid.y;
	mov.u32 	%r2299, %tid.y;
	mad.lo.s32 	%r2300, %r2297, %r2298, %r2299;
	shl.b32 	%r2301, %r2300, 4;
	or.b32  	%r2302, %r2301, 10;
	cvt.u64.u32 	%rd633, %r2302;
	setp.gt.u64 	%p461, %rd2091, %rd633;
	and.pred  	%p462, %p461, %p460;
	@%p462 bra 	$L__BB2_481;
	mov.u32 	%r2303, %tid.y;
	shl.b32 	%r2304, %r2303, 10;
	mov.u32 	%r2305, _ZZ15matmul_blocked2E6a_tile;
	add.s32 	%r2306, %r2305, %r2304;
	mov.b32 	%r2307, 0;
	st.shared.u32 	[%r2306+648], %r2307;
	bra.uni 	$L__BB2_482;
$L__BB2_481:
	ld.global.f32 	%f997, [%rd14+8];
	mov.u32 	%r2308, %tid.y;
	shl.b32 	%r2309, %r2308, 10;
	mov.u32 	%r2310, _ZZ15matmul_blocked2E6a_tile;
	add.s32 	%r2311, %r2310, %r2309;
	st.shared.f32 	[%r2311+648], %f997;
$L__BB2_482:
	ld.param.u64 	%rd3102, [matmul_blocked2_param_5];
	ld.param.u64 	%rd2092, [matmul_blocked2_param_3];
	shl.b64 	%rd634, %rd3452, 4;
	or.b64  	%rd635, %rd634, 3;
	setp.lt.u64 	%p463, %rd635, %rd3102;
	mov.u32 	%r2312, %ctaid.y;
	mov.u32 	%r2313, %ntid.y;
	mov.u32 	%r2314, %tid.y;
	mad.lo.s32 	%r2315, %r2312, %r2313, %r2314;
	shl.b32 	%r2316, %r2315, 4;
	or.b32  	%r2317, %r2316, 10;
	cvt.u64.u32 	%rd636, %r2317;
	setp.gt.u64 	%p464, %rd2092, %rd636;
	and.pred  	%p465, %p464, %p463;
	@%p465 bra 	$L__BB2_484;
	mov.u32 	%r2318, %tid.y;
	shl.b32 	%r2319, %r2318, 10;
	mov.u32 	%r2320, _ZZ15matmul_blocked2E6a_tile;
	add.s32 	%r2321, %r2320, %r2319;
	mov.b32 	%r2322, 0;
	st.shared.u32 	[%r2321+652], %r2322;
	bra.uni 	$L__BB2_485;
$L__BB2_484:
	ld.global.f32 	%f998, [%rd14+12];
	mov.u32 	%r2323, %tid.y;
	shl.b32 	%r2324, %r2323, 10;
	mov.u32 	%r2325, _ZZ15matmul_blocked2E6a_tile;
	add.s32 	%r2326, %r2325, %r2324;
	st.shared.f32 	[%r2326+652], %f998;
$L__BB2_485:
	ld.param.u64 	%rd3103, [matmul_blocked2_param_5];
	ld.param.u64 	%rd2093, [matmul_blocked2_param_3];
	shl.b64 	%rd637, %rd3452, 4;
	or.b64  	%rd638, %rd637, 4;
	setp.lt.u64 	%p466, %rd638, %rd3103;
	mov.u32 	%r2327, %ctaid.y;
	mov.u32 	%r2328, %ntid.y;
	mov.u32 	%r2329, %tid.y;
	mad.lo.s32 	%r2330, %r2327, %r2328, %r2329;
	shl.b32 	%r2331, %r2330, 4;
	or.b32  	%r2332, %r2331, 10;
	cvt.u64.u32 	%rd639, %r2332;
	setp.gt.u64 	%p467, %rd2093, %rd639;
	and.pred  	%p468, %p467, %p466;
	@%p468 bra 	$L__BB2_487;
	mov.u32 	%r2333, %tid.y;
	shl.b32 	%r2334, %r2333, 10;
	mov.u32 	%r2335, _ZZ15matmul_blocked2E6a_tile;
	add.s32 	%r2336, %r2335, %r2334;
	mov.b32 	%r2337, 0;
	st.shared.u32 	[%r2336+656], %r2337;
	bra.uni 	$L__BB2_488;
$L__BB2_487:
	ld.global.f32 	%f999, [%rd14+16];
	mov.u32 	%r2338, %tid.y;
	shl.b32 	%r2339, %r2338, 10;
	mov.u32 	%r2340, _ZZ15matmul_blocked2E6a_tile;
	add.s32 	%r2341, %r2340, %r2339;
	st.shared.f32 	[%r2341+656], %f999;
$L__BB2_488:
	ld.param.u64 	%rd3104, [matmul_blocked2_param_5];
	ld.param.u64 	%rd2094, [matmul_blocked2_param_3];
	shl.b64 	%rd640, %rd3452, 4;
	or.b64  	%rd641, %rd640, 5;
	setp.lt.u64 	%p469, %rd641, %rd3104;
	mov.u32 	%r2342, %ctaid.y;
	mov.u32 	%r2343, %ntid.y;
	mov.u32 	%r2344, %tid.y;
	mad.lo.s32 	%r2345, %r2342, %r2343, %r2344;
	shl.b32 	%r2346, %r2345, 4;
	or.b32  	%r2347, %r2346, 10;
	cvt.u64.u32 	%rd642, %r2347;
	setp.gt.u64 	%p470, %rd2094, %rd642;
	and.pred  	%p471, %p470, %p469;
	@%p471 bra 	$L__BB2_490;
	mov.u32 	%r2348, %tid.y;
	shl.b32 	%r2349, %r2348, 10;
	mov.u32 	%r2350, _ZZ15matmul_blocked2E6a_tile;
	add.s32 	%r2351, %r2350, %r2349;
	mov.b32 	%r2352, 0;
	st.shared.u32 	[%r2351+660], %r2352;
	bra.uni 	$L__BB2_491;
$L__BB2_490:
	ld.global.f32 	%f1000, [%rd14+20];
	mov.u32 	%r2353, %tid.y;
	shl.b32 	%r2354, %r2353, 10;
	mov.u32 	%r2355, _ZZ15matmul_blocked2E6a_tile;
	add.s32 	%r2356, %r2355, %r2354;
	st.shared.f32 	[%r2356+660], %f1000;
$L__BB2_491:
	ld.param.u64 	%rd3105, [matmul_blocked2_param_5];
	ld.param.u64 	%rd2095, [matmul_blocked2_param_3];
	shl.b64 	%rd643, %rd3452, 4;
	or.b64  	%rd644, %rd643, 6;
	setp.lt.u64 	%p472, %rd644, %rd3105;
	mov.u32 	%r2357, %ctaid.y;
	mov.u32 	%r2358, %ntid.y;
	mov.u32 	%r2359, %tid.y;
	mad.lo.s32 	%r2360, %r2357, %r2358, %r2359;
	shl.b32 	%r2361, %r2360, 4;
	or.b32  	%r2362, %r2361, 10;
	cvt.u64.u32 	%rd645, %r2362;
	setp.gt.u64 	%p473, %rd2095, %rd645;
	and.pred  	%p474, %p473, %p472;
	@%p474 bra 	$L__BB2_493;
	mov.u32 	%r2363, %tid.y;
	shl.b32 	%r2364, %r2363, 10;
	mov.u32 	%r2365, _ZZ15matmul_blocked2E6a_tile;
	add.s32 	%r2366, %r2365, %r2364;
	mov.b32 	%r2367, 0;
	st.shared.u32 	[%r2366+664], %r2367;
	bra.uni 	$L__BB2_494;
$L__BB2_493:
	ld.global.f32 	%f1001, [%rd14+24];
	mov.u32 	%r2368, %tid.y;
	shl.b32 	%r2369, %r2368, 10;
	mov.u32 	%r2370, _ZZ15matmul_blocked2E6a_tile;
	add.s32 	%r2371, %r2370, %r2369;
	st.shared.f32 	[%r2371+664], %f1001;
$L__BB2_494:
	ld.param.u64 	%rd3106, [matmul_blocked2_param_5];
	ld.param.u64 	%rd2096, [matmul_blocked2_param_3];
	shl.b64 	%rd646, %rd3452, 4;
	or.b64  	%rd647, %rd646, 7;
	setp.lt.u64 	%p475, %rd647, %rd3106;
	mov.u32 	%r2372, %ctaid.y;
	mov.u32 	%r2373, %ntid.y;
	mov.u32 	%r2374, %tid.y;
	mad.lo.s32 	%r2375, %r2372, %r2373, %r2374;
	shl.b32 	%r2376, %r2375, 4;
	or.b32  	%r2377, %r2376, 10;
	cvt.u64.u32 	%rd648, %r2377;
	setp.gt.u64 	%p476, %rd2096, %rd648;
	and.pred  	%p477, %p476, %p475;
	@%p477 bra 	$L__BB2_496;
	mov.u32 	%r2378, %tid.y;
	shl.b32 	%r2379, %r2378, 10;
	mov.u32 	%r2380, _ZZ15matmul_blocked2E6a_tile;
	add.s32 	%r2381, %r2380, %r2379;
	mov.b32 	%r2382, 0;
	st.shared.u32 	[%r2381+668], %r2382;
	bra.uni 	$L__BB2_497;
$L__BB2_496:
	ld.global.f32 	%f1002, [%rd14+28];
	mov.u32 	%r2383, %tid.y;
	shl.b32 	%r2384, %r2383, 10;
	mov.u32 	%r2385, _ZZ15matmul_blocked2E6a_tile;
	add.s32 	%r2386, %r2385, %r2384;
	st.shared.f32 	[%r2386+668], %f1002;
$L__BB2_497:
	ld.param.u64 	%rd3107, [matmul_blocked2_param_5];
	ld.param.u64 	%rd2097, [matmul_blocked2_param_3];
	shl.b64 	%rd649, %rd3452, 4;
	or.b64  	%rd650, %rd649, 8;
	setp.lt.u64 	%p478, %rd650, %rd3107;
	mov.u32 	%r2387, %ctaid.y;
	mov.u32 	%r2388, %ntid.y;
	mov.u32 	%r2389, %tid.y;
	mad.lo.s32 	%r2390, %r2387, %r2388, %r2389;
	shl.b32 	%r2391, %r2390, 4;
	or.b32  	%r2392, %r2391, 10;
	cvt.u64.u32 	%rd651, %r2392;
	setp.gt.u64 	%p479, %rd2097, %rd651;
	and.pred  	%p480, %p479, %p478;
	@%p480 bra 	$L__BB2_499;
	mov.u32 	%r2393, %tid.y;
	shl.b32 	%r2394, %r2393, 10;
	mov.u32 	%r2395, _ZZ15matmul_blocked2E6a_tile;
	add.s32 	%r2396, %r2395, %r2394;
	mov.b32 	%r2397, 0;
	st.shared.u32 	[%r2396+672], %r2397;
	bra.uni 	$L__BB2_500;
$L__BB2_499:
	ld.global.f32 	%f1003, [%rd14+32];
	mov.u32 	%r2398, %tid.y;
	shl.b32 	%r2399, %r2398, 10;
	mov.u32 	%r2400, _ZZ15matmul_blocked2E6a_tile;
	add.s32 	%r2401, %r2400, %r2399;
	st.shared.f32 	[%r2401+672], %f1003;
$L__BB2_500:
	ld.param.u64 	%rd3108, [matmul_blocked2_param_5];
	ld.param.u64 	%rd2098, [matmul_blocked2_param_3];
	shl.b64 	%rd652, %rd3452, 4;
	or.b64  	%rd653, %rd652, 9;
	setp.lt.u64 	%p481, %rd653, %rd3108;
	mov.u32 	%r2402, %ctaid.y;
	mov.u32 	%r2403, %ntid.y;
	mov.u32 	%r2404, %tid.y;
	mad.lo.s32 	%r2405, %r2402, %r2403, %r2404;
	shl.b32 	%r2406, %r2405, 4;
	or.b32  	%r2407, %r2406, 10;
	cvt.u64.u32 	%rd654, %r2407;
	setp.gt.u64 	%p482, %rd2098, %rd654;
	and.pred  	%p483, %p482, %p481;
	@%p483 bra 	$L__BB2_502;
	mov.u32 	%r2408, %tid.y;
	shl.b32 	%r2409, %r2408, 10;
	mov.u32 	%r2410, _ZZ15matmul_blocked2E6a_tile;
	add.s32 	%r2411, %r2410, %r2409;
	mov.b32 	%r2412, 0;
	st.shared.u32 	[%r2411+676], %r2412;
	bra.uni 	$L__BB2_503;
$L__BB2_502:
	ld.global.f32 	%f1004, [%rd14+36];
	mov.u32 	%r2413, %tid.y;
	shl.b32 	%r2414, %r2413, 10;
	mov.u32 	%r2415, _ZZ15matmul_blocked2E6a_tile;
	add.s32 	%r2416, %r2415, %r2414;
	st.shared.f32 	[%r2416+676], %f1004;
$L__BB2_503:
	ld.param.u64 	%rd3109, [matmul_blocked2_param_5];
	ld.param.u64 	%rd2099, [matmul_blocked2_param_3];
	shl.b64 	%rd655, %rd3452, 4;
	or.b64  	%rd656, %rd655, 10;
	setp.lt.u64 	%p484, %rd656, %rd3109;
	mov.u32 	%r2417, %ctaid.y;
	mov.u32 	%r2418, %ntid.y;
	mov.u32 	%r2419, %tid.y;
	mad.lo.s32 	%r2420, %r2417, %r2418, %r2419;
	shl.b32 	%r2421, %r2420, 4;
	or.b32  	%r2422, %r2421, 10;
	cvt.u64.u32 	%rd657, %r2422;
	setp.gt.u64 	%p485, %rd2099, %rd657;
	and.pred  	%p486, %p485, %p484;
	@%p486 bra 	$L__BB2_505;
	mov.u32 	%r2423, %tid.y;
	shl.b32 	%r2424, %r2423, 10;
	mov.u32 	%r2425, _ZZ15matmul_blocked2E6a_tile;
	add.s32 	%r2426, %r2425, %r2424;
	mov.b32 	%r2427, 0;
	st.shared.u32 	[%r2426+680], %r2427;
	bra.uni 	$L__BB2_506;
$L__BB2_505:
	ld.global.f32 	%f1005, [%rd14+40];
	mov.u32 	%r2428, %tid.y;
	shl.b32 	%r2429, %r2428, 10;
	mov.u32 	%r2430, _ZZ15matmul_blocked2E6a_tile;
	add.s32 	%r2431, %r2430, %r2429;
	st.shared.f32 	[%r2431+680], %f1005;
$L__BB2_506:
	ld.param.u64 	%rd3110, [matmul_blocked2_param_5];
	ld.param.u64 	%rd2100, [matmul_blocked2_param_3];
	shl.b64 	%rd658, %rd3452, 4;
	or.b64  	%rd659, %rd658, 11;
	setp.lt.u64 	%p487, %rd659, %rd3110;
	mov.u32 	%r2432, %ctaid.y;
	mov.u32 	%r2433, %ntid.y;
	mov.u32 	%r2434, %tid.y;
	mad.lo.s32 	%r2435, %r2432, %r2433, %r2434;
	shl.b32 	%r2436, %r2435, 4;
	or.b32  	%r2437, %r2436, 10;
	cvt.u64.u32 	%rd660, %r2437;
	setp.gt.u64 	%p488, %rd2100, %rd660;
	and.pred  	%p489, %p488, %p487;
	@%p489 bra 	$L__BB2_508;
	mov.u32 	%r2438, %tid.y;
	shl.b32 	%r2439, %r2438, 10;
	mov.u32 	%r2440, _ZZ15matmul_blocked2E6a_tile;
	add.s32 	%r2441, %r2440, %r2439;
	mov.b32 	%r2442, 0;
	st.shared.u32 	[%r2441+684], %r2442;
	bra.uni 	$L__BB2_509;
$L__BB2_508:
	ld.global.f32 	%f1006, [%rd14+44];
	mov.u32 	%r2443, %tid.y;
	shl.b32 	%r2444, %r2443, 10;
	mov.u32 	%r2445, _ZZ15matmul_blocked2E6a_tile;
	add.s32 	%r2446, %r2445, %r2444;
	st.shared.f32 	[%r2446+684], %f1006;
$L__BB2_509:
	ld.param.u64 	%rd3111, [matmul_blocked2_param_5];
	ld.param.u64 	%rd2101, [matmul_blocked2_param_3];
	shl.b64 	%rd661, %rd3452, 4;
	or.b64  	%rd662, %rd661, 12;
	setp.lt.u64 	%p490, %rd662, %rd3111;
	mov.u32 	%r2447, %ctaid.y;
	mov.u32 	%r2448, %ntid.y;
	mov.u32 	%r2449, %tid.y;
	mad.lo.s32 	%r2450, %r2447, %r2448, %r2449;
	shl.b32 	%r2451, %r2450, 4;
	or.b32  	%r2452, %r2451, 10;
	cvt.u64.u32 	%rd663, %r2452;
	setp.gt.u64 	%p491, %rd2101, %rd663;
	and.pred  	%p492, %p491, %p490;
	@%p492 bra 	$L__BB2_511;
	mov.u32 	%r2453, %tid.y;
	shl.b32 	%r2454, %r2453, 10;
	mov.u32 	%r2455, _ZZ15matmul_blocked2E6a_tile;
	add.s32 	%r2456, %r2455, %r2454;
	mov.b32 	%r2457, 0;
	st.shared.u32 	[%r2456+688], %r2457;
	bra.uni 	$L__BB2_512;
$L__BB2_511:
	ld.global.f32 	%f1007, [%rd14+48];
	mov.u32 	%r2458, %tid.y;
	shl.b32 	%r2459, %r2458, 10;
	mov.u32 	%r2460, _ZZ15matmul_blocked2E6a_tile;
	add.s32 	%r2461, %r2460, %r2459;
	st.shared.f32 	[%r2461+688], %f1007;
$L__BB2_512:
	ld.param.u64 	%rd3112, [matmul_blocked2_param_5];
	ld.param.u64 	%rd2102, [matmul_blocked2_param_3];
	shl.b64 	%rd664, %rd3452, 4;
	or.b64  	%rd665, %rd664, 13;
	setp.lt.u64 	%p493, %rd665, %rd3112;
	mov.u32 	%r2462, %ctaid.y;
	mov.u32 	%r2463, %ntid.y;
	mov.u32 	%r2464, %tid.y;
	mad.lo.s32 	%r2465, %r2462, %r2463, %r2464;
	shl.b32 	%r2466, %r2465, 4;
	or.b32  	%r2467, %r2466, 10;
	cvt.u64.u32 	%rd666, %r2467;
	setp.gt.u64 	%p494, %rd2102, %rd666;
	and.pred  	%p495, %p494, %p493;
	@%p495 bra 	$L__BB2_514;
	mov.u32 	%r2468, %tid.y;
	shl.b32 	%r2469, %r2468, 10;
	mov.u32 	%r2470, _ZZ15matmul_blocked2E6a_tile;
	add.s32 	%r2471, %r2470, %r2469;
	mov.b32 	%r2472, 0;
	st.shared.u32 	[%r2471+692], %r2472;
	bra.uni 	$L__BB2_515;
$L__BB2_514:
	ld.global.f32 	%f1008, [%rd14+52];
	mov.u32 	%r2473, %tid.y;
	shl.b32 	%r2474, %r2473, 10;
	mov.u32 	%r2475, _ZZ15matmul_blocked2E6a_tile;
	add.s32 	%r2476, %r2475, %r2474;
	st.shared.f32 	[%r2476+692], %f1008;
$L__BB2_515:
	ld.param.u64 	%rd3113, [matmul_blocked2_param_5];
	ld.param.u64 	%rd2103, [matmul_blocked2_param_3];
	shl.b64 	%rd667, %rd3452, 4;
	or.b64  	%rd668, %rd667, 14;
	setp.lt.u64 	%p496, %rd668, %rd3113;
	mov.u32 	%r2477, %ctaid.y;
	mov.u32 	%r2478, %ntid.y;
	mov.u32 	%r2479, %tid.y;
	mad.lo.s32 	%r2480, %r2477, %r2478, %r2479;
	shl.b32 	%r2481, %r2480, 4;
	or.b32  	%r2482, %r2481, 10;
	cvt.u64.u32 	%rd669, %r2482;
	setp.gt.u64 	%p497, %rd2103, %rd669;
	and.pred  	%p498, %p497, %p496;
	@%p498 bra 	$L__BB2_517;
	mov.u32 	%r2483, %tid.y;
	shl.b32 	%r2484, %r2483, 10;
	mov.u32 	%r2485, _ZZ15matmul_blocked2E6a_tile;
	add.s32 	%r2486, %r2485, %r2484;
	mov.b32 	%r2487, 0;
	st.shared.u32 	[%r2486+696], %r2487;
	bra.uni 	$L__BB2_518;
$L__BB2_517:
	ld.global.f32 	%f1009, [%rd14+56];
	mov.u32 	%r2488, %tid.y;
	shl.b32 	%r2489, %r2488, 10;
	mov.u32 	%r2490, _ZZ15matmul_blocked2E6a_tile;
	add.s32 	%r2491, %r2490, %r2489;
	st.shared.f32 	[%r2491+696], %f1009;
$L__BB2_518:
	ld.param.u64 	%rd3114, [matmul_blocked2_param_5];
	ld.param.u64 	%rd2104, [matmul_blocked2_param_3];
	shl.b64 	%rd670, %rd3452, 4;
	or.b64  	%rd671, %rd670, 15;
	setp.lt.u64 	%p499, %rd671, %rd3114;
	mov.u32 	%r2492, %ctaid.y;
	mov.u32 	%r2493, %ntid.y;
	mov.u32 	%r2494, %tid.y;
	mad.lo.s32 	%r2495, %r2492, %r2493, %r2494;
	shl.b32 	%r2496, %r2495, 4;
	or.b32  	%r2497, %r2496, 10;
	cvt.u64.u32 	%rd672, %r2497;
	setp.gt.u64 	%p500, %rd2104, %rd672;
	and.pred  	%p501, %p500, %p499;
	@%p501 bra 	$L__BB2_520;
	mov.u32 	%r2498, %tid.y;
	shl.b32 	%r2499, %r2498, 10;
	mov.u32 	%r2500, _ZZ15matmul_blocked2E6a_tile;
	add.s32 	%r2501, %r2500, %r2499;
	mov.b32 	%r2502, 0;
	st.shared.u32 	[%r2501+700], %r2502;
	bra.uni 	$L__BB2_521;
$L__BB2_520:
	ld.global.f32 	%f1010, [%rd14+60];
	mov.u32 	%r2503, %tid.y;
	shl.b32 	%r2504, %r2503, 10;
	mov.u32 	%r2505, _ZZ15matmul_blocked2E6a_tile;
	add.s32 	%r2506, %r2505, %r2504;
	st.shared.f32 	[%r2506+700], %f1010;
$L__BB2_521:
	ld.param.u64 	%rd3115, [matmul_blocked2_param_5];
	ld.param.u64 	%rd2105, [matmul_blocked2_param_3];
	ld.param.u64 	%rd1917, [matmul_blocked2_param_0];
	shl.b64 	%rd673, %rd3452, 4;
	setp.ge.u64 	%p502, %rd673, %rd3115;
	mov.u32 	%r2507, %ctaid.y;
	mov.u32 	%r2508, %ntid.y;
	mov.u32 	%r2509, %tid.y;
	mad.lo.s32 	%r2510, %r2507, %r2508, %r2509;
	shl.b32 	%r2511, %r2510, 4;
	cvt.u64.u32 	%rd674, %r2511;
	or.b32  	%r2512, %r2511, 11;
	cvt.u64.u32 	%rd675, %r2512;
	setp.le.u64 	%p503, %rd2105, %rd675;
	mov.u32 	%r2513, %ctaid.z;
	cvt.u64.u32 	%rd676, %r2513;
	mad.lo.s64 	%rd677, %rd2105, %rd676, %rd674;
	add.s64 	%rd678, %rd677, 11;
	mad.lo.s64 	%rd679, %rd678, %rd3115, %rd673;
	cvta.to.global.u64 	%rd680, %rd1917;
	shl.b64 	%rd681, %rd679, 2;
	add.s64 	%rd15, %rd680, %rd681;
	mov.f32 	%f6222, 0f00000000;
	or.pred  	%p504, %p503, %p502;
	@%p504 bra 	$L__BB2_523;
	ld.global.f32 	%f6222, [%rd15];
$L__BB2_523:
	ld.param.u64 	%rd3116, [matmul_blocked2_param_5];
	ld.param.u64 	%rd2106, [matmul_blocked2_param_3];
	shl.b64 	%rd682, %rd3452, 4;
	or.b64  	%rd683, %rd682, 1;
	setp.lt.u64 	%p505, %rd683, %rd3116;
	mov.u32 	%r2514, %ctaid.y;
	mov.u32 	%r2515, %ntid.y;
	mov.u32 	%r2516, %tid.y;
	mad.lo.s32 	%r2517, %r2514, %r2515, %r2516;
	shl.b32 	%r2518, %r2517, 4;
	or.b32  	%r2519, %r2518, 11;
	cvt.u64.u32 	%rd684, %r2519;
	setp.gt.u64 	%p506, %rd2106, %rd684;
	shl.b32 	%r2520, %r2516, 10;
	mov.u32 	%r2521, _ZZ15matmul_blocked2E6a_tile;
	add.s32 	%r2522, %r2521, %r2520;
	st.shared.f32 	[%r2522+704], %f6222;
	and.pred  	%p507, %p506, %p505;
	@%p507 bra 	$L__BB2_525;
	mov.u32 	%r2523, %tid.y;
	shl.b32 	%r2524, %r2523, 10;
	mov.u32 	%r2525, _ZZ15matmul_blocked2E6a_tile;
	add.s32 	%r2526, %r2525, %r2524;
	mov.b32 	%r2527, 0;
	st.shared.u32 	[%r2526+708], %r2527;
	bra.uni 	$L__BB2_526;
$L__BB2_525:
	ld.global.f32 	%f1012, [%rd15+4];
	mov.u32 	%r2528, %tid.y;
	shl.b32 	%r2529, %r2528, 10;
	mov.u32 	%r2530, _ZZ15matmul_blocked2E6a_tile;
	add.s32 	%r2531, %r2530, %r2529;
	st.shared.f32 	[%r2531+708], %f1012;
$L__BB2_526:
	ld.param.u64 	%rd3117, [matmul_blocked2_param_5];
	ld.param.u64 	%rd2107, [matmul_blocked2_param_3];
	shl.b64 	%rd685, %rd3452, 4;
	or.b64  	%rd686, %rd685, 2;
	setp.lt.u64 	%p508, %rd686, %rd3117;
	mov.u32 	%r2532, %ctaid.y;
	mov.u32 	%r2533, %ntid.y;
	mov.u32 	%r2534, %tid.y;
	mad.lo.s32 	%r2535, %r2532, %r2533, %r2534;
	shl.b32 	%r2536, %r2535, 4;
	or.b32  	%r2537, %r2536, 11;
	cvt.u64.u32 	%rd687, %r2537;
	setp.gt.u64 	%p509, %rd2107, %rd687;
	and.pred  	%p510, %p509, %p508;
	@%p510 bra 	$L__BB2_528;
	mov.u32 	%r2538, %tid.y;
	shl.b32 	%r2539, %r2538, 10;
	mov.u32 	%r2540, _ZZ15matmul_blocked2E6a_tile;
	add.s32 	%r2541, %r2540, %r2539;
	mov.b32 	%r2542, 0;
	st.shared.u32 	[%r2541+712], %r2542;
	bra.uni 	$L__BB2_529;
$L__BB2_528:
	ld.global.f32 	%f1013, [%rd15+8];
	mov.u32 	%r2543, %tid.y;
	shl.b32 	%r2544, %r2543, 10;
	mov.u32 	%r2545, _ZZ15matmul_blocked2E6a_tile;
	add.s32 	%r2546, %r2545, %r2544;
	st.shared.f32 	[%r2546+712], %f1013;
$L__BB2_529:
	ld.param.u64 	%rd3118, [matmul_blocked2_param_5];
	ld.param.u64 	%rd2108, [matmul_blocked2_param_3];
	shl.b64 	%rd688, %rd3452, 4;
	or.b64  	%rd689, %rd688, 3;
	setp.lt.u64 	%p511, %rd689, %rd3118;
	mov.u32 	%r2547, %ctaid.y;
	mov.u32 	%r2548, %ntid.y;
	mov.u32 	%r2549, %tid.y;
	mad.lo.s32 	%r2550, %r2547, %r2548, %r2549;
	shl.b32 	%r2551, %r2550, 4;
	or.b32  	%r2552, %r2551, 11;
	cvt.u64.u32 	%rd690, %r2552;
	setp.gt.u64 	%p512, %rd2108, %rd690;
	and.pred  	%p513, %p512, %p511;
	@%p513 bra 	$L__BB2_531;
	mov.u32 	%r2553, %tid.y;
	shl.b32 	%r2554, %r2553, 10;
	mov.u32 	%r2555, _ZZ15matmul_blocked2E6a_tile;
	add.s32 	%r2556, %r2555, %r2554;
	mov.b32 	%r2557, 0;
	st.shared.u32 	[%r2556+716], %r2557;
	bra.uni 	$L__BB2_532;
$L__BB2_531:
	ld.global.f32 	%f1014, [%rd15+12];
	mov.u32 	%r2558, %tid.y;
	shl.b32 	%r2559, %r2558, 10;
	mov.u32 	%r2560, _ZZ15matmul_blocked2E6a_tile;
	add.s32 	%r2561, %r2560, %r2559;
	st.shared.f32 	[%r2561+716], %f1014;
$L__BB2_532:
	ld.param.u64 	%rd3119, [matmul_blocked2_param_5];
	ld.param.u64 	%rd2109, [matmul_blocked2_param_3];
	shl.b64 	%rd691, %rd3452, 4;
	or.b64  	%rd692, %rd691, 4;
	setp.lt.u64 	%p514, %rd692, %rd3119;
	mov.u32 	%r2562, %ctaid.y;
	mov.u32 	%r2563, %ntid.y;
	mov.u32 	%r2564, %tid.y;
	mad.lo.s32 	%r2565, %r2562, %r2563, %r2564;
	shl.b32 	%r2566, %r2565, 4;
	or.b32  	%r2567, %r2566, 11;
	cvt.u64.u32 	%rd693, %r2567;
	setp.gt.u64 	%p515, %rd2109, %rd693;
	and.pred  	%p516, %p515, %p514;
	@%p516 bra 	$L__BB2_534;
	mov.u32 	%r2568, %tid.y;
	shl.b32 	%r2569, %r2568, 10;
	mov.u32 	%r2570, _ZZ15matmul_blocked2E6a_tile;
	add.s32 	%r2571, %r2570, %r2569;
	mov.b32 	%r2572, 0;
	st.shared.u32 	[%r2571+720], %r2572;
	bra.uni 	$L__BB2_535;
$L__BB2_534:
	ld.global.f32 	%f1015, [%rd15+16];
	mov.u32 	%r2573, %tid.y;
	shl.b32 	%r2574, %r2573, 10;
	mov.u32 	%r2575, _ZZ15matmul_blocked2E6a_tile;
	add.s32 	%r2576, %r2575, %r2574;
	st.shared.f32 	[%r2576+720], %f1015;
$L__BB2_535:
	ld.param.u64 	%rd3120, [matmul_blocked2_param_5];
	ld.param.u64 	%rd2110, [matmul_blocked2_param_3];
	shl.b64 	%rd694, %rd3452, 4;
	or.b64  	%rd695, %rd694, 5;
	setp.lt.u64 	%p517, %rd695, %rd3120;
	mov.u32 	%r2577, %ctaid.y;
	mov.u32 	%r2578, %ntid.y;
	mov.u32 	%r2579, %tid.y;
	mad.lo.s32 	%r2580, %r2577, %r2578, %r2579;
	shl.b32 	%r2581, %r2580, 4;
	or.b32  	%r2582, %r2581, 11;
	cvt.u64.u32 	%rd696, %r2582;
	setp.gt.u64 	%p518, %rd2110, %rd696;
	and.pred  	%p519, %p518, %p517;
	@%p519 bra 	$L__BB2_537;
	mov.u32 	%r2583, %tid.y;
	shl.b32 	%r2584, %r2583, 10;
	mov.u32 	%r2585, _ZZ15matmul_blocked2E6a_tile;
	add.s32 	%r2586, %r2585, %r2584;
	mov.b32 	%r2587, 0;
	st.shared.u32 	[%r2586+724], %r2587;
	bra.uni 	$L__BB2_538;
$L__BB2_537:
	ld.global.f32 	%f1016, [%rd15+20];
	mov.u32 	%r2588, %tid.y;
	shl.b32 	%r2589, %r2588, 10;
	mov.u32 	%r2590, _ZZ15matmul_blocked2E6a_tile;
	add.s32 	%r2591, %r2590, %r2589;
	st.shared.f32 	[%r2591+724], %f1016;
$L__BB2_538:
	ld.param.u64 	%rd3121, [matmul_blocked2_param_5];
	ld.param.u64 	%rd2111, [matmul_blocked2_param_3];
	shl.b64 	%rd697, %rd3452, 4;
	or.b64  	%rd698, %rd697, 6;
	setp.lt.u64 	%p520, %rd698, %rd3121;
	mov.u32 	%r2592, %ctaid.y;
	mov.u32 	%r2593, %ntid.y;
	mov.u32 	%r2594, %tid.y;
	mad.lo.s32 	%r2595, %r2592, %r2593, %r2594;
	shl.b32 	%r2596, %r2595, 4;
	or.b32  	%r2597, %r2596, 11;
	cvt.u64.u32 	%rd699, %r2597;
	setp.gt.u64 	%p521, %rd2111, %rd699;
	and.pred  	%p522, %p521, %p520;
	@%p522 bra 	$L__BB2_540;
	mov.u32 	%r2598, %tid.y;
	shl.b32 	%r2599, %r2598, 10;
	mov.u32 	%r2600, _ZZ15matmul_blocked2E6a_tile;
	add.s32 	%r2601, %r2600, %r2599;
	mov.b32 	%r2602, 0;
	st.shared.u32 	[%r2601+728], %r2602;
	bra.uni 	$L__BB2_541;
$L__BB2_540:
	ld.global.f32 	%f1017, [%rd15+24];
	mov.u32 	%r2603, %tid.y;
	shl.b32 	%r2604, %r2603, 10;
	mov.u32 	%r2605, _ZZ15matmul_blocked2E6a_tile;
	add.s32 	%r2606, %r2605, %r2604;
	st.shared.f32 	[%r2606+728], %f1017;
$L__BB2_541:
	ld.param.u64 	%rd3122, [matmul_blocked2_param_5];
	ld.param.u64 	%rd2112, [matmul_blocked2_param_3];
	shl.b64 	%rd700, %rd3452, 4;
	or.b64  	%rd701, %rd700, 7;
	setp.lt.u64 	%p523, %rd701, %rd3122;
	mov.u32 	%r2607, %ctaid.y;
	mov.u32 	%r2608, %ntid.y;
	mov.u32 	%r2609, %tid.y;
	mad.lo.s32 	%r2610, %r2607, %r2608, %r2609;
	shl.b32 	%r2611, %r2610, 4;
	or.b32  	%r2612, %r2611, 11;
	cvt.u64.u32 	%rd702, %r2612;
	setp.gt.u64 	%p524, %rd2112, %rd702;
	and.pred  	%p525, %p524, %p523;
	@%p525 bra 	$L__BB2_543;
	mov.u32 	%r2613, %tid.y;
	shl.b32 	%r2614, %r2613, 10;
	mov.u32 	%r2615, _ZZ15matmul_blocked2E6a_tile;
	add.s32 	%r2616, %r2615, %r2614;
	mov.b32 	%r2617, 0;
	st.shared.u32 	[%r2616+732], %r2617;
	bra.uni 	$L__BB2_544;
$L__BB2_543:
	ld.global.f32 	%f1018, [%rd15+28];
	mov.u32 	%r2618, %tid.y;
	shl.b32 	%r2619, %r2618, 10;
	mov.u32 	%r2620, _ZZ15matmul_blocked2E6a_tile;
	add.s32 	%r2621, %r2620, %r2619;
	st.shared.f32 	[%r2621+732], %f1018;
$L__BB2_544:
	ld.param.u64 	%rd3123, [matmul_blocked2_param_5];
	ld.param.u64 	%rd2113, [matmul_blocked2_param_3];
	shl.b64 	%rd703, %rd3452, 4;
	or.b64  	%rd704, %rd703, 8;
	setp.lt.u64 	%p526, %rd704, %rd3123;
	mov.u32 	%r2622, %ctaid.y;
	mov.u32 	%r2623, %ntid.y;
	mov.u32 	%r2624, %tid.y;
	mad.lo.s32 	%r2625, %r2622, %r2623, %r2624;
	shl.b32 	%r2626, %r2625, 4;
	or.b32  	%r2627, %r2626, 11;
	cvt.u64.u32 	%rd705, %r2627;
	setp.gt.u64 	%p527, %rd2113, %rd705;
	and.pred  	%p528, %p527, %p526;
	@%p528 bra 	$L__BB2_546;
	mov.u32 	%r2628, %tid.y;
	shl.b32 	%r2629, %r2628, 10;
	mov.u32 	%r2630, _ZZ15matmul_blocked2E6a_tile;
	add.s32 	%r2631, %r2630, %r2629;
	mov.b32 	%r2632, 0;
	st.shared.u32 	[%r2631+736], %r2632;
	bra.uni 	$L__BB2_547;
$L__BB2_546:
	ld.global.f32 	%f1019, [%rd15+32];
	mov.u32 	%r2633, %tid.y;
	shl.b32 	%r2634, %r2633, 10;
	mov.u32 	%r2635, _ZZ15matmul_blocked2E6a_tile;
	add.s32 	%r2636, %r2635, %r2634;
	st.shared.f32 	[%r2636+736], %f1019;
$L__BB2_547:
	ld.param.u64 	%rd3124, [matmul_blocked2_param_5];
	ld.param.u64 	%rd2114, [matmul_blocked2_param_3];
	shl.b64 	%rd706, %rd3452, 4;
	or.b64  	%rd707, %rd706, 9;
	setp.lt.u64 	%p529, %rd707, %rd3124;
	mov.u32 	%r2637, %ctaid.y;
	mov.u32 	%r2638, %ntid.y;
	mov.u32 	%r2639, %tid.y;
	mad.lo.s32 	%r2640, %r2637, %r2638, %r2639;
	shl.b32 	%r2641, %r2640, 4;
	or.b32  	%r2642, %r2641, 11;
	cvt.u64.u32 	%rd708, %r2642;
	setp.gt.u64 	%p530, %rd2114, %rd708;
	and.pred  	%p531, %p530, %p529;
	@%p531 bra 	$L__BB2_549;
	mov.u32 	%r2643, %tid.y;
	shl.b32 	%r2644, %r2643, 10;
	mov.u32 	%r2645, _ZZ15matmul_blocked2E6a_tile;
	add.s32 	%r2646, %r2645, %r2644;
	mov.b32 	%r2647, 0;
	st.shared.u32 	[%r2646+740], %r2647;
	bra.uni 	$L__BB2_550;
$L__BB2_549:
	ld.global.f32 	%f1020, [%rd15+36];
	mov.u32 	%r2648, %tid.y;
	shl.b32 	%r2649, %r2648, 10;
	mov.u32 	%r2650, _ZZ15matmul_blocked2E6a_tile;
	add.s32 	%r2651, %r2650, %r2649;
	st.shared.f32 	[%r2651+740], %f1020;
$L__BB2_550:
	ld.param.u64 	%rd3125, [matmul_blocked2_param_5];
	ld.param.u64 	%rd2115, [matmul_blocked2_param_3];
	shl.b64 	%rd709, %rd3452, 4;
	or.b64  	%rd710, %rd709, 10;
	setp.lt.u64 	%p532, %rd710, %rd3125;
	mov.u32 	%r2652, %ctaid.y;
	mov.u32 	%r2653, %ntid.y;
	mov.u32 	%r2654, %tid.y;
	mad.lo.s32 	%r2655, %r2652, %r2653, %r2654;
	shl.b32 	%r2656, %r2655, 4;
	or.b32  	%r2657, %r2656, 11;
	cvt.u64.u32 	%rd711, %r2657;
	setp.gt.u64 	%p533, %rd2115, %rd711;
	and.pred  	%p534, %p533, %p532;
	@%p534 bra 	$L__BB2_552;
	mov.u32 	%r2658, %tid.y;
	shl.b32 	%r2659, %r2658, 10;
	mov.u32 	%r2660, _ZZ15matmul_blocked2E6a_tile;
	add.s32 	%r2661, %r2660, %r2659;
	mov.b32 	%r2662, 0;
	st.shared.u32 	[%r2661+744], %r2662;
	bra.uni 	$L__BB2_553;
$L__BB2_552:
	ld.global.f32 	%f1021, [%rd15+40];
	mov.u32 	%r2663, %tid.y;
	shl.b32 	%r2664, %r2663, 10;
	mov.u32 	%r2665, _ZZ15matmul_blocked2E6a_tile;
	add.s32 	%r2666, %r2665, %r2664;
	st.shared.f32 	[%r2666+744], %f1021;
$L__BB2_553:
	ld.param.u64 	%rd3126, [matmul_blocked2_param_5];
	ld.param.u64 	%rd2116, [matmul_blocked2_param_3];
	shl.b64 	%rd712, %rd3452, 4;
	or.b64  	%rd713, %rd712, 11;
	setp.lt.u64 	%p535, %rd713, %rd3126;
	mov.u32 	%r2667, %ctaid.y;
	mov.u32 	%r2668, %ntid.y;
	mov.u32 	%r2669, %tid.y;
	mad.lo.s32 	%r2670, %r2667, %r2668, %r2669;
	shl.b32 	%r2671, %r2670, 4;
	or.b32  	%r2672, %r2671, 11;
	cvt.u64.u32 	%rd714, %r2672;
	setp.gt.u64 	%p536, %rd2116, %rd714;
	and.pred  	%p537, %p536, %p535;
	@%p537 bra 	$L__BB2_555;
	mov.u32 	%r2673, %tid.y;
	shl.b32 	%r2674, %r2673, 10;
	mov.u32 	%r2675, _ZZ15matmul_blocked2E6a_tile;
	add.s32 	%r2676, %r2675, %r2674;
	mov.b32 	%r2677, 0;
	st.shared.u32 	[%r2676+748], %r2677;
	bra.uni 	$L__BB2_556;
$L__BB2_555:
	ld.global.f32 	%f1022, [%rd15+44];
	mov.u32 	%r2678, %tid.y;
	shl.b32 	%r2679, %r2678, 10;
	mov.u32 	%r2680, _ZZ15matmul_blocked2E6a_tile;
	add.s32 	%r2681, %r2680, %r2679;
	st.shared.f32 	[%r2681+748], %f1022;
$L__BB2_556:
	ld.param.u64 	%rd3127, [matmul_blocked2_param_5];
	ld.param.u64 	%rd2117, [matmul_blocked2_param_3];
	shl.b64 	%rd715, %rd3452, 4;
	or.b64  	%rd716, %rd715, 12;
	setp.lt.u64 	%p538, %rd716, %rd3127;
	mov.u32 	%r2682, %ctaid.y;
	mov.u32 	%r2683, %ntid.y;
	mov.u32 	%r2684, %tid.y;
	mad.lo.s32 	%r2685, %r2682, %r2683, %r2684;
	shl.b32 	%r2686, %r2685, 4;
	or.b32  	%r2687, %r2686, 11;
	cvt.u64.u32 	%rd717, %r2687;
	setp.gt.u64 	%p539, %rd2117, %rd717;
	and.pred  	%p540, %p539, %p538;
	@%p540 bra 	$L__BB2_558;
	mov.u32 	%r2688, %tid.y;
	shl.b32 	%r2689, %r2688, 10;
	mov.u32 	%r2690, _ZZ15matmul_blocked2E6a_tile;
	add.s32 	%r2691, %r2690, %r2689;
	mov.b32 	%r2692, 0;
	st.shared.u32 	[%r2691+752], %r2692;
	bra.uni 	$L__BB2_559;
$L__BB2_558:
	ld.global.f32 	%f1023, [%rd15+48];
	mov.u32 	%r2693, %tid.y;
	shl.b32 	%r2694, %r2693, 10;
	mov.u32 	%r2695, _ZZ15matmul_blocked2E6a_tile;
	add.s32 	%r2696, %r2695, %r2694;
	st.shared.f32 	[%r2696+752], %f1023;
$L__BB2_559:
	ld.param.u64 	%rd3128, [matmul_blocked2_param_5];
	ld.param.u64 	%rd2118, [matmul_blocked2_param_3];
	shl.b64 	%rd718, %rd3452, 4;
	or.b64  	%rd719, %rd718, 13;
	setp.lt.u64 	%p541, %rd719, %rd3128;
	mov.u32 	%r2697, %ctaid.y;
	mov.u32 	%r2698, %ntid.y;
	mov.u32 	%r2699, %tid.y;
	mad.lo.s32 	%r2700, %r2697, %r2698, %r2699;
	shl.b32 	%r2701, %r2700, 4;
	or.b32  	%r2702, %r2701, 11;
	cvt.u64.u32 	%rd720, %r2702;
	setp.gt.u64 	%p542, %rd2118, %rd720;
	and.pred  	%p543, %p542, %p541;
	@%p543 bra 	$L__BB2_561;
	mov.u32 	%r2703, %tid.y;
	shl.b32 	%r2704, %r2703, 10;
	mov.u32 	%r2705, _ZZ15matmul_blocked2E6a_tile;
	add.s32 	%r2706, %r2705, %r2704;
	mov.b32 	%r2707, 0;
	st.shared.u32 	[%r2706+756], %r2707;
	bra.uni 	$L__BB2_562;
$L__BB2_561:
	ld.global.f32 	%f1024, [%rd15+52];
	mov.u32 	%r2708, %tid.y;
	shl.b32 	%r2709, %r2708, 10;
	mov.u32 	%r2710, _ZZ15matmul_blocked2E6a_tile;
	add.s32 	%r2711, %r2710, %r2709;
	st.shared.f32 	[%r2711+756], %f1024;
$L__BB2_562:
	ld.param.u64 	%rd3129, [matmul_blocked2_param_5];
	ld.param.u64 	%rd2119, [matmul_blocked2_param_3];
	shl.b64 	%rd721, %rd3452, 4;
	or.b64  	%rd722, %rd721, 14;
	setp.lt.u64 	%p544, %rd722, %rd3129;
	mov.u32 	%r2712, %ctaid.y;
	mov.u32 	%r2713, %ntid.y;
	mov.u32 	%r2714, %tid.y;
	mad.lo.s32 	%r2715, %r2712, %r2713, %r2714;
	shl.b32 	%r2716, %r2715, 4;
	or.b32  	%r2717, %r2716, 11;
	cvt.u64.u32 	%rd723, %r2717;
	setp.gt.u64 	%p545, %rd2119, %rd723;
	and.pred  	%p546, %p545, %p544;
	@%p546 bra 	$L__BB2_564;
	mov.u32 	%r2718, %tid.y;
	shl.b32 	%r2719, %r2718, 10;
	mov.u32 	%r2720, _ZZ15matmul_blocked2E6a_tile;
	add.s32 	%r2721, %r2720, %r2719;
	mov.b32 	%r2722, 0;
	st.shared.u32 	[%r2721+760], %r2722;
	bra.uni 	$L__BB2_565;
$L__BB2_564:
	ld.global.f32 	%f1025, [%rd15+56];
	mov.u32 	%r2723, %tid.y;
	shl.b32 	%r2724, %r2723, 10;
	mov.u32 	%r2725, _ZZ15matmul_blocked2E6a_tile;
	add.s32 	%r2726, %r2725, %r2724;
	st.shared.f32 	[%r2726+760], %f1025;
$L__BB2_565:
	ld.param.u64 	%rd3130, [matmul_blocked2_param_5];
	ld.param.u64 	%rd2120, [matmul_blocked2_param_3];
	shl.b64 	%rd724, %rd3452, 4;
	or.b64  	%rd725, %rd724, 15;
	setp.lt.u64 	%p547, %rd725, %rd3130;
	mov.u32 	%r2727, %ctaid.y;
	mov.u32 	%r2728, %ntid.y;
	mov.u32 	%r2729, %tid.y;
	mad.lo.s32 	%r2730, %r2727, %r2728, %r2729;
	shl.b32 	%r2731, %r2730, 4;
	or.b32  	%r2732, %r2731, 11;
	cvt.u64.u32 	%rd726, %r2732;
	setp.gt.u64 	%p548, %rd2120, %rd726;
	and.pred  	%p549, %p548, %p547;
	@%p549 bra 	$L__BB2_567;
	mov.u32 	%r2733, %tid.y;
	shl.b32 	%r2734, %r2733, 10;
	mov.u32 	%r2735, _ZZ15matmul_blocked2E6a_tile;
	add.s32 	%r2736, %r2735, %r2734;
	mov.b32 	%r2737, 0;
	st.shared.u32 	[%r2736+764], %r2737;
	bra.uni 	$L__BB2_568;
$L__BB2_567:
	ld.global.f32 	%f1026, [%rd15+60];
	mov.u32 	%r2738, %tid.y;
	shl.b32 	%r2739, %r2738, 10;
	mov.u32 	%r2740, _ZZ15matmul_blocked2E6a_tile;
	add.s32 	%r2741, %r2740, %r2739;
	st.shared.f32 	[%r2741+764], %f1026;
$L__BB2_568:
	ld.param.u64 	%rd3131, [matmul_blocked2_param_5];
	ld.param.u64 	%rd2121, [matmul_blocked2_param_3];
	ld.param.u64 	%rd1918, [matmul_blocked2_param_0];
	shl.b64 	%rd727, %rd3452, 4;
	setp.ge.u64 	%p550, %rd727, %rd3131;
	mov.u32 	%r2742, %ctaid.y;
	mov.u32 	%r2743, %ntid.y;
	mov.u32 	%r2744, %tid.y;
	mad.lo.s32 	%r2745, %r2742, %r2743, %r2744;
	shl.b32 	%r2746, %r2745, 4;
	cvt.u64.u32 	%rd728, %r2746;
	or.b32  	%r2747, %r2746, 12;
	cvt.u64.u32 	%rd729, %r2747;
	setp.le.u64 	%p551, %rd2121, %rd729;
	mov.u32 	%r2748, %ctaid.z;
	cvt.u64.u32 	%rd730, %r2748;
	mad.lo.s64 	%rd731, %rd2121, %rd730, %rd728;
	add.s64 	%rd732, %rd731, 12;
	mad.lo.s64 	%rd733, %rd732, %rd3131, %rd727;
	cvta.to.global.u64 	%rd734, %rd1918;
	shl.b64 	%rd735, %rd733, 2;
	add.s64 	%rd16, %rd734, %rd735;
	mov.f32 	%f6223, 0f00000000;
	or.pred  	%p552, %p551, %p550;
	@%p552 bra 	$L__BB2_570;
	ld.global.f32 	%f6223, [%rd16];
$L__BB2_570:
	ld.param.u64 	%rd3132, [matmul_blocked2_param_5];
	ld.param.u64 	%rd2122, [matmul_blocked2_param_3];
	shl.b64 	%rd736, %rd3452, 4;
	or.b64  	%rd737, %rd736, 1;
	setp.lt.u64 	%p553, %rd737, %rd3132;
	mov.u32 	%r2749, %ctaid.y;
	mov.u32 	%r2750, %ntid.y;
	mov.u32 	%r2751, %tid.y;
	mad.lo.s32 	%r2752, %r2749, %r2750, %r2751;
	shl.b32 	%r2753, %r2752, 4;
	or.b32  	%r2754, %r2753, 12;
	cvt.u64.u32 	%rd738, %r2754;
	setp.gt.u64 	%p554, %rd2122, %rd738;
	shl.b32 	%r2755, %r2751, 10;
	mov.u32 	%r2756, _ZZ15matmul_blocked2E6a_tile;
	add.s32 	%r2757, %r2756, %r2755;
	st.shared.f32 	[%r2757+768], %f6223;
	and.pred  	%p555, %p554, %p553;
	@%p555 bra 	$L__BB2_572;
	mov.u32 	%r2758, %tid.y;
	shl.b32 	%r2759, %r2758, 10;
	mov.u32 	%r2760, _ZZ15matmul_blocked2E6a_tile;
	add.s32 	%r2761, %r2760, %r2759;
	mov.b32 	%r2762, 0;
	st.shared.u32 	[%r2761+772], %r2762;
	bra.uni 	$L__BB2_573;
$L__BB2_572:
	ld.global.f32 	%f1028, [%rd16+4];
	mov.u32 	%r2763, %tid.y;
	shl.b32 	%r2764, %r2763, 10;
	mov.u32 	%r2765, _ZZ15matmul_blocked2E6a_tile;
	add.s32 	%r2766, %r2765, %r2764;
	st.shared.f32 	[%r2766+772], %f1028;
$L__BB2_573:
	ld.param.u64 	%rd3133, [matmul_blocked2_param_5];
	ld.param.u64 	%rd2123, [matmul_blocked2_param_3];
	shl.b64 	%rd739, %rd3452, 4;
	or.b64  	%rd740, %rd739, 2;
	setp.lt.u64 	%p556, %rd740, %rd3133;
	mov.u32 	%r2767, %ctaid.y;
	mov.u32 	%r2768, %ntid.y;
	mov.u32 	%r2769, %tid.y;
	mad.lo.s32 	%r2770, %r2767, %r2768, %r2769;
	shl.b32 	%r2771, %r2770, 4;
	or.b32  	%r2772, %r2771, 12;
	cvt.u64.u32 	%rd741, %r2772;
	setp.gt.u64 	%p557, %rd2123, %rd741;
	and.pred  	%p558, %p557, %p556;
	@%p558 bra 	$L__BB2_575;
	mov.u32 	%r2773, %tid.y;
	shl.b32 	%r2774, %r2773, 10;
	mov.u32 	%r2775, _ZZ15matmul_blocked2E6a_tile;
	add.s32 	%r2776, %r2775, %r2774;
	mov.b32 	%r2777, 0;
	st.shared.u32 	[%r2776+776], %r2777;
	bra.uni 	$L__BB2_576;
$L__BB2_575:
	ld.global.f32 	%f1029, [%rd16+8];
	mov.u32 	%r2778, %tid.y;
	shl.b32 	%r2779, %r2778, 10;
	mov.u32 	%r2780, _ZZ15matmul_blocked2E6a_tile;
	add.s32 	%r2781, %r2780, %r2779;
	st.shared.f32 	[%r2781+776], %f1029;
$L__BB2_576:
	ld.param.u64 	%rd3134, [matmul_blocked2_param_5];
	ld.param.u64 	%rd2124, [matmul_blocked2_param_3];
	shl.b64 	%rd742, %rd3452, 4;
	or.b64  	%rd743, %rd742, 3;
	setp.lt.u64 	%p559, %rd743, %rd3134;
	mov.u32 	%r2782, %ctaid.y;
	mov.u32 	%r2783, %ntid.y;
	mov.u32 	%r2784, %tid.y;
	mad.lo.s32 	%r2785, %r2782, %r2783, %r2784;
	shl.b32 	%r2786, %r2785, 4;
	or.b32  	%r2787, %r2786, 12;
	cvt.u64.u32 	%rd744, %r2787;
	setp.gt.u64 	%p560, %rd2124, %rd744;
	and.pred  	%p561, %p560, %p559;
	@%p561 bra 	$L__BB2_578;
	mov.u32 	%r2788, %tid.y;
	shl.b32 	%r2789, %r2788, 10;
	mov.u32 	%r2790, _ZZ15matmul_blocked2E6a_tile;
	add.s32 	%r2791, %r2790, %r2789;
	mov.b32 	%r2792, 0;
	st.shared.u32 	[%r2791+780], %r2792;
	bra.uni 	$L__BB2_579;
$L__BB2_578:
	ld.global.f32 	%f1030, [%rd16+12];
	mov.u32 	%r2793, %tid.y;
	shl.b32 	%r2794, %r2793, 10;
	mov.u32 	%r2795, _ZZ15matmul_blocked2E6a_tile;
	add.s32 	%r2796, %r2795, %r2794;
	st.shared.f32 	[%r2796+780], %f1030;
$L__BB2_579:
	ld.param.u64 	%rd3135, [matmul_blocked2_param_5];
	ld.param.u64 	%rd2125, [matmul_blocked2_param_3];
	shl.b64 	%rd745, %rd3452, 4;
	or.b64  	%rd746, %rd745, 4;
	setp.lt.u64 	%p562, %rd746, %rd3135;
	mov.u32 	%r2797, %ctaid.y;
	mov.u32 	%r2798, %ntid.y;
	mov.u32 	%r2799, %tid.y;
	mad.lo.s32 	%r2800, %r2797, %r2798, %r2799;
	shl.b32 	%r2801, %r2800, 4;
	or.b32  	%r2802, %r2801, 12;
	cvt.u64.u32 	%rd747, %r2802;
	setp.gt.u64 	%p563, %rd2125, %rd747;
	and.pred  	%p564, %p563, %p562;
	@%p564 bra 	$L__BB2_581;
	mov.u32 	%r2803, %tid.y;
	shl.b32 	%r2804, %r2803, 10;
	mov.u32 	%r2805, _ZZ15matmul_blocked2E6a_tile;
	add.s32 	%r2806, %r2805, %r2804;
	mov.b32 	%r2807, 0;
	st.shared.u32 	[%r2806+784], %r2807;
	bra.uni 	$L__BB2_582;
$L__BB2_581:
	ld.global.f32 	%f1031, [%rd16+16];
	mov.u32 	%r2808, %tid.y;
	shl.b32 	%r2809, %r2808, 10;
	mov.u32 	%r2810, _ZZ15matmul_blocked2E6a_tile;
	add.s32 	%r2811, %r2810, %r2809;
	st.shared.f32 	[%r2811+784], %f1031;
$L__BB2_582:
	ld.param.u64 	%rd3136, [matmul_blocked2_param_5];
	ld.param.u64 	%rd2126, [matmul_blocked2_param_3];
	shl.b64 	%rd748, %rd3452, 4;
	or.b64  	%rd749, %rd748, 5;
	setp.lt.u64 	%p565, %rd749, %rd3136;
	mov.u32 	%r2812, %ctaid.y;
	mov.u32 	%r2813, %ntid.y;
	mov.u32 	%r2814, %tid.y;
	mad.lo.s32 	%r2815, %r2812, %r2813, %r2814;
	shl.b32 	%r2816, %r2815, 4;
	or.b32  	%r2817, %r2816, 12;
	cvt.u64.u32 	%rd750, %r2817;
	setp.gt.u64 	%p566, %rd2126, %rd750;
	and.pred  	%p567, %p566, %p565;
	@%p567 bra 	$L__BB2_584;
	mov.u32 	%r2818, %tid.y;
	shl.b32 	%r2819, %r2818, 10;
	mov.u32 	%r2820, _ZZ15matmul_blocked2E6a_tile;
	add.s32 	%r2821, %r2820, %r2819;
	mov.b32 	%r2822, 0;
	st.shared.u32 	[%r2821+788], %r2822;
	bra.uni 	$L__BB2_585;
$L__BB2_584:
	ld.global.f32 	%f1032, [%rd16+20];
	mov.u32 	%r2823, %tid.y;
	shl.b32 	%r2824, %r2823, 10;
	mov.u32 	%r2825, _ZZ15matmul_blocked2E6a_tile;
	add.s32 	%r2826, %r2825, %r2824;
	st.shared.f32 	[%r2826+788], %f1032;
$L__BB2_585:
	ld.param.u64 	%rd3137, [matmul_blocked2_param_5];
	ld.param.u64 	%rd2127, [matmul_blocked2_param_3];
	shl.b64 	%rd751, %rd3452, 4;
	or.b64  	%rd752, %rd751, 6;
	setp.lt.u64 	%p568, %rd752, %rd3137;
	mov.u32 	%r2827, %ctaid.y;
	mov.u32 	%r2828, %ntid.y;
	mov.u32 	%r2829, %tid.y;
	mad.lo.s32 	%r2830, %r2827, %r2828, %r2829;
	shl.b32 	%r2831, %r2830, 4;
	or.b32  	%r2832, %r2831, 12;
	cvt.u64.u32 	%rd753, %r2832;
	setp.gt.u64 	%p569, %rd2127, %rd753;
	and.pred  	%p570, %p569, %p568;
	@%p570 bra 	$L__BB2_587;
	mov.u32 	%r2833, %tid.y;
	shl.b32 	%r2834, %r2833, 10;
	mov.u32 	%r2835, _ZZ15matmul_blocked2E6a_tile;
	add.s32 	%r2836, %r2835, %r2834;
	mov.b32 	%r2837, 0;
	st.shared.u32 	[%r2836+792], %r2837;
	bra.uni 	$L__BB2_588;
$L__BB2_587:
	ld.global.f32 	%f1033, [%rd16+24];
	mov.u32 	%r2838, %tid.y;
	shl.b32 	%r2839, %r2838, 10;
	mov.u32 	%r2840, _ZZ15matmul_blocked2E6a_tile;
	add.s32 	%r2841, %r2840, %r2839;
	st.shared.f32 	[%r2841+792], %f1033;
$L__BB2_588:
	ld.param.u64 	%rd3138, [matmul_blocked2_param_5];
	ld.param.u64 	%rd2128, [matmul_blocked2_param_3];
	shl.b64 	%rd754, %rd3452, 4;
	or.b64  	%rd755, %rd754, 7;
	setp.lt.u64 	%p571, %rd755, %rd3138;
	mov.u32 	%r2842, %ctaid.y;
	mov.u32 	%r2843, %ntid.y;
	mov.u32 	%r2844, %tid.y;
	mad.lo.s32 	%r2845, %r2842, %r2843, %r2844;
	shl.b32 	%r2846, %r2845, 4;
	or.b32  	%r2847, %r2846, 12;
	cvt.u64.u32 	%rd756, %r2847;
	setp.gt.u64 	%p572, %rd2128, %rd756;
	and.pred  	%p573, %p572, %p571;
	@%p573 bra 	$L__BB2_590;
	mov.u32 	%r2848, %tid.y;
	shl.b32 	%r2849, %r2848, 10;
	mov.u32 	%r2850, _ZZ15matmul_blocked2E6a_tile;
	add.s32 	%r2851, %r2850, %r2849;
	mov.b32 	%r2852, 0;
	st.shared.u32 	[%r2851+796], %r2852;
	bra.uni 	$L__BB2_591;
$L__BB2_590:
	ld.global.f32 	%f1034, [%rd16+28];
	mov.u32 	%r2853, %tid.y;
	shl.b32 	%r2854, %r2853, 10;
	mov.u32 	%r2855, _ZZ15matmul_blocked2E6a_tile;
	add.s32 	%r2856, %r2855, %r2854;
	st.shared.f32 	[%r2856+796], %f1034;
$L__BB2_591:
	ld.param.u64 	%rd3139, [matmul_blocked2_param_5];
	ld.param.u64 	%rd2129, [matmul_blocked2_param_3];
	shl.b64 	%rd757, %rd3452, 4;
	or.b64  	%rd758, %rd757, 8;
	setp.lt.u64 	%p574, %rd758, %rd3139;
	mov.u32 	%r2857, %ctaid.y;
	mov.u32 	%r2858, %ntid.y;
	mov.u32 	%r2859, %tid.y;
	mad.lo.s32 	%r2860, %r2857, %r2858, %r2859;
	shl.b32 	%r2861, %r2860, 4;
	or.b32  	%r2862, %r2861, 12;
	cvt.u64.u32 	%rd759, %r2862;
	setp.gt.u64 	%p575, %rd2129, %rd759;
	and.pred  	%p576, %p575, %p574;
	@%p576 bra 	$L__BB2_593;
	mov.u32 	%r2863, %tid.y;
	shl.b32 	%r2864, %r2863, 10;
	mov.u32 	%r2865, _ZZ15matmul_blocked2E6a_tile;
	add.s32 	%r2866, %r2865, %r2864;
	mov.b32 	%r2867, 0;
	st.shared.u32 	[%r2866+800], %r2867;
	bra.uni 	$L__BB2_594;
$L__BB2_593:
	ld.global.f32 	%f1035, [%rd16+32];
	mov.u32 	%r2868, %tid.y;
	shl.b32 	%r2869, %r2868, 10;
	mov.u32 	%r2870, _ZZ15matmul_blocked2E6a_tile;
	add.s32 	%r2871, %r2870, %r2869;
	st.shared.f32 	[%r2871+800], %f1035;
$L__BB2_594:
	ld.param.u64 	%rd3140, [matmul_blocked2_param_5];
	ld.param.u64 	%rd2130, [matmul_blocked2_param_3];
	shl.b64 	%rd760, %rd3452, 4;
	or.b64  	%rd761, %rd760, 9;
	setp.lt.u64 	%p577, %rd761, %rd3140;
	mov.u32 	%r2872, %ctaid.y;
	mov.u32 	%r2873, %ntid.y;
	mov.u32 	%r2874, %tid.y;
	mad.lo.s32 	%r2875, %r2872, %r2873, %r2874;
	shl.b32 	%r2876, %r2875, 4;
	or.b32  	%r2877, %r2876, 12;
	cvt.u64.u32 	%rd762, %r2877;
	setp.gt.u64 	%p578, %rd2130, %rd762;
	and.pred  	%p579, %p578, %p577;
	@%p579 bra 	$L__BB2_596;
	mov.u32 	%r2878, %tid.y;
	shl.b32 	%r2879, %r2878, 10;
	mov.u32 	%r2880, _ZZ15matmul_blocked2E6a_tile;
	add.s32 	%r2881, %r2880, %r2879;
	mov.b32 	%r2882, 0;
	st.shared.u32 	[%r2881+804], %r2882;
	bra.uni 	$L__BB2_597;
$L__BB2_596:
	ld.global.f32 	%f1036, [%rd16+36];
	mov.u32 	%r2883, %tid.y;
	shl.b32 	%r2884, %r2883, 10;
	mov.u32 	%r2885, _ZZ15matmul_blocked2E6a_tile;
	add.s32 	%r2886, %r2885, %r2884;
	st.shared.f32 	[%r2886+804], %f1036;
$L__BB2_597:
	ld.param.u64 	%rd3141, [matmul_blocked2_param_5];
	ld.param.u64 	%rd2131, [matmul_blocked2_param_3];
	shl.b64 	%rd763, %rd3452, 4;
	or.b64  	%rd764, %rd763, 10;
	setp.lt.u64 	%p580, %rd764, %rd3141;
	mov.u32 	%r2887, %ctaid.y;
	mov.u32 	%r2888, %ntid.y;
	mov.u32 	%r2889, %tid.y;
	mad.lo.s32 	%r2890, %r2887, %r2888, %r2889;
	shl.b32 	%r2891, %r2890, 4;
	or.b32  	%r2892, %r2891, 12;
	cvt.u64.u32 	%rd765, %r2892;
	setp.gt.u64 	%p581, %rd2131, %rd765;
	and.pred  	%p582, %p581, %p580;
	@%p582 bra 	$L__BB2_599;
	mov.u32 	%r2893, %tid.y;
	shl.b32 	%r2894, %r2893, 10;
	mov.u32 	%r2895, _ZZ15matmul_blocked2E6a_tile;
	add.s32 	%r2896, %r2895, %r2894;
	mov.b32 	%r2897, 0;
	st.shared.u32 	[%r2896+808], %r2897;
	bra.uni 	$L__BB2_600;
$L__BB2_599:
	ld.global.f32 	%f1037, [%rd16+40];
	mov.u32 	%r2898, %tid.y;
	shl.b32 	%r2899, %r2898, 10;
	mov.u32 	%r2900, _ZZ15matmul_blocked2E6a_tile;
	add.s32 	%r2901, %r2900, %r2899;
	st.shared.f32 	[%r2901+808], %f1037;
$L__BB2_600:
	ld.param.u64 	%rd3142, [matmul_blocked2_param_5];
	ld.param.u64 	%rd2132, [matmul_blocked2_param_3];
	shl.b64 	%rd766, %rd3452, 4;
	or.b64  	%rd767, %rd766, 11;
	setp.lt.u64 	%p583, %rd767, %rd3142;
	mov.u32 	%r2902, %ctaid.y;
	mov.u32 	%r2903, %ntid.y;
	mov.u32 	%r2904, %tid.y;
	mad.lo.s32 	%r2905, %r2902, %r2903, %r2904;
	shl.b32 	%r2906, %r2905, 4;
	or.b32  	%r2907, %r2906, 12;
	cvt.u64.u32 	%rd768, %r2907;
	setp.gt.u64 	%p584, %rd2132, %rd768;
	and.pred  	%p585, %p584, %p583;
	@%p585 bra 	$L__BB2_602;
	mov.u32 	%r2908, %tid.y;
	shl.b32 	%r2909, %r2908, 10;
	mov.u32 	%r2910, _ZZ15matmul_blocked2E6a_tile;
	add.s32 	%r2911, %r2910, %r2909;
	mov.b32 	%r2912, 0;
	st.shared.u32 	[%r2911+812], %r2912;
	bra.uni 	$L__BB2_603;
$L__BB2_602:
	ld.global.f32 	%f1038, [%rd16+44];
	mov.u32 	%r2913, %tid.y;
	shl.b32 	%r2914, %r2913, 10;
	mov.u32 	%r2915, _ZZ15matmul_blocked2E6a_tile;
	add.s32 	%r2916, %r2915, %r2914;
	st.shared.f32 	[%r2916+812], %f1038;
$L__BB2_603:
	ld.param.u64 	%rd3143, [matmul_blocked2_param_5];
	ld.param.u64 	%rd2133, [matmul_blocked2_param_3];
	shl.b64 	%rd769, %rd3452, 4;
	or.b64  	%rd770, %rd769, 12;
	setp.lt.u64 	%p586, %rd770, %rd3143;
	mov.u32 	%r2917, %ctaid.y;
	mov.u32 	%r2918, %ntid.y;
	mov.u32 	%r2919, %tid.y;
	mad.lo.s32 	%r2920, %r2917, %r2918, %r2919;
	shl.b32 	%r2921, %r2920, 4;
	or.b32  	%r2922, %r2921, 12;
	cvt.u64.u32 	%rd771, %r2922;
	setp.gt.u64 	%p587, %rd2133, %rd771;
	and.pred  	%p588, %p587, %p586;
	@%p588 bra 	$L__BB2_605;
	mov.u32 	%r2923, %tid.y;
	shl.b32 	%r2924, %r2923, 10;
	mov.u32 	%r2925, _ZZ15matmul_blocked2E6a_tile;
	add.s32 	%r2926, %r2925, %r2924;
	mov.b32 	%r2927, 0;
	st.shared.u32 	[%r2926+816], %r2927;
	bra.uni 	$L__BB2_606;
$L__BB2_605:
	ld.global.f32 	%f1039, [%rd16+48];
	mov.u32 	%r2928, %tid.y;
	shl.b32 	%r2929, %r2928, 10;
	mov.u32 	%r2930, _ZZ15matmul_blocked2E6a_tile;
	add.s32 	%r2931, %r2930, %r2929;
	st.shared.f32 	[%r2931+816], %f1039;
$L__BB2_606:
	ld.param.u64 	%rd3144, [matmul_blocked2_param_5];
	ld.param.u64 	%rd2134, [matmul_blocked2_param_3];
	shl.b64 	%rd772, %rd3452, 4;
	or.b64  	%rd773, %rd772, 13;
	setp.lt.u64 	%p589, %rd773, %rd3144;
	mov.u32 	%r2932, %ctaid.y;
	mov.u32 	%r2933, %ntid.y;
	mov.u32 	%r2934, %tid.y;
	mad.lo.s32 	%r2935, %r2932, %r2933, %r2934;
	shl.b32 	%r2936, %r2935, 4;
	or.b32  	%r2937, %r2936, 12;
	cvt.u64.u32 	%rd774, %r2937;
	setp.gt.u64 	%p590, %rd2134, %rd774;
	and.pred  	%p591, %p590, %p589;
	@%p591 bra 	$L__BB2_608;
	mov.u32 	%r2938, %tid.y;
	shl.b32 	%r2939, %r2938, 10;
	mov.u32 	%r2940, _ZZ15matmul_blocked2E6a_tile;
	add.s32 	%r2941, %r2940, %r2939;
	mov.b32 	%r2942, 0;
	st.shared.u32 	[%r2941+820], %r2942;
	bra.uni 	$L__BB2_609;
$L__BB2_608:
	ld.global.f32 	%f1040, [%rd16+52];
	mov.u32 	%r2943, %tid.y;
	shl.b32 	%r2944, %r2943, 10;
	mov.u32 	%r2945, _ZZ15matmul_blocked2E6a_tile;
	add.s32 	%r2946, %r2945, %r2944;
	st.shared.f32 	[%r2946+820], %f1040;
$L__BB2_609:
	ld.param.u64 	%rd3145, [matmul_blocked2_param_5];
	ld.param.u64 	%rd2135, [matmul_blocked2_param_3];
	shl.b64 	%rd775, %rd3452, 4;
	or.b64  	%rd776, %rd775, 14;
	setp.lt.u64 	%p592, %rd776, %rd3145;
	mov.u32 	%r2947, %ctaid.y;
	mov.u32 	%r2948, %ntid.y;
	mov.u32 	%r2949, %tid.y;
	mad.lo.s32 	%r2950, %r2947, %r2948, %r2949;
	shl.b32 	%r2951, %r2950, 4;
	or.b32  	%r2952, %r2951, 12;
	cvt.u64.u32 	%rd777, %r2952;
	setp.gt.u64 	%p593, %rd2135, %rd777;
	and.pred  	%p594, %p593, %p592;
	@%p594 bra 	$L__BB2_611;
	mov.u32 	%r2953, %tid.y;
	shl.b32 	%r2954, %r2953, 10;
	mov.u32 	%r2955, _ZZ15matmul_blocked2E6a_tile;
	add.s32 	%r2956, %r2955, %r2954;
	mov.b32 	%r2957, 0;
	st.shared.u32 	[%r2956+824], %r2957;
	bra.uni 	$L__BB2_612;
$L__BB2_611:
	ld.global.f32 	%f1041, [%rd16+56];
	mov.u32 	%r2958, %tid.y;
	shl.b32 	%r2959, %r2958, 10;
	mov.u32 	%r2960, _ZZ15matmul_blocked2E6a_tile;
	add.s32 	%r2961, %r2960, %r2959;
	st.shared.f32 	[%r2961+824], %f1041;
$L__BB2_612:
	ld.param.u64 	%rd3146, [matmul_blocked2_param_5];
	ld.param.u64 	%rd2136, [matmul_blocked2_param_3];
	shl.b64 	%rd778, %rd3452, 4;
	or.b64  	%rd779, %rd778, 15;
	setp.lt.u64 	%p595, %rd779, %rd3146;
	mov.u32 	%r2962, %ctaid.y;
	mov.u32 	%r2963, %ntid.y;
	mov.u32 	%r2964, %tid.y;
	mad.lo.s32 	%r2965, %r2962, %r2963, %r2964;
	shl.b32 	%r2966, %r2965, 4;
	or.b32  	%r2967, %r2966, 12;
	cvt.u64.u32 	%rd780, %r2967;
	setp.gt.u64 	%p596, %rd2136, %rd780;
	and.pred  	%p597, %p596, %p595;
	@%p597 bra 	$L__BB2_614;
	mov.u32 	%r2968, %tid.y;
	shl.b32 	%r2969, %r2968, 10;
	mov.u32 	%r2970, _ZZ15matmul_blocked2E6a_tile;
	add.s32 	%r2971, %r2970, %r2969;
	mov.b32 	%r2972, 0;
	st.shared.u32 	[%r2971+828], %r2972;
	bra.uni 	$L__BB2_615;
$L__BB2_614:
	ld.global.f32 	%f1042, [%rd16+60];
	mov.u32 	%r2973, %tid.y;
	shl.b32 	%r2974, %r2973, 10;
	mov.u32 	%r2975, _ZZ15matmul_blocked2E6a_tile;
	add.s32 	%r2976, %r2975, %r2974;
	st.shared.f32 	[%r2976+828], %f1042;
$L__BB2_615:
	ld.param.u64 	%rd3147, [matmul_blocked2_param_5];
	ld.param.u64 	%rd2137, [matmul_blocked2_param_3];
	ld.param.u64 	%rd1919, [matmul_blocked2_param_0];
	shl.b64 	%rd781, %rd3452, 4;
	setp.ge.u64 	%p598, %rd781, %rd3147;
	mov.u32 	%r2977, %ctaid.y;
	mov.u32 	%r2978, %ntid.y;
	mov.u32 	%r2979, %tid.y;
	mad.lo.s32 	%r2980, %r2977, %r2978, %r2979;
	shl.b32 	%r2981, %r2980, 4;
	cvt.u64.u32 	%rd782, %r2981;
	or.b32  	%r2982, %r2981, 13;
	cvt.u64.u32 	%rd783, %r2982;
	setp.le.u64 	%p599, %rd2137, %rd783;
	mov.u32 	%r2983, %ctaid.z;
	cvt.u64.u32 	%rd784, %r2983;
	mad.lo.s64 	%rd785, %rd2137, %rd784, %rd782;
	add.s64 	%rd786, %rd785, 13;
	mad.lo.s64 	%rd787, %rd786, %rd3147, %rd781;
	cvta.to.global.u64 	%rd788, %rd1919;
	shl.b64 	%rd789, %rd787, 2;
	add.s64 	%rd17, %rd788, %rd789;
	mov.f32 	%f6224, 0f00000000;
	or.pred  	%p600, %p599, %p598;
	@%p600 bra 	$L__BB2_617;
	ld.global.f32 	%f6224, [%rd17];
$L__BB2_617:
	ld.param.u64 	%rd3148, [matmul_blocked2_param_5];
	ld.param.u64 	%rd2138, [matmul_blocked2_param_3];
	shl.b64 	%rd790, %rd3452, 4;
	or.b64  	%rd791, %rd790, 1;
	setp.lt.u64 	%p601, %rd791, %rd3148;
	mov.u32 	%r2984, %ctaid.y;
	mov.u32 	%r2985, %ntid.y;
	mov.u32 	%r2986, %tid.y;
	mad.lo.s32 	%r2987, %r2984, %r2985, %r2986;
	shl.b32 	%r2988, %r2987, 4;
	or.b32  	%r2989, %r2988, 13;
	cvt.u64.u32 	%rd792, %r2989;
	setp.gt.u64 	%p602, %rd2138, %rd792;
	shl.b32 	%r2990, %r2986, 10;
	mov.u32 	%r2991, _ZZ15matmul_blocked2E6a_tile;
	add.s32 	%r2992, %r2991, %r2990;
	st.shared.f32 	[%r2992+832], %f6224;
	and.pred  	%p603, %p602, %p601;
	@%p603 bra 	$L__BB2_619;
	mov.u32 	%r2993, %tid.y;
	shl.b32 	%r2994, %r2993, 10;
	mov.u32 	%r2995, _ZZ15matmul_blocked2E6a_tile;
	add.s32 	%r2996, %r2995, %r2994;
	mov.b32 	%r2997, 0;
	st.shared.u32 	[%r2996+836], %r2997;
	bra.uni 	$L__BB2_620;
$L__BB2_619:
	ld.global.f32 	%f1044, [%rd17+4];
	mov.u32 	%r2998, %tid.y;
	shl.b32 	%r2999, %r2998, 10;
	mov.u32 	%r3000, _ZZ15matmul_blocked2E6a_tile;
	add.s32 	%r3001, %r3000, %r2999;
	st.shared.f32 	[%r3001+836], %f1044;
$L__BB2_620:
	ld.param.u64 	%rd3149, [matmul_blocked2_param_5];
	ld.param.u64 	%rd2139, [matmul_blocked2_param_3];
	shl.b64 	%rd793, %rd3452, 4;
	or.b64  	%rd794, %rd793, 2;
	setp.lt.u64 	%p604, %rd794, %rd3149;
	mov.u32 	%r3002, %ctaid.y;
	mov.u32 	%r3003, %ntid.y;
	mov.u32 	%r3004, %tid.y;
	mad.lo.s32 	%r3005, %r3002, %r3003, %r3004;
	shl.b32 	%r3006, %r3005, 4;
	or.b32  	%r3007, %r3006, 13;
	cvt.u64.u32 	%rd795, %r3007;
	setp.gt.u64 	%p605, %rd2139, %rd795;
	and.pred  	%p606, %p605, %p604;
	@%p606 bra 	$L__BB2_622;
	mov.u32 	%r3008, %tid.y;
	shl.b32 	%r3009, %r3008, 10;
	mov.u32 	%r3010, _ZZ15matmul_blocked2E6a_tile;
	add.s32 	%r3011, %r3010, %r3009;
	mov.b32 	%r3012, 0;
	st.shared.u32 	[%r3011+840], %r3012;
	bra.uni 	$L__BB2_623;
$L__BB2_622:
	ld.global.f32 	%f1045, [%rd17+8];
	mov.u32 	%r3013, %tid.y;
	shl.b32 	%r3014, %r3013, 10;
	mov.u32 	%r3015, _ZZ15matmul_blocked2E6a_tile;
	add.s32 	%r3016, %r3015, %r3014;
	st.shared.f32 	[%r3016+840], %f1045;
$L__BB2_623:
	ld.param.u64 	%rd3150, [matmul_blocked2_param_5];
	ld.param.u64 	%rd2140, [matmul_blocked2_param_3];
	shl.b64 	%rd796, %rd3452, 4;
	or.b64  	%rd797, %rd796, 3;
	setp.lt.u64 	%p607, %rd797, %rd3150;
	mov.u32 	%r3017, %ctaid.y;
	mov.u32 	%r3018, %ntid.y;
	mov.u32 	%r3019, %tid.y;
	mad.lo.s32 	%r3020, %r3017, %r3018, %r3019;
	shl.b32 	%r3021, %r3020, 4;
	or.b32  	%r3022, %r3021, 13;
	cvt.u64.u32 	%rd798, %r3022;
	setp.gt.u64 	%p608, %rd2140, %rd798;
	and.pred  	%p609, %p608, %p607;
	@%p609 bra 	$L__BB2_625;
	mov.u32 	%r3023, %tid.y;
	shl.b32 	%r3024, %r3023, 10;
	mov.u32 	%r3025, _ZZ15matmul_blocked2E6a_tile;
	add.s32 	%r3026, %r3025, %r3024;
	mov.b32 	%r3027, 0;
	st.shared.u32 	[%r3026+844], %r3027;
	bra.uni 	$L__BB2_626;
$L__BB2_625:
	ld.global.f32 	%f1046, [%rd17+12];
	mov.u32 	%r3028, %tid.y;
	shl.b32 	%r3029, %r3028, 10;
	mov.u32 	%r3030, _ZZ15matmul_blocked2E6a_tile;
	add.s32 	%r3031, %r3030, %r3029;
	st.shared.f32 	[%r3031+844], %f1046;
$L__BB2_626:
	ld.param.u64 	%rd3151, [matmul_blocked2_param_5];
	ld.param.u64 	%rd2141, [matmul_blocked2_param_3];
	shl.b64 	%rd799, %rd3452, 4;
	or.b64  	%rd800, %rd799, 4;
	setp.lt.u64 	%p610, %rd800, %rd3151;
	mov.u32 	%r3032, %ctaid.y;
	mov.u32 	%r3033, %ntid.y;
	mov.u32 	%r3034, %tid.y;
	mad.lo.s32 	%r3035, %r3032, %r3033, %r3034;
	shl.b32 	%r3036, %r3035, 4;
	or.b32  	%r3037, %r3036, 13;
	cvt.u64.u32 	%rd801, %r3037;
	setp.gt.u64 	%p611, %rd2141, %rd801;
	and.pred  	%p612, %p611, %p610;
	@%p612 bra 	$L__BB2_628;
	mov.u32 	%r3038, %tid.y;
	shl.b32 	%r3039, %r3038, 10;
	mov.u32 	%r3040, _ZZ15matmul_blocked2E6a_tile;
	add.s32 	%r3041, %r3040, %r3039;
	mov.b32 	%r3042, 0;
	st.shared.u32 	[%r3041+848], %r3042;
	bra.uni 	$L__BB2_629;
$L__BB2_628:
	ld.global.f32 	%f1047, [%rd17+16];
	mov.u32 	%r3043, %tid.y;
	shl.b32 	%r3044, %r3043, 10;
	mov.u32 	%r3045, _ZZ15matmul_blocked2E6a_tile;
	add.s32 	%r3046, %r3045, %r3044;
	st.shared.f32 	[%r3046+848], %f1047;
$L__BB2_629:
	ld.param.u64 	%rd3152, [matmul_blocked2_param_5];
	ld.param.u64 	%rd2142, [matmul_blocked2_param_3];
	shl.b64 	%rd802, %rd3452, 4;
	or.b64  	%rd803, %rd802, 5;
	setp.lt.u64 	%p613, %rd803, %rd3152;
	mov.u32 	%r3047, %ctaid.y;
	mov.u32 	%r3048, %ntid.y;
	mov.u32 	%r3049, %tid.y;
	mad.lo.s32 	%r3050, %r3047, %r3048, %r3049;
	shl.b32 	%r3051, %r3050, 4;
	or.b32  	%r3052, %r3051, 13;
	cvt.u64.u32 	%rd804, %r3052;
	setp.gt.u64 	%p614, %rd2142, %rd804;
	and.pred  	%p615, %p614, %p613;
	@%p615 bra 	$L__BB2_631;
	mov.u32 	%r3053, %tid.y;
	shl.b32 	%r3054, %r3053, 10;
	mov.u32 	%r3055, _ZZ15matmul_blocked2E6a_tile;
	add.s32 	%r3056, %r3055, %r3054;
	mov.b32 	%r3057, 0;
	st.shared.u32 	[%r3056+852], %r3057;
	bra.uni 	$L__BB2_632;
$L__BB2_631:
	ld.global.f32 	%f1048, [%rd17+20];
	mov.u32 	%r3058, %tid.y;
	shl.b32 	%r3059, %r3058, 10;
	mov.u32 	%r3060, _ZZ15matmul_blocked2E6a_tile;
	add.s32 	%r3061, %r3060, %r3059;
	st.shared.f32 	[%r3061+852], %f1048;
$L__BB2_632:
	ld.param.u64 	%rd3153, [matmul_blocked2_param_5];
	ld.param.u64 	%rd2143, [matmul_blocked2_param_3];
	shl.b64 	%rd805, %rd3452, 4;
	or.b64  	%rd806, %rd805, 6;
	setp.lt.u64 	%p616, %rd806, %rd3153;
	mov.u32 	%r3062, %ctaid.y;
	mov.u32 	%r3063, %ntid.y;
	mov.u32 	%r3064, %tid.y;
	mad.lo.s32 	%r3065, %r3062, %r3063, %r3064;
	shl.b32 	%r3066, %r3065, 4;
	or.b32  	%r3067, %r3066, 13;
	cvt.u64.u32 	%rd807, %r3067;
	setp.gt.u64 	%p617, %rd2143, %rd807;
	and.pred  	%p618, %p617, %p616;
	@%p618 bra 	$L__BB2_634;
	mov.u32 	%r3068, %tid.y;
	shl.b32 	%r3069, %r3068, 10;
	mov.u32 	%r3070, _ZZ15matmul_blocked2E6a_tile;
	add.s32 	%r3071, %r3070, %r3069;
	mov.b32 	%r3072, 0;
	st.shared.u32 	[%r3071+856], %r3072;
	bra.uni 	$L__BB2_635;
$L__BB2_634:
	ld.global.f32 	%f1049, [%rd17+24];
	mov.u32 	%r3073, %tid.y;
	shl.b32 	%r3074, %r3073, 10;
	mov.u32 	%r3075, _ZZ15matmul_blocked2E6a_tile;
	add.s32 	%r3076, %r3075, %r3074;
	st.shared.f32 	[%r3076+856], %f1049;
$L__BB2_635:
	ld.param.u64 	%rd3154, [matmul_blocked2_param_5];
	ld.param.u64 	%rd2144, [matmul_blocked2_param_3];
	shl.b64 	%rd808, %rd3452, 4;
	or.b64  	%rd809, %rd808, 7;
	setp.lt.u64 	%p619, %rd809, %rd3154;
	mov.u32 	%r3077, %ctaid.y;
	mov.u32 	%r3078, %ntid.y;
	mov.u32 	%r3079, %tid.y;
	mad.lo.s32 	%r3080, %r3077, %r3078, %r3079;
	shl.b32 	%r3081, %r3080, 4;
	or.b32  	%r3082, %r3081, 13;
	cvt.u64.u32 	%rd810, %r3082;
	setp.gt.u64 	%p620, %rd2144, %rd810;
	and.pred  	%p621, %p620, %p619;
	@%p621 bra 	$L__BB2_637;
	mov.u32 	%r3083, %tid.y;
	shl.b32 	%r3084, %r3083, 10;
	mov.u32 	%r3085, _ZZ15matmul_blocked2E6a_tile;
	add.s32 	%r3086, %r3085, %r3084;
	mov.b32 	%r3087, 0;
	st.shared.u32 	[%r3086+860], %r3087;
	bra.uni 	$L__BB2_638;
$L__BB2_637:
	ld.global.f32 	%f1050, [%rd17+28];
	mov.u32 	%r3088, %tid.y;
	shl.b32 	%r3089, %r3088, 10;
	mov.u32 	%r3090, _ZZ15matmul_blocked2E6a_tile;
	add.s32 	%r3091, %r3090, %r3089;
	st.shared.f32 	[%r3091+860], %f1050;
$L__BB2_638:
	ld.param.u64 	%rd3155, [matmul_blocked2_param_5];
	ld.param.u64 	%rd2145, [matmul_blocked2_param_3];
	shl.b64 	%rd811, %rd3452, 4;
	or.b64  	%rd812, %rd811, 8;
	setp.lt.u64 	%p622, %rd812, %rd3155;
	mov.u32 	%r3092, %ctaid.y;
	mov.u32 	%r3093, %ntid.y;
	mov.u32 	%r3094, %tid.y;
	mad.lo.s32 	%r3095, %r3092, %r3093, %r3094;
	shl.b32 	%r3096, %r3095, 4;
	or.b32  	%r3097, %r3096, 13;
	cvt.u64.u32 	%rd813, %r3097;
	setp.gt.u64 	%p623, %rd2145, %rd813;
	and.pred  	%p624, %p623, %p622;
	@%p624 bra 	$L__BB2_640;
	mov.u32 	%r3098, %tid.y;
	shl.b32 	%r3099, %r3098, 10;
	mov.u32 	%r3100, _ZZ15matmul_blocked2E6a_tile;
	add.s32 	%r3101, %r3100, %r3099;
	mov.b32 	%r3102, 0;
	st.shared.u32 	[%r3101+864], %r3102;
	bra.uni 	$L__BB2_641;
$L__BB2_640:
	ld.global.f32 	%f1051, [%rd17+32];
	mov.u32 	%r3103, %tid.y;
	shl.b32 	%r3104, %r3103, 10;
	mov.u32 	%r3105, _ZZ15matmul_blocked2E6a_tile;
	add.s32 	%r3106, %r3105, %r3104;
	st.shared.f32 	[%r3106+864], %f1051;
$L__BB2_641:
	ld.param.u64 	%rd3156, [matmul_blocked2_param_5];
	ld.param.u64 	%rd2146, [matmul_blocked2_param_3];
	shl.b64 	%rd814, %rd3452, 4;
	or.b64  	%rd815, %rd814, 9;
	setp.lt.u64 	%p625, %rd815, %rd3156;
	mov.u32 	%r3107, %ctaid.y;
	mov.u32 	%r3108, %ntid.y;
	mov.u32 	%r3109, %tid.y;
	mad.lo.s32 	%r3110, %r3107, %r3108, %r3109;
	shl.b32 	%r3111, %r3110, 4;
	or.b32  	%r3112, %r3111, 13;
	cvt.u64.u32 	%rd816, %r3112;
	setp.gt.u64 	%p626, %rd2146, %rd816;
	and.pred  	%p627, %p626, %p625;
	@%p627 bra 	$L__BB2_643;
	mov.u32 	%r3113, %tid.y;
	shl.b32 	%r3114, %r3113, 10;
	mov.u32 	%r3115, _ZZ15matmul_blocked2E6a_tile;
	add.s32 	%r3116, %r3115, %r3114;
	mov.b32 	%r3117, 0;
	st.shared.u32 	[%r3116+868], %r3117;
	bra.uni 	$L__BB2_644;
$L__BB2_643:
	ld.global.f32 	%f1052, [%rd17+36];
	mov.u32 	%r3118, %tid.y;
	shl.b32 	%r3119, %r3118, 10;
	mov.u32 	%r3120, _ZZ15matmul_blocked2E6a_tile;
	add.s32 	%r3121, %r3120, %r3119;
	st.shared.f32 	[%r3121+868], %f1052;
$L__BB2_644:
	ld.param.u64 	%rd3157, [matmul_blocked2_param_5];
	ld.param.u64 	%rd2147, [matmul_blocked2_param_3];
	shl.b64 	%rd817, %rd3452, 4;
	or.b64  	%rd818, %rd817, 10;
	setp.lt.u64 	%p628, %rd818, %rd3157;
	mov.u32 	%r3122, %ctaid.y;
	mov.u32 	%r3123, %ntid.y;
	mov.u32 	%r3124, %tid.y;
	mad.lo.s32 	%r3125, %r3122, %r3123, %r3124;
	shl.b32 	%r3126, %r3125, 4;
	or.b32  	%r3127, %r3126, 13;
	cvt.u64.u32 	%rd819, %r3127;
	setp.gt.u64 	%p629, %rd2147, %rd819;
	and.pred  	%p630, %p629, %p628;
	@%p630 bra 	$L__BB2_646;
	mov.u32 	%r3128, %tid.y;
	shl.b32 	%r3129, %r3128, 10;
	mov.u32 	%r3130, _ZZ15matmul_blocked2E6a_tile;
	add.s32 	%r3131, %r3130, %r3129;
	mov.b32 	%r3132, 0;
	st.shared.u32 	[%r3131+872], %r3132;
	bra.uni 	$L__BB2_647;
$L__BB2_646:
	ld.global.f32 	%f1053, [%rd17+40];
	mov.u32 	%r3133, %tid.y;
	shl.b32 	%r3134, %r3133, 10;
	mov.u32 	%r3135, _ZZ15matmul_blocked2E6a_tile;
	add.s32 	%r3136, %r3135, %r3134;
	st.shared.f32 	[%r3136+872], %f1053;
$L__BB2_647:
	ld.param.u64 	%rd3158, [matmul_blocked2_param_5];
	ld.param.u64 	%rd2148, [matmul_blocked2_param_3];
	shl.b64 	%rd820, %rd3452, 4;
	or.b64  	%rd821, %rd820, 11;
	setp.lt.u64 	%p631, %rd821, %rd3158;
	mov.u32 	%r3137, %ctaid.y;
	mov.u32 	%r3138, %ntid.y;
	mov.u32 	%r3139, %tid.y;
	mad.lo.s32 	%r3140, %r3137, %r3138, %r3139;
	shl.b32 	%r3141, %r3140, 4;
	or.b32  	%r3142, %r3141, 13;
	cvt.u64.u32 	%rd822, %r3142;
	setp.gt.u64 	%p632, %rd2148, %rd822;
	and.pred  	%p633, %p632, %p631;
	@%p633 bra 	$L__BB2_649;
	mov.u32 	%r3143, %tid.y;
	shl.b32 	%r3144, %r3143, 10;
	mov.u32 	%r3145, _ZZ15matmul_blocked2E6a_tile;
	add.s32 	%r3146, %r3145, %r3144;
	mov.b32 	%r3147, 0;
	st.shared.u32 	[%r3146+876], %r3147;
	bra.uni 	$L__BB2_650;
$L__BB2_649:
	ld.global.f32 	%f1054, [%rd17+44];
	mov.u32 	%r3148, %tid.y;
	shl.b32 	%r3149, %r3148, 10;
	mov.u32 	%r3150, _ZZ15matmul_blocked2E6a_tile;
	add.s32 	%r3151, %r3150, %r3149;
	st.shared.f32 	[%r3151+876], %f1054;
$L__BB2_650:
	ld.param.u64 	%rd3159, [matmul_blocked2_param_5];
	ld.param.u64 	%rd2149, [matmul_blocked2_param_3];
	shl.b64 	%rd823, %rd3452, 4;
	or.b64  	%rd824, %rd823, 12;
	setp.lt.u64 	%p634, %rd824, %rd3159;
	mov.u32 	%r3152, %ctaid.y;
	mov.u32 	%r3153, %ntid.y;
	mov.u32 	%r3154, %tid.y;
	mad.lo.s32 	%r3155, %r3152, %r3153, %r3154;
	shl.b32 	%r3156, %r3155, 4;
	or.b32  	%r3157, %r3156, 13;
	cvt.u64.u32 	%rd825, %r3157;
	setp.gt.u64 	%p635, %rd2149, %rd825;
	and.pred  	%p636, %p635, %p634;
	@%p636 bra 	$L__BB2_652;
	mov.u32 	%r3158, %tid.y;
	shl.b32 	%r3159, %r3158, 10;
	mov.u32 	%r3160, _ZZ15matmul_blocked2E6a_tile;
	add.s32 	%r3161, %r3160, %r3159;
	mov.b32 	%r3162, 0;
	st.shared.u32 	[%r3161+880], %r3162;
	bra.uni 	$L__BB2_653;
$L__BB2_652:
	ld.global.f32 	%f1055, [%rd17+48];
	mov.u32 	%r3163, %tid.y;
	shl.b32 	%r3164, %r3163, 10;
	mov.u32 	%r3165, _ZZ15matmul_blocked2E6a_tile;
	add.s32 	%r3166, %r3165, %r3164;
	st.shared.f32 	[%r3166+880], %f1055;
$L__BB2_653:
	ld.param.u64 	%rd3160, [matmul_blocked2_param_5];
	ld.param.u64 	%rd2150, [matmul_blocked2_param_3];
	shl.b64 	%rd826, %rd3452, 4;
	or.b64  	%rd827, %rd826, 13;
	setp.lt.u64 	%p637, %rd827, %rd3160;
	mov.u32 	%r3167, %ctaid.y;
	mov.u32 	%r3168, %ntid.y;
	mov.u32 	%r3169, %tid.y;
	mad.lo.s32 	%r3170, %r3167, %r3168, %r3169;
	shl.b32 	%r3171, %r3170, 4;
	or.b32  	%r3172, %r3171, 13;
	cvt.u64.u32 	%rd828, %r3172;
	setp.gt.u64 	%p638, %rd2150, %rd828;
	and.pred  	%p639, %p638, %p637;
	@%p639 bra 	$L__BB2_655;
	mov.u32 	%r3173, %tid.y;
	shl.b32 	%r3174, %r3173, 10;
	mov.u32 	%r3175, _ZZ15matmul_blocked2E6a_tile;
	add.s32 	%r3176, %r3175, %r3174;
	mov.b32 	%r3177, 0;
	st.shared.u32 	[%r3176+884], %r3177;
	bra.uni 	$L__BB2_656;
$L__BB2_655:
	ld.global.f32 	%f1056, [%rd17+52];
	mov.u32 	%r3178, %tid.y;
	shl.b32 	%r3179, %r3178, 10;
	mov.u32 	%r3180, _ZZ15matmul_blocked2E6a_tile;
	add.s32 	%r3181, %r3180, %r3179;
	st.shared.f32 	[%r3181+884], %f1056;
$L__BB2_656:
	ld.param.u64 	%rd3161, [matmul_blocked2_param_5];
	ld.param.u64 	%rd2151, [matmul_blocked2_param_3];
	shl.b64 	%rd829, %rd3452, 4;
	or.b64  	%rd830, %rd829, 14;
	setp.lt.u64 	%p640, %rd830, %rd3161;
	mov.u32 	%r3182, %ctaid.y;
	mov.u32 	%r3183, %ntid.y;
	mov.u32 	%r3184, %tid.y;
	mad.lo.s32 	%r3185, %r3182, %r3183, %r3184;
	shl.b32 	%r3186, %r3185, 4;
	or.b32  	%r3187, %r3186, 13;
	cvt.u64.u32 	%rd831, %r3187;
	setp.gt.u64 	%p641, %rd2151, %rd831;
	and.pred  	%p642, %p641, %p640;
	@%p642 bra 	$L__BB2_658;
	mov.u32 	%r3188, %tid.y;
	shl.b32 	%r3189, %r3188, 10;
	mov.u32 	%r3190, _ZZ15matmul_blocked2E6a_tile;
	add.s32 	%r3191, %r3190, %r3189;
	mov.b32 	%r3192, 0;
	st.shared.u32 	[%r3191+888], %r3192;
	bra.uni 	$L__BB2_659;
$L__BB2_658:
	ld.global.f32 	%f1057, [%rd17+56];
	mov.u32 	%r3193, %tid.y;
	shl.b32 	%r3194, %r3193, 10;
	mov.u32 	%r3195, _ZZ15matmul_blocked2E6a_tile;
	add.s32 	%r3196, %r3195, %r3194;
	st.shared.f32 	[%r3196+888], %f1057;
$L__BB2_659:
	ld.param.u64 	%rd3162, [matmul_blocked2_param_5];
	ld.param.u64 	%rd2152, [matmul_blocked2_param_3];
	shl.b64 	%rd832, %rd3452, 4;
	or.b64  	%rd833, %rd832, 15;
	setp.lt.u64 	%p643, %rd833, %rd3162;
	mov.u32 	%r3197, %ctaid.y;
	mov.u32 	%r3198, %ntid.y;
	mov.u32 	%r3199, %tid.y;
	mad.lo.s32 	%r3200, %r3197, %r3198, %r3199;
	shl.b32 	%r3201, %r3200, 4;
	or.b32  	%r3202, %r3201, 13;
	cvt.u64.u32 	%rd834, %r3202;
	setp.gt.u64 	%p644, %rd2152, %rd834;
	and.pred  	%p645, %p644, %p643;
	@%p645 bra 	$L__BB2_661;
	mov.u32 	%r3203, %tid.y;
	shl.b32 	%r3204, %r3203, 10;
	mov.u32 	%r3205, _ZZ15matmul_blocked2E6a_tile;
	add.s32 	%r3206, %r3205, %r3204;
	mov.b32 	%r3207, 0;
	st.shared.u32 	[%r3206+892], %r3207;
	bra.uni 	$L__BB2_662;
$L__BB2_661:
	ld.global.f32 	%f1058, [%rd17+60];
	mov.u32 	%r3208, %tid.y;
	shl.b32 	%r3209, %r3208, 10;
	mov.u32 	%r3210, _ZZ15matmul_blocked2E6a_tile;
	add.s32 	%r3211, %r3210, %r3209;
	st.shared.f32 	[%r3211+892], %f1058;
$L__BB2_662:
	ld.param.u64 	%rd3163, [matmul_blocked2_param_5];
	ld.param.u64 	%rd2153, [matmul_blocked2_param_3];
	ld.param.u64 	%rd1920, [matmul_blocked2_param_0];
	shl.b64 	%rd835, %rd3452, 4;
	setp.ge.u64 	%p646, %rd835, %rd3163;
	mov.u32 	%r3212, %ctaid.y;
	mov.u32 	%r3213, %ntid.y;
	mov.u32 	%r3214, %tid.y;
	mad.lo.s32 	%r3215, %r3212, %r3213, %r3214;
	shl.b32 	%r3216, %r3215, 4;
	cvt.u64.u32 	%rd836, %r3216;
	or.b32  	%r3217, %r3216, 14;
	cvt.u64.u32 	%rd837, %r3217;
	setp.le.u64 	%p647, %rd2153, %rd837;
	mov.u32 	%r3218, %ctaid.z;
	cvt.u64.u32 	%rd838, %r3218;
	mad.lo.s64 	%rd839, %rd2153, %rd838, %rd836;
	add.s64 	%rd840, %rd839, 14;
	mad.lo.s64 	%rd841, %rd840, %rd3163, %rd835;
	cvta.to.global.u64 	%rd842, %rd1920;
	shl.b64 	%rd843, %rd841, 2;
	add.s64 	%rd18, %rd842, %rd843;
	mov.f32 	%f6225, 0f00000000;
	or.pred  	%p648, %p647, %p646;
	@%p648 bra 	$L__BB2_664;
	ld.global.f32 	%f6225, [%rd18];
$L__BB2_664:
	ld.param.u64 	%rd3164, [matmul_blocked2_param_5];
	ld.param.u64 	%rd2154, [matmul_blocked2_param_3];
	shl.b64 	%rd844, %rd3452, 4;
	or.b64  	%rd845, %rd844, 1;
	setp.lt.u64 	%p649, %rd845, %rd3164;
	mov.u32 	%r3219, %ctaid.y;
	mov.u32 	%r3220, %ntid.y;
	mov.u32 	%r3221, %tid.y;
	mad.lo.s32 	%r3222, %r3219, %r3220, %r3221;
	shl.b32 	%r3223, %r3222, 4;
	or.b32  	%r3224, %r3223, 14;
	cvt.u64.u32 	%rd846, %r3224;
	setp.gt.u64 	%p650, %rd2154, %rd846;
	shl.b32 	%r3225, %r3221, 10;
	mov.u32 	%r3226, _ZZ15matmul_blocked2E6a_tile;
	add.s32 	%r3227, %r3226, %r3225;
	st.shared.f32 	[%r3227+896], %f6225;
	and.pred  	%p651, %p650, %p649;
	@%p651 bra 	$L__BB2_666;
	mov.u32 	%r3228, %tid.y;
	shl.b32 	%r3229, %r3228, 10;
	mov.u32 	%r3230, _ZZ15matmul_blocked2E6a_tile;
	add.s32 	%r3231, %r3230, %r3229;
	mov.b32 	%r3232, 0;
	st.shared.u32 	[%r3231+900], %r3232;
	bra.uni 	$L__BB2_667;
$L__BB2_666:
	ld.global.f32 	%f1060, [%rd18+4];
	mov.u32 	%r3233, %tid.y;
	shl.b32 	%r3234, %r3233, 10;
	mov.u32 	%r3235, _ZZ15matmul_blocked2E6a_tile;
	add.s32 	%r3236, %r3235, %r3234;
	st.shared.f32 	[%r3236+900], %f1060;
$L__BB2_667:
	ld.param.u64 	%rd3165, [matmul_blocked2_param_5];
	ld.param.u64 	%rd2155, [matmul_blocked2_param_3];
	shl.b64 	%rd847, %rd3452, 4;
	or.b64  	%rd848, %rd847, 2;
	setp.lt.u64 	%p652, %rd848, %rd3165;
	mov.u32 	%r3237, %ctaid.y;
	mov.u32 	%r3238, %ntid.y;
	mov.u32 	%r3239, %tid.y;
	mad.lo.s32 	%r3240, %r3237, %r3238, %r3239;
	shl.b32 	%r3241, %r3240, 4;
	or.b32  	%r3242, %r3241, 14;
	cvt.u64.u32 	%rd849, %r3242;
	setp.gt.u64 	%p653, %rd2155, %rd849;
	and.pred  	%p654, %p653, %p652;
	@%p654 bra 	$L__BB2_669;
	mov.u32 	%r3243, %tid.y;
	shl.b32 	%r3244, %r3243, 10;
	mov.u32 	%r3245, _ZZ15matmul_blocked2E6a_tile;
	add.s32 	%r3246, %r3245, %r3244;
	mov.b32 	%r3247, 0;
	st.shared.u32 	[%r3246+904], %r3247;
	bra.uni 	$L__BB2_670;
$L__BB2_669:
	ld.global.f32 	%f1061, [%rd18+8];
	mov.u32 	%r3248, %tid.y;
	shl.b32 	%r3249, %r3248, 10;
	mov.u32 	%r3250, _ZZ15matmul_blocked2E6a_tile;
	add.s32 	%r3251, %r3250, %r3249;
	st.shared.f32 	[%r3251+904], %f1061;
$L__BB2_670:
	ld.param.u64 	%rd3166, [matmul_blocked2_param_5];
	ld.param.u64 	%rd2156, [matmul_blocked2_param_3];
	shl.b64 	%rd850, %rd3452, 4;
	or.b64  	%rd851, %rd850, 3;
	setp.lt.u64 	%p655, %rd851, %rd3166;
	mov.u32 	%r3252, %ctaid.y;
	mov.u32 	%r3253, %ntid.y;
	mov.u32 	%r3254, %tid.y;
	mad.lo.s32 	%r3255, %r3252, %r3253, %r3254;
	shl.b32 	%r3256, %r3255, 4;
	or.b32  	%r3257, %r3256, 14;
	cvt.u64.u32 	%rd852, %r3257;
	setp.gt.u64 	%p656, %rd2156, %rd852;
	and.pred  	%p657, %p656, %p655;
	@%p657 bra 	$L__BB2_672;
	mov.u32 	%r3258, %tid.y;
	shl.b32 	%r3259, %r3258, 10;
	mov.u32 	%r3260, _ZZ15matmul_blocked2E6a_tile;
	add.s32 	%r3261, %r3260, %r3259;
	mov.b32 	%r3262, 0;
	st.shared.u32 	[%r3261+908], %r3262;
	bra.uni 	$L__BB2_673;
$L__BB2_672:
	ld.global.f32 	%f1062, [%rd18+12];
	mov.u32 	%r3263, %tid.y;
	shl.b32 	%r3264, %r3263, 10;
	mov.u32 	%r3265, _ZZ15matmul_blocked2E6a_tile;
	add.s32 	%r3266, %r3265, %r3264;
	st.shared.f32 	[%r3266+908], %f1062;
$L__BB2_673:
	ld.param.u64 	%rd3167, [matmul_blocked2_param_5];
	ld.param.u64 	%rd2157, [matmul_blocked2_param_3];
	shl.b64 	%rd853, %rd3452, 4;
	or.b64  	%rd854, %rd853, 4;
	setp.lt.u64 	%p658, %rd854, %rd3167;
	mov.u32 	%r3267, %ctaid.y;
	mov.u32 	%r3268, %ntid.y;
	mov.u32 	%r3269, %tid.y;
	mad.lo.s32 	%r3270, %r3267, %r3268, %r3269;
	shl.b32 	%r3271, %r3270, 4;
	or.b32  	%r3272, %r3271, 14;
	cvt.u64.u32 	%rd855, %r3272;
	setp.gt.u64 	%p659, %rd2157, %rd855;
	and.pred  	%p660, %p659, %p658;
	@%p660 bra 	$L__BB2_675;
	mov.u32 	%r3273, %tid.y;
	shl.b32 	%r3274, %r3273, 10;
	mov.u32 	%r3275, _ZZ15matmul_blocked2E6a_tile;
	add.s32 	%r3276, %r3275, %r3274;
	mov.b32 	%r3277, 0;
	st.shared.u32 	[%r3276+912], %r3277;
	bra.uni 	$L__BB2_676;
$L__BB2_675:
	ld.global.f32 	%f1063, [%rd18+16];
	mov.u32 	%r3278, %tid.y;
	shl.b32 	%r3279, %r3278, 10;
	mov.u32 	%r3280, _ZZ15matmul_blocked2E6a_tile;
	add.s32 	%r3281, %r3280, %r3279;
	st.shared.f32 	[%r3281+912], %f1063;
$L__BB2_676:
	ld.param.u64 	%rd3168, [matmul_blocked2_param_5];
	ld.param.u64 	%rd2158, [matmul_blocked2_param_3];
	shl.b64 	%rd856, %rd3452, 4;
	or.b64  	%rd857, %rd856, 5;
	setp.lt.u64 	%p661, %rd857, %rd3168;
	mov.u32 	%r3282, %ctaid.y;
	mov.u32 	%r3283, %ntid.y;
	mov.u32 	%r3284, %tid.y;
	mad.lo.s32 	%r3285, %r3282, %r3283, %r3284;
	shl.b32 	%r3286, %r3285, 4;
	or.b32  	%r3287, %r3286, 14;
	cvt.u64.u32 	%rd858, %r3287;
	setp.gt.u64 	%p662, %rd2158, %rd858;
	and.pred  	%p663, %p662, %p661;
	@%p663 bra 	$L__BB2_678;
	mov.u32 	%r3288, %tid.y;
	shl.b32 	%r3289, %r3288, 10;
	mov.u32 	%r3290, _ZZ15matmul_blocked2E6a_tile;
	add.s32 	%r3291, %r3290, %r3289;
	mov.b32 	%r3292, 0;
	st.shared.u32 	[%r3291+916], %r3292;
	bra.uni 	$L__BB2_679;
$L__BB2_678:
	ld.global.f32 	%f1064, [%rd18+20];
	mov.u32 	%r3293, %tid.y;
	shl.b32 	%r3294, %r3293, 10;
	mov.u32 	%r3295, _ZZ15matmul_blocked2E6a_tile;
	add.s32 	%r3296, %r3295, %r3294;
	st.shared.f32 	[%r3296+916], %f1064;
$L__BB2_679:
	ld.param.u64 	%rd3169, [matmul_blocked2_param_5];
	ld.param.u64 	%rd2159, [matmul_blocked2_param_3];
	shl.b64 	%rd859, %rd3452, 4;
	or.b64  	%rd860, %rd859, 6;
	setp.lt.u64 	%p664, %rd860, %rd3169;
	mov.u32 	%r3297, %ctaid.y;
	mov.u32 	%r3298, %ntid.y;
	mov.u32 	%r3299, %tid.y;
	mad.lo.s32 	%r3300, %r3297, %r3298, %r3299;
	shl.b32 	%r3301, %r3300, 4;
	or.b32  	%r3302, %r3301, 14;
	cvt.u64.u32 	%rd861, %r3302;
	setp.gt.u64 	%p665, %rd2159, %rd861;
	and.pred  	%p666, %p665, %p664;
	@%p666 bra 	$L__BB2_681;
	mov.u32 	%r3303, %tid.y;
	shl.b32 	%r3304, %r3303, 10;
	mov.u32 	%r3305, _ZZ15matmul_blocked2E6a_tile;
	add.s32 	%r3306, %r3305, %r3304;
	mov.b32 	%r3307, 0;
	st.shared.u32 	[%r3306+920], %r3307;
	bra.uni 	$L__BB2_682;
$L__BB2_681:
	ld.global.f32 	%f1065, [%rd18+24];
	mov.u32 	%r3308, %tid.y;
	shl.b32 	%r3309, %r3308, 10;
	mov.u32 	%r3310, _ZZ15matmul_blocked2E6a_tile;
	add.s32 	%r3311, %r3310, %r3309;
	st.shared.f32 	[%r3311+920], %f1065;
$L__BB2_682:
	ld.param.u64 	%rd3170, [matmul_blocked2_param_5];
	ld.param.u64 	%rd2160, [matmul_blocked2_param_3];
	shl.b64 	%rd862, %rd3452, 4;
	or.b64  	%rd863, %rd862, 7;
	setp.lt.u64 	%p667, %rd863, %rd3170;
	mov.u32 	%r3312, %ctaid.y;
	mov.u32 	%r3313, %ntid.y;
	mov.u32 	%r3314, %tid.y;
	mad.lo.s32 	%r3315, %r3312, %r3313, %r3314;
	shl.b32 	%r3316, %r3315, 4;
	or.b32  	%r3317, %r3316, 14;
	cvt.u64.u32 	%rd864, %r3317;
	setp.gt.u64 	%p668, %rd2160, %rd864;
	and.pred  	%p669, %p668, %p667;
	@%p669 bra 	$L__BB2_684;
	mov.u32 	%r3318, %tid.y;
	shl.b32 	%r3319, %r3318, 10;
	mov.u32 	%r3320, _ZZ15matmul_blocked2E6a_tile;
	add.s32 	%r3321, %r3320, %r3319;
	mov.b32 	%r3322, 0;
	st.shared.u32 	[%r3321+924], %r3322;
	bra.uni 	$L__BB2_685;
$L__BB2_684:
	ld.global.f32 	%f1066, [%rd18+28];
	mov.u32 	%r3323, %tid.y;
	shl.b32 	%r3324, %r3323, 10;
	mov.u32 	%r3325, _ZZ15matmul_blocked2E6a_tile;
	add.s32 	%r3326, %r3325, %r3324;
	st.shared.f32 	[%r3326+924], %f1066;
$L__BB2_685:
	ld.param.u64 	%rd3171, [matmul_blocked2_param_5];
	ld.param.u64 	%rd2161, [matmul_blocked2_param_3];
	shl.b64 	%rd865, %rd3452, 4;
	or.b64  	%rd866, %rd865, 8;
	setp.lt.u64 	%p670, %rd866, %rd3171;
	mov.u32 	%r3327, %ctaid.y;
	mov.u32 	%r3328, %ntid.y;
	mov.u32 	%r3329, %tid.y;
	mad.lo.s32 	%r3330, %r3327, %r3328, %r3329;
	shl.b32 	%r3331, %r3330, 4;
	or.b32  	%r3332, %r3331, 14;
	cvt.u64.u32 	%rd867, %r3332;
	setp.gt.u64 	%p671, %rd2161, %rd867;
	and.pred  	%p672, %p671, %p670;
	@%p672 bra 	$L__BB2_687;
	mov.u32 	%r3333, %tid.y;
	shl.b32 	%r3334, %r3333, 10;
	mov.u32 	%r3335, _ZZ15matmul_blocked2E6a_tile;
	add.s32 	%r3336, %r3335, %r3334;
	mov.b32 	%r3337, 0;
	st.shared.u32 	[%r3336+928], %r3337;
	bra.uni 	$L__BB2_688;
$L__BB2_687:
	ld.global.f32 	%f1067, [%rd18+32];
	mov.u32 	%r3338, %tid.y;
	shl.b32 	%r3339, %r3338, 10;
	mov.u32 	%r3340, _ZZ15matmul_blocked2E6a_tile;
	add.s32 	%r3341, %r3340, %r3339;
	st.shared.f32 	[%r3341+928], %f1067;
$L__BB2_688:
	ld.param.u64 	%rd3172, [matmul_blocked2_param_5];
	ld.param.u64 	%rd2162, [matmul_blocked2_param_3];
	shl.b64 	%rd868, %rd3452, 4;
	or.b64  	%rd869, %rd868, 9;
	setp.lt.u64 	%p673, %rd869, %rd3172;
	mov.u32 	%r3342, %ctaid.y;
	mov.u32 	%r3343, %ntid.y;
	mov.u32 	%r3344, %tid.y;
	mad.lo.s32 	%r3345, %r3342, %r3343, %r3344;
	shl.b32 	%r3346, %r3345, 4;
	or.b32  	%r3347, %r3346, 14;
	cvt.u64.u32 	%rd870, %r3347;
	setp.gt.u64 	%p674, %rd2162, %rd870;
	and.pred  	%p675, %p674, %p673;
	@%p675 bra 	$L__BB2_690;
	mov.u32 	%r3348, %tid.y;
	shl.b32 	%r3349, %r3348, 10;
	mov.u32 	%r3350, _ZZ15matmul_blocked2E6a_tile;
	add.s32 	%r3351, %r3350, %r3349;
	mov.b32 	%r3352, 0;
	st.shared.u32 	[%r3351+932], %r3352;
	bra.uni 	$L__BB2_691;
$L__BB2_690:
	ld.global.f32 	%f1068, [%rd18+36];
	mov.u32 	%r3353, %tid.y;
	shl.b32 	%r3354, %r3353, 10;
	mov.u32 	%r3355, _ZZ15matmul_blocked2E6a_tile;
	add.s32 	%r3356, %r3355, %r3354;
	st.shared.f32 	[%r3356+932], %f1068;
$L__BB2_691:
	ld.param.u64 	%rd3173, [matmul_blocked2_param_5];
	ld.param.u64 	%rd2163, [matmul_blocked2_param_3];
	shl.b64 	%rd871, %rd3452, 4;
	or.b64  	%rd872, %rd871, 10;
	setp.lt.u64 	%p676, %rd872, %rd3173;
	mov.u32 	%r3357, %ctaid.y;
	mov.u32 	%r3358, %ntid.y;
	mov.u32 	%r3359, %tid.y;
	mad.lo.s32 	%r3360, %r3357, %r3358, %r3359;
	shl.b32 	%r3361, %r3360, 4;
	or.b32  	%r3362, %r3361, 14;
	cvt.u64.u32 	%rd873, %r3362;
	setp.gt.u64 	%p677, %rd2163, %rd873;
	and.pred  	%p678, %p677, %p676;
	@%p678 bra 	$L__BB2_693;
	mov.u32 	%r3363, %tid.y;
	shl.b32 	%r3364, %r3363, 10;
	mov.u32 	%r3365, _ZZ15matmul_blocked2E6a_tile;
	add.s32 	%r3366, %r3365, %r3364;
	mov.b32 	%r3367, 0;
	st.shared.u32 	[%r3366+936], %r3367;
	bra.uni 	$L__BB2_694;
$L__BB2_693:
	ld.global.f32 	%f1069, [%rd18+40];
	mov.u32 	%r3368, %tid.y;
	shl.b32 	%r3369, %r3368, 10;
	mov.u32 	%r3370, _ZZ15matmul_blocked2E6a_tile;
	add.s32 	%r3371, %r3370, %r3369;
	st.shared.f32 	[%r3371+936], %f1069;
$L__BB2_694:
	ld.param.u64 	%rd3174, [matmul_blocked2_param_5];
	ld.param.u64 	%rd2164, [matmul_blocked2_param_3];
	shl.b64 	%rd874, %rd3452, 4;
	or.b64  	%rd875, %rd874, 11;
	setp.lt.u64 	%p679, %rd875, %rd3174;
	mov.u32 	%r3372, %ctaid.y;
	mov.u32 	%r3373, %ntid.y;
	mov.u32 	%r3374, %tid.y;
	mad.lo.s32 	%r3375, %r3372, %r3373, %r3374;
	shl.b32 	%r3376, %r3375, 4;
	or.b32  	%r3377, %r3376, 14;
	cvt.u64.u32 	%rd876, %r3377;
	setp.gt.u64 	%p680, %rd2164, %rd876;
	and.pred  	%p681, %p680, %p679;
	@%p681 bra 	$L__BB2_696;
	mov.u32 	%r3378, %tid.y;
	shl.b32 	%r3379, %r3378, 10;
	mov.u32 	%r3380, _ZZ15matmul_blocked2E6a_tile;
	add.s32 	%r3381, %r3380, %r3379;
	mov.b32 	%r3382, 0;
	st.shared.u32 	[%r3381+940], %r3382;
	bra.uni 	$L__BB2_697;
$L__BB2_696:
	ld.global.f32 	%f1070, [%rd18+44];
	mov.u32 	%r3383, %tid.y;
	shl.b32 	%r3384, %r3383, 10;
	mov.u32 	%r3385, _ZZ15matmul_blocked2E6a_tile;
	add.s32 	%r3386, %r3385, %r3384;
	st.shared.f32 	[%r3386+940], %f1070;
$L__BB2_697:
	ld.param.u64 	%rd3175, [matmul_blocked2_param_5];
	ld.param.u64 	%rd2165, [matmul_blocked2_param_3];
	shl.b64 	%rd877, %rd3452, 4;
	or.b64  	%rd878, %rd877, 12;
	setp.lt.u64 	%p682, %rd878, %rd3175;
	mov.u32 	%r3387, %ctaid.y;
	mov.u32 	%r3388, %ntid.y;
	mov.u32 	%r3389, %tid.y;
	mad.lo.s32 	%r3390, %r3387, %r3388, %r3389;
	shl.b32 	%r3391, %r3390, 4;
	or.b32  	%r3392, %r3391, 14;
	cvt.u64.u32 	%rd879, %r3392;
	setp.gt.u64 	%p683, %rd2165, %rd879;
	and.pred  	%p684, %p683, %p682;
	@%p684 bra 	$L__BB2_699;
	mov.u32 	%r3393, %tid.y;
	shl.b32 	%r3394, %r3393, 10;
	mov.u32 	%r3395, _ZZ15matmul_blocked2E6a_tile;
	add.s32 	%r3396, %r3395, %r3394;
	mov.b32 	%r3397, 0;
	st.shared.u32 	[%r3396+944], %r3397;
	bra.uni 	$L__BB2_700;
$L__BB2_699:
	ld.global.f32 	%f1071, [%rd18+48];
	mov.u32 	%r3398, %tid.y;
	shl.b32 	%r3399, %r3398, 10;
	mov.u32 	%r3400, _ZZ15matmul_blocked2E6a_tile;
	add.s32 	%r3401, %r3400, %r3399;
	st.shared.f32 	[%r3401+944], %f1071;
$L__BB2_700:
	ld.param.u64 	%rd3176, [matmul_blocked2_param_5];
	ld.param.u64 	%rd2166, [matmul_blocked2_param_3];
	shl.b64 	%rd880, %rd3452, 4;
	or.b64  	%rd881, %rd880, 13;
	setp.lt.u64 	%p685, %rd881, %rd3176;
	mov.u32 	%r3402, %ctaid.y;
	mov.u32 	%r3403, %ntid.y;
	mov.u32 	%r3404, %tid.y;
	mad.lo.s32 	%r3405, %r3402, %r3403, %r3404;
	shl.b32 	%r3406, %r3405, 4;
	or.b32  	%r3407, %r3406, 14;
	cvt.u64.u32 	%rd882, %r3407;
	setp.gt.u64 	%p686, %rd2166, %rd882;
	and.pred  	%p687, %p686, %p685;
	@%p687 bra 	$L__BB2_702;
	mov.u32 	%r3408, %tid.y;
	shl.b32 	%r3409, %r3408, 10;
	mov.u32 	%r3410, _ZZ15matmul_blocked2E6a_tile;
	add.s32 	%r3411, %r3410, %r3409;
	mov.b32 	%r3412, 0;
	st.shared.u32 	[%r3411+948], %r3412;
	bra.uni 	$L__BB2_703;
$L__BB2_702:
	ld.global.f32 	%f1072, [%rd18+52];
	mov.u32 	%r3413, %tid.y;
	shl.b32 	%r3414, %r3413, 10;
	mov.u32 	%r3415, _ZZ15matmul_blocked2E6a_tile;
	add.s32 	%r3416, %r3415, %r3414;
	st.shared.f32 	[%r3416+948], %f1072;
$L__BB2_703:
	ld.param.u64 	%rd3177, [matmul_blocked2_param_5];
	ld.param.u64 	%rd2167, [matmul_blocked2_param_3];
	shl.b64 	%rd883, %rd3452, 4;
	or.b64  	%rd884, %rd883, 14;
	setp.lt.u64 	%p688, %rd884, %rd3177;
	mov.u32 	%r3417, %ctaid.y;
	mov.u32 	%r3418, %ntid.y;
	mov.u32 	%r3419, %tid.y;
	mad.lo.s32 	%r3420, %r3417, %r3418, %r3419;
	shl.b32 	%r3421, %r3420, 4;
	or.b32  	%r3422, %r3421, 14;
	cvt.u64.u32 	%rd885, %r3422;
	setp.gt.u64 	%p689, %rd2167, %rd885;
	and.pred  	%p690, %p689, %p688;
	@%p690 bra 	$L__BB2_705;
	mov.u32 	%r3423, %tid.y;
	shl.b32 	%r3424, %r3423, 10;
	mov.u32 	%r3425, _ZZ15matmul_blocked2E6a_tile;
	add.s32 	%r3426, %r3425, %r3424;
	mov.b32 	%r3427, 0;
	st.shared.u32 	[%r3426+952], %r3427;
	bra.uni 	$L__BB2_706;
$L__BB2_705:
	ld.global.f32 	%f1073, [%rd18+56];
	mov.u32 	%r3428, %tid.y;
	shl.b32 	%r3429, %r3428, 10;
	mov.u32 	%r3430, _ZZ15matmul_blocked2E6a_tile;
	add.s32 	%r3431, %r3430, %r3429;
	st.shared.f32 	[%r3431+952], %f1073;
$L__BB2_706:
	ld.param.u64 	%rd3178, [matmul_blocked2_param_5];
	ld.param.u64 	%rd2168, [matmul_blocked2_param_3];
	shl.b64 	%rd886, %rd3452, 4;
	or.b64  	%rd887, %rd886, 15;
	setp.lt.u64 	%p691, %rd887, %rd3178;
	mov.u32 	%r3432, %ctaid.y;
	mov.u32 	%r3433, %ntid.y;
	mov.u32 	%r3434, %tid.y;
	mad.lo.s32 	%r3435, %r3432, %r3433, %r3434;
	shl.b32 	%r3436, %r3435, 4;
	or.b32  	%r3437, %r3436, 14;
	cvt.u64.u32 	%rd888, %r3437;
	setp.gt.u64 	%p692, %rd2168, %rd888;
	and.pred  	%p693, %p692, %p691;
	@%p693 bra 	$L__BB2_708;
	mov.u32 	%r3438, %tid.y;
	shl.b32 	%r3439, %r3438, 10;
	mov.u32 	%r3440, _ZZ15matmul_blocked2E6a_tile;
	add.s32 	%r3441, %r3440, %r3439;
	mov.b32 	%r3442, 0;
	st.shared.u32 	[%r3441+956], %r3442;
	bra.uni 	$L__BB2_709;
$L__BB2_708:
	ld.global.f32 	%f1074, [%rd18+60];
	mov.u32 	%r3443, %tid.y;
	shl.b32 	%r3444, %r3443, 10;
	mov.u32 	%r3445, _ZZ15matmul_blocked2E6a_tile;
	add.s32 	%r3446, %r3445, %r3444;
	st.shared.f32 	[%r3446+956], %f1074;
$L__BB2_709:
	ld.param.u64 	%rd3179, [matmul_blocked2_param_5];
	ld.param.u64 	%rd2169, [matmul_blocked2_param_3];
	ld.param.u64 	%rd1921, [matmul_blocked2_param_0];
	shl.b64 	%rd889, %rd3452, 4;
	setp.ge.u64 	%p694, %rd889, %rd3179;
	mov.u32 	%r3447, %ctaid.y;
	mov.u32 	%r3448, %ntid.y;
	mov.u32 	%r3449, %tid.y;
	mad.lo.s32 	%r3450, %r3447, %r3448, %r3449;
	shl.b32 	%r3451, %r3450, 4;
	cvt.u64.u32 	%rd890, %r3451;
	or.b32  	%r3452, %r3451, 15;
	cvt.u64.u32 	%rd891, %r3452;
	setp.le.u64 	%p695, %rd2169, %rd891;
	mov.u32 	%r3453, %ctaid.z;
	cvt.u64.u32 	%rd892, %r3453;
	mad.lo.s64 	%rd893, %rd2169, %rd892, %rd890;
	add.s64 	%rd894, %rd893, 15;
	mad.lo.s64 	%rd895, %rd894, %rd3179, %rd889;
	cvta.to.global.u64 	%rd896, %rd1921;
	shl.b64 	%rd897, %rd895, 2;
	add.s64 	%rd19, %rd896, %rd897;
	mov.f32 	%f6226, 0f00000000;
	or.pred  	%p696, %p695, %p694;
	@%p696 bra 	$L__BB2_711;
	ld.global.f32 	%f6226, [%rd19];
$L__BB2_711:
	ld.param.u64 	%rd3180, [matmul_blocked2_param_5];
	ld.param.u64 	%rd2170, [matmul_blocked2_param_3];
	shl.b64 	%rd898, %rd3452, 4;
	or.b64  	%rd899, %rd898, 1;
	setp.lt.u64 	%p697, %rd899, %rd3180;
	mov.u32 	%r3454, %ctaid.y;
	mov.u32 	%r3455, %ntid.y;
	mov.u32 	%r3456, %tid.y;
	mad.lo.s32 	%r3457, %r3454, %r3455, %r3456;
	shl.b32 	%r3458, %r3457, 4;
	or.b32  	%r3459, %r3458, 15;
	cvt.u64.u32 	%rd900, %r3459;
	setp.gt.u64 	%p698, %rd2170, %rd900;
	shl.b32 	%r3460, %r3456, 10;
	mov.u32 	%r3461, _ZZ15matmul_blocked2E6a_tile;
	add.s32 	%r3462, %r3461, %r3460;
	st.shared.f32 	[%r3462+960], %f6226;
	and.pred  	%p699, %p698, %p697;
	@%p699 bra 	$L__BB2_713;
	mov.u32 	%r3463, %tid.y;
	shl.b32 	%r3464, %r3463, 10;
	mov.u32 	%r3465, _ZZ15matmul_blocked2E6a_tile;
	add.s32 	%r3466, %r3465, %r3464;
	mov.b32 	%r3467, 0;
	st.shared.u32 	[%r3466+964], %r3467;
	bra.uni 	$L__BB2_714;
$L__BB2_713:
	ld.global.f32 	%f1076, [%rd19+4];
	mov.u32 	%r3468, %tid.y;
	shl.b32 	%r3469, %r3468, 10;
	mov.u32 	%r3470, _ZZ15matmul_blocked2E6a_tile;
	add.s32 	%r3471, %r3470, %r3469;
	st.shared.f32 	[%r3471+964], %f1076;
$L__BB2_714:
	ld.param.u64 	%rd3181, [matmul_blocked2_param_5];
	ld.param.u64 	%rd2171, [matmul_blocked2_param_3];
	shl.b64 	%rd901, %rd3452, 4;
	or.b64  	%rd902, %rd901, 2;
	setp.lt.u64 	%p700, %rd902, %rd3181;
	mov.u32 	%r3472, %ctaid.y;
	mov.u32 	%r3473, %ntid.y;
	mov.u32 	%r3474, %tid.y;
	mad.lo.s32 	%r3475, %r3472, %r3473, %r3474;
	shl.b32 	%r3476, %r3475, 4;
	or.b32  	%r3477, %r3476, 15;
	cvt.u64.u32 	%rd903, %r3477;
	setp.gt.u64 	%p701, %rd2171, %rd903;
	and.pred  	%p702, %p701, %p700;
	@%p702 bra 	$L__BB2_716;
	mov.u32 	%r3478, %tid.y;
	shl.b32 	%r3479, %r3478, 10;
	mov.u32 	%r3480, _ZZ15matmul_blocked2E6a_tile;
	add.s32 	%r3481, %r3480, %r3479;
	mov.b32 	%r3482, 0;
	st.shared.u32 	[%r3481+968], %r3482;
	bra.uni 	$L__BB2_717;
$L__BB2_716:
	ld.global.f32 	%f1077, [%rd19+8];
	mov.u32 	%r3483, %tid.y;
	shl.b32 	%r3484, %r3483, 10;
	mov.u32 	%r3485, _ZZ15matmul_blocked2E6a_tile;
	add.s32 	%r3486, %r3485, %r3484;
	st.shared.f32 	[%r3486+968], %f1077;
$L__BB2_717:
	ld.param.u64 	%rd3182, [matmul_blocked2_param_5];
	ld.param.u64 	%rd2172, [matmul_blocked2_param_3];
	shl.b64 	%rd904, %rd3452, 4;
	or.b64  	%rd905, %rd904, 3;
	setp.lt.u64 	%p703, %rd905, %rd3182;
	mov.u32 	%r3487, %ctaid.y;
	mov.u32 	%r3488, %ntid.y;
	mov.u32 	%r3489, %tid.y;
	mad.lo.s32 	%r3490, %r3487, %r3488, %r3489;
	shl.b32 	%r3491, %r3490, 4;
	or.b32  	%r3492, %r3491, 15;
	cvt.u64.u32 	%rd906, %r3492;
	setp.gt.u64 	%p704, %rd2172, %rd906;
	and.pred  	%p705, %p704, %p703;
	@%p705 bra 	$L__BB2_719;
	mov.u32 	%r3493, %tid.y;
	shl.b32 	%r3494, %r3493, 10;
	mov.u32 	%r3495, _ZZ15matmul_blocked2E6a_tile;
	add.s32 	%r3496, %r3495, %r3494;
	mov.b32 	%r3497, 0;
	st.shared.u32 	[%r3496+972], %r3497;
	bra.uni 	$L__BB2_720;
$L__BB2_719:
	ld.global.f32 	%f1078, [%rd19+12];
	mov.u32 	%r3498, %tid.y;
	shl.b32 	%r3499, %r3498, 10;
	mov.u32 	%r3500, _ZZ15matmul_blocked2E6a_tile;
	add.s32 	%r3501, %r3500, %r3499;
	st.shared.f32 	[%r3501+972], %f1078;
$L__BB2_720:
	ld.param.u64 	%rd3183, [matmul_blocked2_param_5];
	ld.param.u64 	%rd2173, [matmul_blocked2_param_3];
	shl.b64 	%rd907, %rd3452, 4;
	or.b64  	%rd908, %rd907, 4;
	setp.lt.u64 	%p706, %rd908, %rd3183;
	mov.u32 	%r3502, %ctaid.y;
	mov.u32 	%r3503, %ntid.y;
	mov.u32 	%r3504, %tid.y;
	mad.lo.s32 	%r3505, %r3502, %r3503, %r3504;
	shl.b32 	%r3506, %r3505, 4;
	or.b32  	%r3507, %r3506, 15;
	cvt.u64.u32 	%rd909, %r3507;
	setp.gt.u64 	%p707, %rd2173, %rd909;
	and.pred  	%p708, %p707, %p706;
	@%p708 bra 	$L__BB2_722;
	mov.u32 	%r3508, %tid.y;
	shl.b32 	%r3509, %r3508, 10;
	mov.u32 	%r3510, _ZZ15matmul_blocked2E6a_tile;
	add.s32 	%r3511, %r3510, %r3509;
	mov.b32 	%r3512, 0;
	st.shared.u32 	[%r3511+976], %r3512;
	bra.uni 	$L__BB2_723;
$L__BB2_722:
	ld.global.f32 	%f1079, [%rd19+16];
	mov.u32 	%r3513, %tid.y;
	shl.b32 	%r3514, %r3513, 10;
	mov.u32 	%r3515, _ZZ15matmul_blocked2E6a_tile;
	add.s32 	%r3516, %r3515, %r3514;
	st.shared.f32 	[%r3516+976], %f1079;
$L__BB2_723:
	ld.param.u64 	%rd3184, [matmul_blocked2_param_5];
	ld.param.u64 	%rd2174, [matmul_blocked2_param_3];
	shl.b64 	%rd910, %rd3452, 4;
	or.b64  	%rd911, %rd910, 5;
	setp.lt.u64 	%p709, %rd911, %rd3184;
	mov.u32 	%r3517, %ctaid.y;
	mov.u32 	%r3518, %ntid.y;
	mov.u32 	%r3519, %tid.y;
	mad.lo.s32 	%r3520, %r3517, %r3518, %r3519;
	shl.b32 	%r3521, %r3520, 4;
	or.b32  	%r3522, %r3521, 15;
	cvt.u64.u32 	%rd912, %r3522;
	setp.gt.u64 	%p710, %rd2174, %rd912;
	and.pred  	%p711, %p710, %p709;
	@%p711 bra 	$L__BB2_725;
	mov.u32 	%r3523, %tid.y;
	shl.b32 	%r3524, %r3523, 10;
	mov.u32 	%r3525, _ZZ15matmul_blocked2E6a_tile;
	add.s32 	%r3526, %r3525, %r3524;
	mov.b32 	%r3527, 0;
	st.shared.u32 	[%r3526+980], %r3527;
	bra.uni 	$L__BB2_726;
$L__BB2_725:
	ld.global.f32 	%f1080, [%rd19+20];
	mov.u32 	%r3528, %tid.y;
	shl.b32 	%r3529, %r3528, 10;
	mov.u32 	%r3530, _ZZ15matmul_blocked2E6a_tile;
	add.s32 	%r3531, %r3530, %r3529;
	st.shared.f32 	[%r3531+980], %f1080;
$L__BB2_726:
	ld.param.u64 	%rd3185, [matmul_blocked2_param_5];
	ld.param.u64 	%rd2175, [matmul_blocked2_param_3];
	shl.b64 	%rd913, %rd3452, 4;
	or.b64  	%rd914, %rd913, 6;
	setp.lt.u64 	%p712, %rd914, %rd3185;
	mov.u32 	%r3532, %ctaid.y;
	mov.u32 	%r3533, %ntid.y;
	mov.u32 	%r3534, %tid.y;
	mad.lo.s32 	%r3535, %r3532, %r3533, %r3534;
	shl.b32 	%r3536, %r3535, 4;
	or.b32  	%r3537, %r3536, 15;
	cvt.u64.u32 	%rd915, %r3537;
	setp.gt.u64 	%p713, %rd2175, %rd915;
	and.pred  	%p714, %p713, %p712;
	@%p714 bra 	$L__BB2_728;
	mov.u32 	%r3538, %tid.y;
	shl.b32 	%r3539, %r3538, 10;
	mov.u32 	%r3540, _ZZ15matmul_blocked2E6a_tile;
	add.s32 	%r3541, %r3540, %r3539;
	mov.b32 	%r3542, 0;
	st.shared.u32 	[%r3541+984], %r3542;
	bra.uni 	$L__BB2_729;
$L__BB2_728:
	ld.global.f32 	%f1081, [%rd19+24];
	mov.u32 	%r3543, %tid.y;
	shl.b32 	%r3544, %r3543, 10;
	mov.u32 	%r3545, _ZZ15matmul_blocked2E6a_tile;
	add.s32 	%r3546, %r3545, %r3544;
	st.shared.f32 	[%r3546+984], %f1081;
$L__BB2_729:
	ld.param.u64 	%rd3186, [matmul_blocked2_param_5];
	ld.param.u64 	%rd2176, [matmul_blocked2_param_3];
	shl.b64 	%rd916, %rd3452, 4;
	or.b64  	%rd917, %rd916, 7;
	setp.lt.u64 	%p715, %rd917, %rd3186;
	mov.u32 	%r3547, %ctaid.y;
	mov.u32 	%r3548, %ntid.y;
	mov.u32 	%r3549, %tid.y;
	mad.lo.s32 	%r3550, %r3547, %r3548, %r3549;
	shl.b32 	%r3551, %r3550, 4;
	or.b32  	%r3552, %r3551, 15;
	cvt.u64.u32 	%rd918, %r3552;
	setp.gt.u64 	%p716, %rd2176, %rd918;
	and.pred  	%p717, %p716, %p715;
	@%p717 bra 	$L__BB2_731;
	mov.u32 	%r3553, %tid.y;
	shl.b32 	%r3554, %r3553, 10;
	mov.u32 	%r3555, _ZZ15matmul_blocked2E6a_tile;
	add.s32 	%r3556, %r3555, %r3554;
	mov.b32 	%r3557, 0;
	st.shared.u32 	[%r3556+988], %r3557;
	bra.uni 	$L__BB2_732;
$L__BB2_731:
	ld.global.f32 	%f1082, [%rd19+28];
	mov.u32 	%r3558, %tid.y;
	shl.b32 	%r3559, %r3558, 10;
	mov.u32 	%r3560, _ZZ15matmul_blocked2E6a_tile;
	add.s32 	%r3561, %r3560, %r3559;
	st.shared.f32 	[%r3561+988], %f1082;
$L__BB2_732:
	ld.param.u64 	%rd3187, [matmul_blocked2_param_5];
	ld.param.u64 	%rd2177, [matmul_blocked2_param_3];
	shl.b64 	%rd919, %rd3452, 4;
	or.b64  	%rd920, %rd919, 8;
	setp.lt.u64 	%p718, %rd920, %rd3187;
	mov.u32 	%r3562, %ctaid.y;
	mov.u32 	%r3563, %ntid.y;
	mov.u32 	%r3564, %tid.y;
	mad.lo.s32 	%r3565, %r3562, %r3563, %r3564;
	shl.b32 	%r3566, %r3565, 4;
	or.b32  	%r3567, %r3566, 15;
	cvt.u64.u32 	%rd921, %r3567;
	setp.gt.u64 	%p719, %rd2177, %rd921;
	and.pred  	%p720, %p719, %p718;
	@%p720 bra 	$L__BB2_734;
	mov.u32 	%r3568, %tid.y;
	shl.b32 	%r3569, %r3568, 10;
	mov.u32 	%r3570, _ZZ15matmul_blocked2E6a_tile;
	add.s32 	%r3571, %r3570, %r3569;
	mov.b32 	%r3572, 0;
	st.shared.u32 	[%r3571+992], %r3572;
	bra.uni 	$L__BB2_735;
$L__BB2_734:
	ld.global.f32 	%f1083, [%rd19+32];
	mov.u32 	%r3573, %tid.y;
	shl.b32 	%r3574, %r3573, 10;
	mov.u32 	%r3575, _ZZ15matmul_blocked2E6a_tile;
	add.s32 	%r3576, %r3575, %r3574;
	st.shared.f32 	[%r3576+992], %f1083;
$L__BB2_735:
	ld.param.u64 	%rd3188, [matmul_blocked2_param_5];
	ld.param.u64 	%rd2178, [matmul_blocked2_param_3];
	shl.b64 	%rd922, %rd3452, 4;
	or.b64  	%rd923, %rd922, 9;
	setp.lt.u64 	%p721, %rd923, %rd3188;
	mov.u32 	%r3577, %ctaid.y;
	mov.u32 	%r3578, %ntid.y;
	mov.u32 	%r3579, %tid.y;
	mad.lo.s32 	%r3580, %r3577, %r3578, %r3579;
	shl.b32 	%r3581, %r3580, 4;
	or.b32  	%r3582, %r3581, 15;
	cvt.u64.u32 	%rd924, %r3582;
	setp.gt.u64 	%p722, %rd2178, %rd924;
	and.pred  	%p723, %p722, %p721;
	@%p723 bra 	$L__BB2_737;
	mov.u32 	%r3583, %tid.y;
	shl.b32 	%r3584, %r3583, 10;
	mov.u32 	%r3585, _ZZ15matmul_blocked2E6a_tile;
	add.s32 	%r3586, %r3585, %r3584;
	mov.b32 	%r3587, 0;
	st.shared.u32 	[%r3586+996], %r3587;
	bra.uni 	$L__BB2_738;
$L__BB2_737:
	ld.global.f32 	%f1084, [%rd19+36];
	mov.u32 	%r3588, %tid.y;
	shl.b32 	%r3589, %r3588, 10;
	mov.u32 	%r3590, _ZZ15matmul_blocked2E6a_tile;
	add.s32 	%r3591, %r3590, %r3589;
	st.shared.f32 	[%r3591+996], %f1084;
$L__BB2_738:
	ld.param.u64 	%rd3189, [matmul_blocked2_param_5];
	ld.param.u64 	%rd2179, [matmul_blocked2_param_3];
	shl.b64 	%rd925, %rd3452, 4;
	or.b64  	%rd926, %rd925, 10;
	setp.lt.u64 	%p724, %rd926, %rd3189;
	mov.u32 	%r3592, %ctaid.y;
	mov.u32 	%r3593, %ntid.y;
	mov.u32 	%r3594, %tid.y;
	mad.lo.s32 	%r3595, %r3592, %r3593, %r3594;
	shl.b32 	%r3596, %r3595, 4;
	or.b32  	%r3597, %r3596, 15;
	cvt.u64.u32 	%rd927, %r3597;
	setp.gt.u64 	%p725, %rd2179, %rd927;
	and.pred  	%p726, %p725, %p724;
	@%p726 bra 	$L__BB2_740;
	mov.u32 	%r3598, %tid.y;
	shl.b32 	%r3599, %r3598, 10;
	mov.u32 	%r3600, _ZZ15matmul_blocked2E6a_tile;
	add.s32 	%r3601, %r3600, %r3599;
	mov.b32 	%r3602, 0;
	st.shared.u32 	[%r3601+1000], %r3602;
	bra.uni 	$L__BB2_741;
$L__BB2_740:
	ld.global.f32 	%f1085, [%rd19+40];
	mov.u32 	%r3603, %tid.y;
	shl.b32 	%r3604, %r3603, 10;
	mov.u32 	%r3605, _ZZ15matmul_blocked2E6a_tile;
	add.s32 	%r3606, %r3605, %r3604;
	st.shared.f32 	[%r3606+1000], %f1085;
$L__BB2_741:
	ld.param.u64 	%rd3190, [matmul_blocked2_param_5];
	ld.param.u64 	%rd2180, [matmul_blocked2_param_3];
	shl.b64 	%rd928, %rd3452, 4;
	or.b64  	%rd929, %rd928, 11;
	setp.lt.u64 	%p727, %rd929, %rd3190;
	mov.u32 	%r3607, %ctaid.y;
	mov.u32 	%r3608, %ntid.y;
	mov.u32 	%r3609, %tid.y;
	mad.lo.s32 	%r3610, %r3607, %r3608, %r3609;
	shl.b32 	%r3611, %r3610, 4;
	or.b32  	%r3612, %r3611, 15;
	cvt.u64.u32 	%rd930, %r3612;
	setp.gt.u64 	%p728, %rd2180, %rd930;
	and.pred  	%p729, %p728, %p727;
	@%p729 bra 	$L__BB2_743;
	mov.u32 	%r3613, %tid.y;
	shl.b32 	%r3614, %r3613, 10;
	mov.u32 	%r3615, _ZZ15matmul_blocked2E6a_tile;
	add.s32 	%r3616, %r3615, %r3614;
	mov.b32 	%r3617, 0;
	st.shared.u32 	[%r3616+1004], %r3617;
	bra.uni 	$L__BB2_744;
$L__BB2_743:
	ld.global.f32 	%f1086, [%rd19+44];
	mov.u32 	%r3618, %tid.y;
	shl.b32 	%r3619, %r3618, 10;
	mov.u32 	%r3620, _ZZ15matmul_blocked2E6a_tile;
	add.s32 	%r3621, %r3620, %r3619;
	st.shared.f32 	[%r3621+1004], %f1086;
$L__BB2_744:
	ld.param.u64 	%rd3191, [matmul_blocked2_param_5];
	ld.param.u64 	%rd2181, [matmul_blocked2_param_3];
	shl.b64 	%rd931, %rd3452, 4;
	or.b64  	%rd932, %rd931, 12;
	setp.lt.u64 	%p730, %rd932, %rd3191;
	mov.u32 	%r3622, %ctaid.y;
	mov.u32 	%r3623, %ntid.y;
	mov.u32 	%r3624, %tid.y;
	mad.lo.s32 	%r3625, %r3622, %r3623, %r3624;
	shl.b32 	%r3626, %r3625, 4;
	or.b32  	%r3627, %r3626, 15;
	cvt.u64.u32 	%rd933, %r3627;
	setp.gt.u64 	%p731, %rd2181, %rd933;
	and.pred  	%p732, %p731, %p730;
	@%p732 bra 	$L__BB2_746;
	mov.u32 	%r3628, %tid.y;
	shl.b32 	%r3629, %r3628, 10;
	mov.u32 	%r3630, _ZZ15matmul_blocked2E6a_tile;
	add.s32 	%r3631, %r3630, %r3629;
	mov.b32 	%r3632, 0;
	st.shared.u32 	[%r3631+1008], %r3632;
	bra.uni 	$L__BB2_747;
$L__BB2_746:
	ld.global.f32 	%f1087, [%rd19+48];
	mov.u32 	%r3633, %tid.y;
	shl.b32 	%r3634, %r3633, 10;
	mov.u32 	%r3635, _ZZ15matmul_blocked2E6a_tile;
	add.s32 	%r3636, %r3635, %r3634;
	st.shared.f32 	[%r3636+1008], %f1087;
$L__BB2_747:
	ld.param.u64 	%rd3192, [matmul_blocked2_param_5];
	ld.param.u64 	%rd2182, [matmul_blocked2_param_3];
	shl.b64 	%rd934, %rd3452, 4;
	or.b64  	%rd935, %rd934, 13;
	setp.lt.u64 	%p733, %rd935, %rd3192;
	mov.u32 	%r3637, %ctaid.y;
	mov.u32 	%r3638, %ntid.y;
	mov.u32 	%r3639, %tid.y;
	mad.lo.s32 	%r3640, %r3637, %r3638, %r3639;
	shl.b32 	%r3641, %r3640, 4;
	or.b32  	%r3642, %r3641, 15;
	cvt.u64.u32 	%rd936, %r3642;
	setp.gt.u64 	%p734, %rd2182, %rd936;
	and.pred  	%p735, %p734, %p733;
	@%p735 bra 	$L__BB2_749;
	mov.u32 	%r3643, %tid.y;
	shl.b32 	%r3644, %r3643, 10;
	mov.u32 	%r3645, _ZZ15matmul_blocked2E6a_tile;
	add.s32 	%r3646, %r3645, %r3644;
	mov.b32 	%r3647, 0;
	st.shared.u32 	[%r3646+1012], %r3647;
	bra.uni 	$L__BB2_750;
$L__BB2_749:
	ld.global.f32 	%f1088, [%rd19+52];
	mov.u32 	%r3648, %tid.y;
	shl.b32 	%r3649, %r3648, 10;
	mov.u32 	%r3650, _ZZ15matmul_blocked2E6a_tile;
	add.s32 	%r3651, %r3650, %r3649;
	st.shared.f32 	[%r3651+1012], %f1088;
$L__BB2_750:
	ld.param.u64 	%rd3193, [matmul_blocked2_param_5];
	ld.param.u64 	%rd2183, [matmul_blocked2_param_3];
	shl.b64 	%rd937, %rd3452, 4;
	or.b64  	%rd938, %rd937, 14;
	setp.lt.u64 	%p736, %rd938, %rd3193;
	mov.u32 	%r3652, %ctaid.y;
	mov.u32 	%r3653, %ntid.y;
	mov.u32 	%r3654, %tid.y;
	mad.lo.s32 	%r3655, %r3652, %r3653, %r3654;
	shl.b32 	%r3656, %r3655, 4;
	or.b32  	%r3657, %r3656, 15;
	cvt.u64.u32 	%rd939, %r3657;
	setp.gt.u64 	%p737, %rd2183, %rd939;
	and.pred  	%p738, %p737, %p736;
	@%p738 bra 	$L__BB2_752;
	mov.u32 	%r3658, %tid.y;
	shl.b32 	%r3659, %r3658, 10;
	mov.u32 	%r3660, _ZZ15matmul_blocked2E6a_tile;
	add.s32 	%r3661, %r3660, %r3659;
	mov.b32 	%r3662, 0;
	st.shared.u32 	[%r3661+1016], %r3662;
	bra.uni 	$L__BB2_753;
$L__BB2_752:
	ld.global.f32 	%f1089, [%rd19+56];
	mov.u32 	%r3663, %tid.y;
	shl.b32 	%r3664, %r3663, 10;
	mov.u32 	%r3665, _ZZ15matmul_blocked2E6a_tile;
	add.s32 	%r3666, %r3665, %r3664;
	st.shared.f32 	[%r3666+1016], %f1089;
$L__BB2_753:
	ld.param.u64 	%rd3194, [matmul_blocked2_param_5];
	ld.param.u64 	%rd2184, [matmul_blocked2_param_3];
	shl.b64 	%rd940, %rd3452, 4;
	or.b64  	%rd941, %rd940, 15;
	setp.lt.u64 	%p739, %rd941, %rd3194;
	mov.u32 	%r3667, %ctaid.y;
	mov.u32 	%r3668, %ntid.y;
	mov.u32 	%r3669, %tid.y;
	mad.lo.s32 	%r3670, %r3667, %r3668, %r3669;
	shl.b32 	%r3671, %r3670, 4;
	or.b32  	%r3672, %r3671, 15;
	cvt.u64.u32 	%rd942, %r3672;
	setp.gt.u64 	%p740, %rd2184, %rd942;
	and.pred  	%p741, %p740, %p739;
	@%p741 bra 	$L__BB2_755;
	mov.u32 	%r3673, %tid.y;
	shl.b32 	%r3674, %r3673, 10;
	mov.u32 	%r3675, _ZZ15matmul_blocked2E6a_tile;
	add.s32 	%r3676, %r3675, %r3674;
	mov.b32 	%r3677, 0;
	st.shared.u32 	[%r3676+1020], %r3677;
	bra.uni 	$L__BB2_756;
$L__BB2_755:
	ld.global.f32 	%f1090, [%rd19+60];
	mov.u32 	%r3678, %tid.y;
	shl.b32 	%r3679, %r3678, 10;
	mov.u32 	%r3680, _ZZ15matmul_blocked2E6a_tile;
	add.s32 	%r3681, %r3680, %r3679;
	st.shared.f32 	[%r3681+1020], %f1090;
$L__BB2_756:
	ld.param.u64 	%rd3195, [matmul_blocked2_param_5];
	ld.param.u64 	%rd2427, [matmul_blocked2_param_4];
	ld.param.u64 	%rd1922, [matmul_blocked2_param_1];
	shl.b64 	%rd943, %rd3452, 4;
	setp.ge.u64 	%p742, %rd943, %rd3195;
	mov.u32 	%r3682, %ctaid.z;
	cvt.u64.u32 	%rd944, %r3682;
	mad.lo.s64 	%rd945, %rd3195, %rd944, %rd943;
	mov.u32 	%r3683, %ctaid.x;
	mov.u32 	%r3684, %ntid.x;
	mov.u32 	%r3685, %tid.x;
	mad.lo.s32 	%r3686, %r3683, %r3684, %r3685;
	shl.b32 	%r3687, %r3686, 4;
	cvt.u64.u32 	%rd946, %r3687;
	mad.lo.s64 	%rd947, %rd945, %rd2427, %rd946;
	cvta.to.global.u64 	%rd948, %rd1922;
	shl.b64 	%rd949, %rd947, 2;
	add.s64 	%rd20, %rd948, %rd949;
	mov.f32 	%f6227, 0f00000000;
	@%p742 bra 	$L__BB2_758;
	ld.global.f32 	%f6227, [%rd20];
$L__BB2_758:
	ld.param.u64 	%rd3196, [matmul_blocked2_param_5];
	ld.param.u64 	%rd2428, [matmul_blocked2_param_4];
	ld.param.u64 	%rd1923, [matmul_blocked2_param_1];
	shl.b64 	%rd950, %rd3452, 4;
	or.b64  	%rd951, %rd950, 1;
	setp.lt.u64 	%p743, %rd951, %rd3196;
	mov.u32 	%r3688, %tid.x;
	shl.b32 	%r3689, %r3688, 6;
	mov.u32 	%r3690, _ZZ15matmul_blocked2E6b_tile;
	add.s32 	%r3691, %r3690, %r3689;
	st.shared.f32 	[%r3691], %f6227;
	mov.u32 	%r3692, %ctaid.z;
	cvt.u64.u32 	%rd952, %r3692;
	mad.lo.s64 	%rd953, %rd3196, %rd952, %rd951;
	mov.u32 	%r3693, %ctaid.x;
	mov.u32 	%r3694, %ntid.x;
	mad.lo.s32 	%r3695, %r3693, %r3694, %r3688;
	shl.b32 	%r3696, %r3695, 4;
	cvt.u64.u32 	%rd954, %r3696;
	mad.lo.s64 	%rd955, %rd953, %rd2428, %rd954;
	cvta.to.global.u64 	%rd956, %rd1923;
	shl.b64 	%rd957, %rd955, 2;
	add.s64 	%rd21, %rd956, %rd957;
	@%p743 bra 	$L__BB2_760;
	mov.u32 	%r3697, %tid.x;
	shl.b32 	%r3698, %r3697, 6;
	mov.u32 	%r3699, _ZZ15matmul_blocked2E6b_tile;
	add.s32 	%r3700, %r3699, %r3698;
	mov.b32 	%r3701, 0;
	st.shared.u32 	[%r3700+512], %r3701;
	bra.uni 	$L__BB2_761;
$L__BB2_760:
	ld.global.f32 	%f1092, [%rd21];
	mov.u32 	%r3702, %tid.x;
	shl.b32 	%r3703, %r3702, 6;
	mov.u32 	%r3704, _ZZ15matmul_blocked2E6b_tile;
	add.s32 	%r3705, %r3704, %r3703;
	st.shared.f32 	[%r3705+512], %f1092;
$L__BB2_761:
	ld.param.u64 	%rd3197, [matmul_blocked2_param_5];
	ld.param.u64 	%rd2429, [matmul_blocked2_param_4];
	ld.param.u64 	%rd1924, [matmul_blocked2_param_1];
	shl.b64 	%rd958, %rd3452, 4;
	or.b64  	%rd959, %rd958, 2;
	setp.lt.u64 	%p744, %rd959, %rd3197;
	mov.u32 	%r3706, %ctaid.z;
	cvt.u64.u32 	%rd960, %r3706;
	mad.lo.s64 	%rd961, %rd3197, %rd960, %rd959;
	mov.u32 	%r3707, %ctaid.x;
	mov.u32 	%r3708, %ntid.x;
	mov.u32 	%r3709, %tid.x;
	mad.lo.s32 	%r3710, %r3707, %r3708, %r3709;
	shl.b32 	%r3711, %r3710, 4;
	cvt.u64.u32 	%rd962, %r3711;
	mad.lo.s64 	%rd963, %rd961, %rd2429, %rd962;
	cvta.to.global.u64 	%rd964, %rd1924;
	shl.b64 	%rd965, %rd963, 2;
	add.s64 	%rd22, %rd964, %rd965;
	@%p744 bra 	$L__BB2_763;
	mov.u32 	%r3712, %tid.x;
	shl.b32 	%r3713, %r3712, 6;
	mov.u32 	%r3714, _ZZ15matmul_blocked2E6b_tile;
	add.s32 	%r3715, %r3714, %r3713;
	mov.b32 	%r3716, 0;
	st.shared.u32 	[%r3715+1024], %r3716;
	bra.uni 	$L__BB2_764;
$L__BB2_763:
	ld.global.f32 	%f1093, [%rd22];
	mov.u32 	%r3717, %tid.x;
	shl.b32 	%r3718, %r3717, 6;
	mov.u32 	%r3719, _ZZ15matmul_blocked2E6b_tile;
	add.s32 	%r3720, %r3719, %r3718;
	st.shared.f32 	[%r3720+1024], %f1093;
$L__BB2_764:
	ld.param.u64 	%rd3198, [matmul_blocked2_param_5];
	ld.param.u64 	%rd2430, [matmul_blocked2_param_4];
	ld.param.u64 	%rd1925, [matmul_blocked2_param_1];
	shl.b64 	%rd966, %rd3452, 4;
	or.b64  	%rd967, %rd966, 3;
	setp.lt.u64 	%p745, %rd967, %rd3198;
	mov.u32 	%r3721, %ctaid.z;
	cvt.u64.u32 	%rd968, %r3721;
	mad.lo.s64 	%rd969, %rd3198, %rd968, %rd967;
	mov.u32 	%r3722, %ctaid.x;
	mov.u32 	%r3723, %ntid.x;
	mov.u32 	%r3724, %tid.x;
	mad.lo.s32 	%r3725, %r3722, %r3723, %r3724;
	shl.b32 	%r3726, %r3725, 4;
	cvt.u64.u32 	%rd970, %r3726;
	mad.lo.s64 	%rd971, %rd969, %rd2430, %rd970;
	cvta.to.global.u64 	%rd972, %rd1925;
	shl.b64 	%rd973, %rd971, 2;
	add.s64 	%rd23, %rd972, %rd973;
	@%p745 bra 	$L__BB2_766;
	mov.u32 	%r3727, %tid.x;
	shl.b32 	%r3728, %r3727, 6;
	mov.u32 	%r3729, _ZZ15matmul_blocked2E6b_tile;
	add.s32 	%r3730, %r3729, %r3728;
	mov.b32 	%r3731, 0;
	st.shared.u32 	[%r3730+1536], %r3731;
	bra.uni 	$L__BB2_767;
$L__BB2_766:
	ld.global.f32 	%f1094, [%rd23];
	mov.u32 	%r3732, %tid.x;
	shl.b32 	%r3733, %r3732, 6;
	mov.u32 	%r3734, _ZZ15matmul_blocked2E6b_tile;
	add.s32 	%r3735, %r3734, %r3733;
	st.shared.f32 	[%r3735+1536], %f1094;
$L__BB2_767:
	ld.param.u64 	%rd3199, [matmul_blocked2_param_5];
	ld.param.u64 	%rd2431, [matmul_blocked2_param_4];
	ld.param.u64 	%rd1926, [matmul_blocked2_param_1];
	shl.b64 	%rd974, %rd3452, 4;
	or.b64  	%rd975, %rd974, 4;
	setp.lt.u64 	%p746, %rd975, %rd3199;
	mov.u32 	%r3736, %ctaid.z;
	cvt.u64.u32 	%rd976, %r3736;
	mad.lo.s64 	%rd977, %rd3199, %rd976, %rd975;
	mov.u32 	%r3737, %ctaid.x;
	mov.u32 	%r3738, %ntid.x;
	mov.u32 	%r3739, %tid.x;
	mad.lo.s32 	%r3740, %r3737, %r3738, %r3739;
	shl.b32 	%r3741, %r3740, 4;
	cvt.u64.u32 	%rd978, %r3741;
	mad.lo.s64 	%rd979, %rd977, %rd2431, %rd978;
	cvta.to.global.u64 	%rd980, %rd1926;
	shl.b64 	%rd981, %rd979, 2;
	add.s64 	%rd24, %rd980, %rd981;
	@%p746 bra 	$L__BB2_769;
	mov.u32 	%r3742, %tid.x;
	shl.b32 	%r3743, %r3742, 6;
	mov.u32 	%r3744, _ZZ15matmul_blocked2E6b_tile;
	add.s32 	%r3745, %r3744, %r3743;
	mov.b32 	%r3746, 0;
	st.shared.u32 	[%r3745+2048], %r3746;
	bra.uni 	$L__BB2_770;
$L__BB2_769:
	ld.global.f32 	%f1095, [%rd24];
	mov.u32 	%r3747, %tid.x;
	shl.b32 	%r3748, %r3747, 6;
	mov.u32 	%r3749, _ZZ15matmul_blocked2E6b_tile;
	add.s32 	%r3750, %r3749, %r3748;
	st.shared.f32 	[%r3750+2048], %f1095;
$L__BB2_770:
	ld.param.u64 	%rd3200, [matmul_blocked2_param_5];
	ld.param.u64 	%rd2432, [matmul_blocked2_param_4];
	ld.param.u64 	%rd1927, [matmul_blocked2_param_1];
	shl.b64 	%rd982, %rd3452, 4;
	or.b64  	%rd983, %rd982, 5;
	setp.lt.u64 	%p747, %rd983, %rd3200;
	mov.u32 	%r3751, %ctaid.z;
	cvt.u64.u32 	%rd984, %r3751;
	mad.lo.s64 	%rd985, %rd3200, %rd984, %rd983;
	mov.u32 	%r3752, %ctaid.x;
	mov.u32 	%r3753, %ntid.x;
	mov.u32 	%r3754, %tid.x;
	mad.lo.s32 	%r3755, %r3752, %r3753, %r3754;
	shl.b32 	%r3756, %r3755, 4;
	cvt.u64.u32 	%rd986, %r3756;
	mad.lo.s64 	%rd987, %rd985, %rd2432, %rd986;
	cvta.to.global.u64 	%rd988, %rd1927;
	shl.b64 	%rd989, %rd987, 2;
	add.s64 	%rd25, %rd988, %rd989;
	@%p747 bra 	$L__BB2_772;
	mov.u32 	%r3757, %tid.x;
	shl.b32 	%r3758, %r3757, 6;
	mov.u32 	%r3759, _ZZ15matmul_blocked2E6b_tile;
	add.s32 	%r3760, %r3759, %r3758;
	mov.b32 	%r3761, 0;
	st.shared.u32 	[%r3760+2560], %r3761;
	bra.uni 	$L__BB2_773;
$L__BB2_772:
	ld.global.f32 	%f1096, [%rd25];
	mov.u32 	%r3762, %tid.x;
	shl.b32 	%r3763, %r3762, 6;
	mov.u32 	%r3764, _ZZ15matmul_blocked2E6b_tile;
	add.s32 	%r3765, %r3764, %r3763;
	st.shared.f32 	[%r3765+2560], %f1096;
$L__BB2_773:
	ld.param.u64 	%rd3201, [matmul_blocked2_param_5];
	ld.param.u64 	%rd2433, [matmul_blocked2_param_4];
	ld.param.u64 	%rd1928, [matmul_blocked2_param_1];
	shl.b64 	%rd990, %rd3452, 4;
	or.b64  	%rd991, %rd990, 6;
	setp.lt.u64 	%p748, %rd991, %rd3201;
	mov.u32 	%r3766, %ctaid.z;
	cvt.u64.u32 	%rd992, %r3766;
	mad.lo.s64 	%rd993, %rd3201, %rd992, %rd991;
	mov.u32 	%r3767, %ctaid.x;
	mov.u32 	%r3768, %ntid.x;
	mov.u32 	%r3769, %tid.x;
	mad.lo.s32 	%r3770, %r3767, %r3768, %r3769;
	shl.b32 	%r3771, %r3770, 4;
	cvt.u64.u32 	%rd994, %r3771;
	mad.lo.s64 	%rd995, %rd993, %rd2433, %rd994;
	cvta.to.global.u64 	%rd996, %rd1928;
	shl.b64 	%rd997, %rd995, 2;
	add.s64 	%rd26, %rd996, %rd997;
	@%p748 bra 	$L__BB2_775;
	mov.u32 	%r3772, %tid.x;
	shl.b32 	%r3773, %r3772, 6;
	mov.u32 	%r3774, _ZZ15matmul_blocked2E6b_tile;
	add.s32 	%r3775, %r3774, %r3773;
	mov.b32 	%r3776, 0;
	st.shared.u32 	[%r3775+3072], %r3776;
	bra.uni 	$L__BB2_776;
$L__BB2_775:
	ld.global.f32 	%f1097, [%rd26];
	mov.u32 	%r3777, %tid.x;
	shl.b32 	%r3778, %r3777, 6;
	mov.u32 	%r3779, _ZZ15matmul_blocked2E6b_tile;
	add.s32 	%r3780, %r3779, %r3778;
	st.shared.f32 	[%r3780+3072], %f1097;
$L__BB2_776:
	ld.param.u64 	%rd3202, [matmul_blocked2_param_5];
	ld.param.u64 	%rd2434, [matmul_blocked2_param_4];
	ld.param.u64 	%rd1929, [matmul_blocked2_param_1];
	shl.b64 	%rd998, %rd3452, 4;
	or.b64  	%rd999, %rd998, 7;
	setp.lt.u64 	%p749, %rd999, %rd3202;
	mov.u32 	%r3781, %ctaid.z;
	cvt.u64.u32 	%rd1000, %r3781;
	mad.lo.s64 	%rd1001, %rd3202, %rd1000, %rd999;
	mov.u32 	%r3782, %ctaid.x;
	mov.u32 	%r3783, %ntid.x;
	mov.u32 	%r3784, %tid.x;
	mad.lo.s32 	%r3785, %r3782, %r3783, %r3784;
	shl.b32 	%r3786, %r3785, 4;
	cvt.u64.u32 	%rd1002, %r3786;
	mad.lo.s64 	%rd1003, %rd1001, %rd2434, %rd1002;
	cvta.to.global.u64 	%rd1004, %rd1929;
	shl.b64 	%rd1005, %rd1003, 2;
	add.s64 	%rd27, %rd1004, %rd1005;
	@%p749 bra 	$L__BB2_778;
	mov.u32 	%r3787, %tid.x;
	shl.b32 	%r3788, %r3787, 6;
	mov.u32 	%r3789, _ZZ15matmul_blocked2E6b_tile;
	add.s32 	%r3790, %r3789, %r3788;
	mov.b32 	%r3791, 0;
	st.shared.u32 	[%r3790+3584], %r3791;
	bra.uni 	$L__BB2_779;
$L__BB2_778:
	ld.global.f32 	%f1098, [%rd27];
	mov.u32 	%r3792, %tid.x;
	shl.b32 	%r3793, %r3792, 6;
	mov.u32 	%r3794, _ZZ15matmul_blocked2E6b_tile;
	add.s32 	%r3795, %r3794, %r3793;
	st.shared.f32 	[%r3795+3584], %f1098;
$L__BB2_779:
	ld.param.u64 	%rd3203, [matmul_blocked2_param_5];
	ld.param.u64 	%rd2435, [matmul_blocked2_param_4];
	ld.param.u64 	%rd1930, [matmul_blocked2_param_1];
	shl.b64 	%rd1006, %rd3452, 4;
	or.b64  	%rd1007, %rd1006, 8;
	setp.lt.u64 	%p750, %rd1007, %rd3203;
	mov.u32 	%r3796, %ctaid.z;
	cvt.u64.u32 	%rd1008, %r3796;
	mad.lo.s64 	%rd1009, %rd3203, %rd1008, %rd1007;
	mov.u32 	%r3797, %ctaid.x;
	mov.u32 	%r3798, %ntid.x;
	mov.u32 	%r3799, %tid.x;
	mad.lo.s32 	%r3800, %r3797, %r3798, %r3799;
	shl.b32 	%r3801, %r3800, 4;
	cvt.u64.u32 	%rd1010, %r3801;
	mad.lo.s64 	%rd1011, %rd1009, %rd2435, %rd1010;
	cvta.to.global.u64 	%rd1012, %rd1930;
	shl.b64 	%rd1013, %rd1011, 2;
	add.s64 	%rd28, %rd1012, %rd1013;
	@%p750 bra 	$L__BB2_781;
	mov.u32 	%r3802, %tid.x;
	shl.b32 	%r3803, %r3802, 6;
	mov.u32 	%r3804, _ZZ15matmul_blocked2E6b_tile;
	add.s32 	%r3805, %r3804, %r3803;
	mov.b32 	%r3806, 0;
	st.shared.u32 	[%r3805+4096], %r3806;
	bra.uni 	$L__BB2_782;
$L__BB2_781:
	ld.global.f32 	%f1099, [%rd28];
	mov.u32 	%r3807, %tid.x;
	shl.b32 	%r3808, %r3807, 6;
	mov.u32 	%r3809, _ZZ15matmul_blocked2E6b_tile;
	add.s32 	%r3810, %r3809, %r3808;
	st.shared.f32 	[%r3810+4096], %f1099;
$L__BB2_782:
	ld.param.u64 	%rd3204, [matmul_blocked2_param_5];
	ld.param.u64 	%rd2436, [matmul_blocked2_param_4];
	ld.param.u64 	%rd1931, [matmul_blocked2_param_1];
	shl.b64 	%rd1014, %rd3452, 4;
	or.b64  	%rd1015, %rd1014, 9;
	setp.lt.u64 	%p751, %rd1015, %rd3204;
	mov.u32 	%r3811, %ctaid.z;
	cvt.u64.u32 	%rd1016, %r3811;
	mad.lo.s64 	%rd1017, %rd3204, %rd1016, %rd1015;
	mov.u32 	%r3812, %ctaid.x;
	mov.u32 	%r3813, %ntid.x;
	mov.u32 	%r3814, %tid.x;
	mad.lo.s32 	%r3815, %r3812, %r3813, %r3814;
	shl.b32 	%r3816, %r3815, 4;
	cvt.u64.u32 	%rd1018, %r3816;
	mad.lo.s64 	%rd1019, %rd1017, %rd2436, %rd1018;
	cvta.to.global.u64 	%rd1020, %rd1931;
	shl.b64 	%rd1021, %rd1019, 2;
	add.s64 	%rd29, %rd1020, %rd1021;
	@%p751 bra 	$L__BB2_784;
	mov.u32 	%r3817, %tid.x;
	shl.b32 	%r3818, %r3817, 6;
	mov.u32 	%r3819, _ZZ15matmul_blocked2E6b_tile;
	add.s32 	%r3820, %r3819, %r3818;
	mov.b32 	%r3821, 0;
	st.shared.u32 	[%r3820+4608], %r3821;
	bra.uni 	$L__BB2_785;
$L__BB2_784:
	ld.global.f32 	%f1100, [%rd29];
	mov.u32 	%r3822, %tid.x;
	shl.b32 	%r3823, %r3822, 6;
	mov.u32 	%r3824, _ZZ15matmul_blocked2E6b_tile;
	add.s32 	%r3825, %r3824, %r3823;
	st.shared.f32 	[%r3825+4608], %f1100;
$L__BB2_785:
	ld.param.u64 	%rd3205, [matmul_blocked2_param_5];
	ld.param.u64 	%rd2437, [matmul_blocked2_param_4];
	ld.param.u64 	%rd1932, [matmul_blocked2_param_1];
	shl.b64 	%rd1022, %rd3452, 4;
	or.b64  	%rd1023, %rd1022, 10;
	setp.lt.u64 	%p752, %rd1023, %rd3205;
	mov.u32 	%r3826, %ctaid.z;
	cvt.u64.u32 	%rd1024, %r3826;
	mad.lo.s64 	%rd1025, %rd3205, %rd1024, %rd1023;
	mov.u32 	%r3827, %ctaid.x;
	mov.u32 	%r3828, %ntid.x;
	mov.u32 	%r3829, %tid.x;
	mad.lo.s32 	%r3830, %r3827, %r3828, %r3829;
	shl.b32 	%r3831, %r3830, 4;
	cvt.u64.u32 	%rd1026, %r3831;
	mad.lo.s64 	%rd1027, %rd1025, %rd2437, %rd1026;
	cvta.to.global.u64 	%rd1028, %rd1932;
	shl.b64 	%rd1029, %rd1027, 2;
	add.s64 	%rd30, %rd1028, %rd1029;
	@%p752 bra 	$L__BB2_787;
	mov.u32 	%r3832, %tid.x;
	shl.b32 	%r3833, %r3832, 6;
	mov.u32 	%r3834, _ZZ15matmul_blocked2E6b_tile;
	add.s32 	%r3835, %r3834, %r3833;
	mov.b32 	%r3836, 0;
	st.shared.u32 	[%r3835+5120], %r3836;
	bra.uni 	$L__BB2_788;
$L__BB2_787:
	ld.global.f32 	%f1101, [%rd30];
	mov.u32 	%r3837, %tid.x;
	shl.b32 	%r3838, %r3837, 6;
	mov.u32 	%r3839, _ZZ15matmul_blocked2E6b_tile;
	add.s32 	%r3840, %r3839, %r3838;
	st.shared.f32 	[%r3840+5120], %f1101;
$L__BB2_788:
	ld.param.u64 	%rd3206, [matmul_blocked2_param_5];
	ld.param.u64 	%rd2438, [matmul_blocked2_param_4];
	ld.param.u64 	%rd1933, [matmul_blocked2_param_1];
	shl.b64 	%rd1030, %rd3452, 4;
	or.b64  	%rd1031, %rd1030, 11;
	setp.lt.u64 	%p753, %rd1031, %rd3206;
	mov.u32 	%r3841, %ctaid.z;
	cvt.u64.u32 	%rd1032, %r3841;
	mad.lo.s64 	%rd1033, %rd3206, %rd1032, %rd1031;
	mov.u32 	%r3842, %ctaid.x;
	mov.u32 	%r3843, %ntid.x;
	mov.u32 	%r3844, %tid.x;
	mad.lo.s32 	%r3845, %r3842, %r3843, %r3844;
	shl.b32 	%r3846, %r3845, 4;
	cvt.u64.u32 	%rd1034, %r3846;
	mad.lo.s64 	%rd1035, %rd1033, %rd2438, %rd1034;
	cvta.to.global.u64 	%rd1036, %rd1933;
	shl.b64 	%rd1037, %rd1035, 2;
	add.s64 	%rd31, %rd1036, %rd1037;
	@%p753 bra 	$L__BB2_790;
	mov.u32 	%r3847, %tid.x;
	shl.b32 	%r3848, %r3847, 6;
	mov.u32 	%r3849, _ZZ15matmul_blocked2E6b_tile;
	add.s32 	%r3850, %r3849, %r3848;
	mov.b32 	%r3851, 0;
	st.shared.u32 	[%r3850+5632], %r3851;
	bra.uni 	$L__BB2_791;
$L__BB2_790:
	ld.global.f32 	%f1102, [%rd31];
	mov.u32 	%r3852, %tid.x;
	shl.b32 	%r3853, %r3852, 6;
	mov.u32 	%r3854, _ZZ15matmul_blocked2E6b_tile;
	add.s32 	%r3855, %r3854, %r3853;
	st.shared.f32 	[%r3855+5632], %f1102;
$L__BB2_791:
	ld.param.u64 	%rd3207, [matmul_blocked2_param_5];
	ld.param.u64 	%rd2439, [matmul_blocked2_param_4];
	ld.param.u64 	%rd1934, [matmul_blocked2_param_1];
	shl.b64 	%rd1038, %rd3452, 4;
	or.b64  	%rd1039, %rd1038, 12;
	setp.lt.u64 	%p754, %rd1039, %rd3207;
	mov.u32 	%r3856, %ctaid.z;
	cvt.u64.u32 	%rd1040, %r3856;
	mad.lo.s64 	%rd1041, %rd3207, %rd1040, %rd1039;
	mov.u32 	%r3857, %ctaid.x;
	mov.u32 	%r3858, %ntid.x;
	mov.u32 	%r3859, %tid.x;
	mad.lo.s32 	%r3860, %r3857, %r3858, %r3859;
	shl.b32 	%r3861, %r3860, 4;
	cvt.u64.u32 	%rd1042, %r3861;
	mad.lo.s64 	%rd1043, %rd1041, %rd2439, %rd1042;
	cvta.to.global.u64 	%rd1044, %rd1934;
	shl.b64 	%rd1045, %rd1043, 2;
	add.s64 	%rd32, %rd1044, %rd1045;
	@%p754 bra 	$L__BB2_793;
	mov.u32 	%r3862, %tid.x;
	shl.b32 	%r3863, %r3862, 6;
	mov.u32 	%r3864, _ZZ15matmul_blocked2E6b_tile;
	add.s32 	%r3865, %r3864, %r3863;
	mov.b32 	%r3866, 0;
	st.shared.u32 	[%r3865+6144], %r3866;
	bra.uni 	$L__BB2_794;
$L__BB2_793:
	ld.global.f32 	%f1103, [%rd32];
	mov.u32 	%r3867, %tid.x;
	shl.b32 	%r3868, %r3867, 6;
	mov.u32 	%r3869, _ZZ15matmul_blocked2E6b_tile;
	add.s32 	%r3870, %r3869, %r3868;
	st.shared.f32 	[%r3870+6144], %f1103;
$L__BB2_794:
	ld.param.u64 	%rd3208, [matmul_blocked2_param_5];
	ld.param.u64 	%rd2440, [matmul_blocked2_param_4];
	ld.param.u64 	%rd1935, [matmul_blocked2_param_1];
	shl.b64 	%rd1046, %rd3452, 4;
	or.b64  	%rd1047, %rd1046, 13;
	setp.lt.u64 	%p755, %rd1047, %rd3208;
	mov.u32 	%r3871, %ctaid.z;
	cvt.u64.u32 	%rd1048, %r3871;
	mad.lo.s64 	%rd1049, %rd3208, %rd1048, %rd1047;
	mov.u32 	%r3872, %ctaid.x;
	mov.u32 	%r3873, %ntid.x;
	mov.u32 	%r3874, %tid.x;
	mad.lo.s32 	%r3875, %r3872, %r3873, %r3874;
	shl.b32 	%r3876, %r3875, 4;
	cvt.u64.u32 	%rd1050, %r3876;
	mad.lo.s64 	%rd1051, %rd1049, %rd2440, %rd1050;
	cvta.to.global.u64 	%rd1052, %rd1935;
	shl.b64 	%rd1053, %rd1051, 2;
	add.s64 	%rd33, %rd1052, %rd1053;
	@%p755 bra 	$L__BB2_796;
	mov.u32 	%r3877, %tid.x;
	shl.b32 	%r3878, %r3877, 6;
	mov.u32 	%r3879, _ZZ15matmul_blocked2E6b_tile;
	add.s32 	%r3880, %r3879, %r3878;
	mov.b32 	%r3881, 0;
	st.shared.u32 	[%r3880+6656], %r3881;
	bra.uni 	$L__BB2_797;
$L__BB2_796:
	ld.global.f32 	%f1104, [%rd33];
	mov.u32 	%r3882, %tid.x;
	shl.b32 	%r3883, %r3882, 6;
	mov.u32 	%r3884, _ZZ15matmul_blocked2E6b_tile;
	add.s32 	%r3885, %r3884, %r3883;
	st.shared.f32 	[%r3885+6656], %f1104;
$L__BB2_797:
	ld.param.u64 	%rd3209, [matmul_blocked2_param_5];
	ld.param.u64 	%rd2441, [matmul_blocked2_param_4];
	ld.param.u64 	%rd1936, [matmul_blocked2_param_1];
	shl.b64 	%rd1054, %rd3452, 4;
	or.b64  	%rd1055, %rd1054, 14;
	setp.lt.u64 	%p756, %rd1055, %rd3209;
	mov.u32 	%r3886, %ctaid.z;
	cvt.u64.u32 	%rd1056, %r3886;
	mad.lo.s64 	%rd1057, %rd3209, %rd1056, %rd1055;
	mov.u32 	%r3887, %ctaid.x;
	mov.u32 	%r3888, %ntid.x;
	mov.u32 	%r3889, %tid.x;
	mad.lo.s32 	%r3890, %r3887, %r3888, %r3889;
	shl.b32 	%r3891, %r3890, 4;
	cvt.u64.u32 	%rd1058, %r3891;
	mad.lo.s64 	%rd1059, %rd1057, %rd2441, %rd1058;
	cvta.to.global.u64 	%rd1060, %rd1936;
	shl.b64 	%rd1061, %rd1059, 2;
	add.s64 	%rd34, %rd1060, %rd1061;
	@%p756 bra 	$L__BB2_799;
	mov.u32 	%r3892, %tid.x;
	shl.b32 	%r3893, %r3892, 6;
	mov.u32 	%r3894, _ZZ15matmul_blocked2E6b_tile;
	add.s32 	%r3895, %r3894, %r3893;
	mov.b32 	%r3896, 0;
	st.shared.u32 	[%r3895+7168], %r3896;
	bra.uni 	$L__BB2_800;
$L__BB2_799:
	ld.global.f32 	%f1105, [%rd34];
	mov.u32 	%r3897, %tid.x;
	shl.b32 	%r3898, %r3897, 6;
	mov.u32 	%r3899, _ZZ15matmul_blocked2E6b_tile;
	add.s32 	%r3900, %r3899, %r3898;
	st.shared.f32 	[%r3900+7168], %f1105;
$L__BB2_800:
	ld.param.u64 	%rd3210, [matmul_blocked2_param_5];
	ld.param.u64 	%rd2442, [matmul_blocked2_param_4];
	ld.param.u64 	%rd1937, [matmul_blocked2_param_1];
	shl.b64 	%rd1062, %rd3452, 4;
	or.b64  	%rd1063, %rd1062, 15;
	setp.lt.u64 	%p757, %rd1063, %rd3210;
	mov.u32 	%r3901, %ctaid.z;
	cvt.u64.u32 	%rd1064, %r3901;
	mad.lo.s64 	%rd1065, %rd3210, %rd1064, %rd1063;
	mov.u32 	%r3902, %ctaid.x;
	mov.u32 	%r3903, %ntid.x;
	mov.u32 	%r3904, %tid.x;
	mad.lo.s32 	%r3905, %r3902, %r3903, %r3904;
	shl.b32 	%r3906, %r3905, 4;
	cvt.u64.u32 	%rd1066, %r3906;
	mad.lo.s64 	%rd1067, %rd1065, %rd2442, %rd1066;
	cvta.to.global.u64 	%rd1068, %rd1937;
	shl.b64 	%rd1069, %rd1067, 2;
	add.s64 	%rd35, %rd1068, %rd1069;
	@%p757 bra 	$L__BB2_802;
	mov.u32 	%r3907, %tid.x;
	shl.b32 	%r3908, %r3907, 6;
	mov.u32 	%r3909, _ZZ15matmul_blocked2E6b_tile;
	add.s32 	%r3910, %r3909, %r3908;
	mov.b32 	%r3911, 0;
	st.shared.u32 	[%r3910+7680], %r3911;
	bra.uni 	$L__BB2_803;
$L__BB2_802:
	ld.global.f32 	%f1106, [%rd35];
	mov.u32 	%r3912, %tid.x;
	shl.b32 	%r3913, %r3912, 6;
	mov.u32 	%r3914, _ZZ15matmul_blocked2E6b_tile;
	add.s32 	%r3915, %r3914, %r3913;
	st.shared.f32 	[%r3915+7680], %f1106;
$L__BB2_803:
	ld.param.u64 	%rd3211, [matmul_blocked2_param_5];
	ld.param.u64 	%rd2443, [matmul_blocked2_param_4];
	shl.b64 	%rd1070, %rd3452, 4;
	setp.ge.u64 	%p758, %rd1070, %rd3211;
	mov.u32 	%r3916, %ctaid.x;
	mov.u32 	%r3917, %ntid.x;
	mov.u32 	%r3918, %tid.x;
	mad.lo.s32 	%r3919, %r3916, %r3917, %r3918;
	shl.b32 	%r3921, %r3919, 4;
	or.b32  	%r3922, %r3921, 1;
	cvt.u64.u32 	%rd1071, %r3922;
	setp.le.u64 	%p759, %rd2443, %rd1071;
	mov.f32 	%f6228, 0f00000000;
	or.pred  	%p760, %p758, %p759;
	@%p760 bra 	$L__BB2_805;
	ld.global.f32 	%f6228, [%rd20+4];
$L__BB2_805:
	ld.param.u64 	%rd3212, [matmul_blocked2_param_5];
	ld.param.u64 	%rd2444, [matmul_blocked2_param_4];
	shl.b64 	%rd1072, %rd3452, 4;
	or.b64  	%rd1073, %rd1072, 1;
	setp.lt.u64 	%p761, %rd1073, %rd3212;
	mov.u32 	%r3923, %ctaid.x;
	mov.u32 	%r3924, %ntid.x;
	mov.u32 	%r3925, %tid.x;
	mad.lo.s32 	%r3926, %r3923, %r3924, %r3925;
	shl.b32 	%r3928, %r3926, 4;
	or.b32  	%r3929, %r3928, 1;
	cvt.u64.u32 	%rd1074, %r3929;
	setp.gt.u64 	%p762, %rd2444, %rd1074;
	shl.b32 	%r3930, %r3925, 6;
	mov.u32 	%r3931, _ZZ15matmul_blocked2E6b_tile;
	add.s32 	%r3932, %r3931, %r3930;
	st.shared.f32 	[%r3932+4], %f6228;
	and.pred  	%p763, %p761, %p762;
	@%p763 bra 	$L__BB2_807;
	mov.u32 	%r3933, %tid.x;
	shl.b32 	%r3934, %r3933, 6;
	mov.u32 	%r3935, _ZZ15matmul_blocked2E6b_tile;
	add.s32 	%r3936, %r3935, %r3934;
	mov.b32 	%r3937, 0;
	st.shared.u32 	[%r3936+516], %r3937;
	bra.uni 	$L__BB2_808;
$L__BB2_807:
	ld.global.f32 	%f1108, [%rd21+4];
	mov.u32 	%r3938, %tid.x;
	shl.b32 	%r3939, %r3938, 6;
	mov.u32 	%r3940, _ZZ15matmul_blocked2E6b_tile;
	add.s32 	%r3941, %r3940, %r3939;
	st.shared.f32 	[%r3941+516], %f1108;
$L__BB2_808:
	ld.param.u64 	%rd3213, [matmul_blocked2_param_5];
	ld.param.u64 	%rd2445, [matmul_blocked2_param_4];
	shl.b64 	%rd1075, %rd3452, 4;
	or.b64  	%rd1076, %rd1075, 2;
	setp.lt.u64 	%p764, %rd1076, %rd3213;
	mov.u32 	%r3942, %ctaid.x;
	mov.u32 	%r3943, %ntid.x;
	mov.u32 	%r3944, %tid.x;
	mad.lo.s32 	%r3945, %r3942, %r3943, %r3944;
	shl.b32 	%r3947, %r3945, 4;
	or.b32  	%r3948, %r3947, 1;
	cvt.u64.u32 	%rd1077, %r3948;
	setp.gt.u64 	%p765, %rd2445, %rd1077;
	and.pred  	%p766, %p764, %p765;
	@%p766 bra 	$L__BB2_810;
	mov.u32 	%r3949, %tid.x;
	shl.b32 	%r3950, %r3949, 6;
	mov.u32 	%r3951, _ZZ15matmul_blocked2E6b_tile;
	add.s32 	%r3952, %r3951, %r3950;
	mov.b32 	%r3953, 0;
	st.shared.u32 	[%r3952+1028], %r3953;
	bra.uni 	$L__BB2_811;
$L__BB2_810:
	ld.global.f32 	%f1109, [%rd22+4];
	mov.u32 	%r3954, %tid.x;
	shl.b32 	%r3955, %r3954, 6;
	mov.u32 	%r3956, _ZZ15matmul_blocked2E6b_tile;
	add.s32 	%r3957, %r3956, %r3955;
	st.shared.f32 	[%r3957+1028], %f1109;
$L__BB2_811:
	ld.param.u64 	%rd3214, [matmul_blocked2_param_5];
	ld.param.u64 	%rd2446, [matmul_blocked2_param_4];
	shl.b64 	%rd1078, %rd3452, 4;
	or.b64  	%rd1079, %rd1078, 3;
	setp.lt.u64 	%p767, %rd1079, %rd3214;
	mov.u32 	%r3958, %ctaid.x;
	mov.u32 	%r3959, %ntid.x;
	mov.u32 	%r3960, %tid.x;
	mad.lo.s32 	%r3961, %r3958, %r3959, %r3960;
	shl.b32 	%r3963, %r3961, 4;
	or.b32  	%r3964, %r3963, 1;
	cvt.u64.u32 	%rd1080, %r3964;
	setp.gt.u64 	%p768, %rd2446, %rd1080;
	and.pred  	%p769, %p767, %p768;
	@%p769 bra 	$L__BB2_813;
	mov.u32 	%r3965, %tid.x;
	shl.b32 	%r3966, %r3965, 6;
	mov.u32 	%r3967, _ZZ15matmul_blocked2E6b_tile;
	add.s32 	%r3968, %r3967, %r3966;
	mov.b32 	%r3969, 0;
	st.shared.u32 	[%r3968+1540], %r3969;
	bra.uni 	$L__BB2_814;
$L__BB2_813:
	ld.global.f32 	%f1110, [%rd23+4];
	mov.u32 	%r3970, %tid.x;
	shl.b32 	%r3971, %r3970, 6;
	mov.u32 	%r3972, _ZZ15matmul_blocked2E6b_tile;
	add.s32 	%r3973, %r3972, %r3971;
	st.shared.f32 	[%r3973+1540], %f1110;
$L__BB2_814:
	ld.param.u64 	%rd3215, [matmul_blocked2_param_5];
	ld.param.u64 	%rd2447, [matmul_blocked2_param_4];
	shl.b64 	%rd1081, %rd3452, 4;
	or.b64  	%rd1082, %rd1081, 4;
	setp.lt.u64 	%p770, %rd1082, %rd3215;
	mov.u32 	%r3974, %ctaid.x;
	mov.u32 	%r3975, %ntid.x;
	mov.u32 	%r3976, %tid.x;
	mad.lo.s32 	%r3977, %r3974, %r3975, %r3976;
	shl.b32 	%r3979, %r3977, 4;
	or.b32  	%r3980, %r3979, 1;
	cvt.u64.u32 	%rd1083, %r3980;
	setp.gt.u64 	%p771, %rd2447, %rd1083;
	and.pred  	%p772, %p770, %p771;
	@%p772 bra 	$L__BB2_816;
	mov.u32 	%r3981, %tid.x;
	shl.b32 	%r3982, %r3981, 6;
	mov.u32 	%r3983, _ZZ15matmul_blocked2E6b_tile;
	add.s32 	%r3984, %r3983, %r3982;
	mov.b32 	%r3985, 0;
	st.shared.u32 	[%r3984+2052], %r3985;
	bra.uni 	$L__BB2_817;
$L__BB2_816:
	ld.global.f32 	%f1111, [%rd24+4];
	mov.u32 	%r3986, %tid.x;
	shl.b32 	%r3987, %r3986, 6;
	mov.u32 	%r3988, _ZZ15matmul_blocked2E6b_tile;
	add.s32 	%r3989, %r3988, %r3987;
	st.shared.f32 	[%r3989+2052], %f1111;
$L__BB2_817:
	ld.param.u64 	%rd3216, [matmul_blocked2_param_5];
	ld.param.u64 	%rd2448, [matmul_blocked2_param_4];
	shl.b64 	%rd1084, %rd3452, 4;
	or.b64  	%rd1085, %rd1084, 5;
	setp.lt.u64 	%p773, %rd1085, %rd3216;
	mov.u32 	%r3990, %ctaid.x;
	mov.u32 	%r3991, %ntid.x;
	mov.u32 	%r3992, %tid.x;
	mad.lo.s32 	%r3993, %r3990, %r3991, %r3992;
	shl.b32 	%r3995, %r3993, 4;
	or.b32  	%r3996, %r3995, 1;
	cvt.u64.u32 	%rd1086, %r3996;
	setp.gt.u64 	%p774, %rd2448, %rd1086;
	and.pred  	%p775, %p773, %p774;
	@%p775 bra 	$L__BB2_819;
	mov.u32 	%r3997, %tid.x;
	shl.b32 	%r3998, %r3997, 6;
	mov.u32 	%r3999, _ZZ15matmul_blocked2E6b_tile;
	add.s32 	%r4000, %r3999, %r3998;
	mov.b32 	%r4001, 0;
	st.shared.u32 	[%r4000+2564], %r4001;
	bra.uni 	$L__BB2_820;
$L__BB2_819:
	ld.global.f32 	%f1112, [%rd25+4];
	mov.u32 	%r4002, %tid.x;
	shl.b32 	%r4003, %r4002, 6;
	mov.u32 	%r4004, _ZZ15matmul_blocked2E6b_tile;
	add.s32 	%r4005, %r4004, %r4003;
	st.shared.f32 	[%r4005+2564], %f1112;
$L__BB2_820:
	ld.param.u64 	%rd3217, [matmul_blocked2_param_5];
	ld.param.u64 	%rd2449, [matmul_blocked2_param_4];
	shl.b64 	%rd1087, %rd3452, 4;
	or.b64  	%rd1088, %rd1087, 6;
	setp.lt.u64 	%p776, %rd1088, %rd3217;
	mov.u32 	%r4006, %ctaid.x;
	mov.u32 	%r4007, %ntid.x;
	mov.u32 	%r4008, %tid.x;
	mad.lo.s32 	%r4009, %r4006, %r4007, %r4008;
	shl.b32 	%r4011, %r4009, 4;
	or.b32  	%r4012, %r4011, 1;
	cvt.u64.u32 	%rd1089, %r4012;
	setp.gt.u64 	%p777, %rd2449, %rd1089;
	and.pred  	%p778, %p776, %p777;
	@%p778 bra 	$L__BB2_822;
	mov.u32 	%r4013, %tid.x;
	shl.b32 	%r4014, %r4013, 6;
	mov.u32 	%r4015, _ZZ15matmul_blocked2E6b_tile;
	add.s32 	%r4016, %r4015, %r4014;
	mov.b32 	%r4017, 0;
	st.shared.u32 	[%r4016+3076], %r4017;
	bra.uni 	$L__BB2_823;
$L__BB2_822:
	ld.global.f32 	%f1113, [%rd26+4];
	mov.u32 	%r4018, %tid.x;
	shl.b32 	%r4019, %r4018, 6;
	mov.u32 	%r4020, _ZZ15matmul_blocked2E6b_tile;
	add.s32 	%r4021, %r4020, %r4019;
	st.shared.f32 	[%r4021+3076], %f1113;
$L__BB2_823:
	ld.param.u64 	%rd3218, [matmul_blocked2_param_5];
	ld.param.u64 	%rd2450, [matmul_blocked2_param_4];
	shl.b64 	%rd1090, %rd3452, 4;
	or.b64  	%rd1091, %rd1090, 7;
	setp.lt.u64 	%p779, %rd1091, %rd3218;
	mov.u32 	%r4022, %ctaid.x;
	mov.u32 	%r4023, %ntid.x;
	mov.u32 	%r4024, %tid.x;
	mad.lo.s32 	%r4025, %r4022, %r4023, %r4024;
	shl.b32 	%r4027, %r4025, 4;
	or.b32  	%r4028, %r4027, 1;
	cvt.u64.u32 	%rd1092, %r4028;
	setp.gt.u64 	%p780, %rd2450, %rd1092;
	and.pred  	%p781, %p779, %p780;
	@%p781 bra 	$L__BB2_825;
	mov.u32 	%r4029, %tid.x;
	shl.b32 	%r4030, %r4029, 6;
	mov.u32 	%r4031, _ZZ15matmul_blocked2E6b_tile;
	add.s32 	%r4032, %r4031, %r4030;
	mov.b32 	%r4033, 0;
	st.shared.u32 	[%r4032+3588], %r4033;
	bra.uni 	$L__BB2_826;
$L__BB2_825:
	ld.global.f32 	%f1114, [%rd27+4];
	mov.u32 	%r4034, %tid.x;
	shl.b32 	%r4035, %r4034, 6;
	mov.u32 	%r4036, _ZZ15matmul_blocked2E6b_tile;
	add.s32 	%r4037, %r4036, %r4035;
	st.shared.f32 	[%r4037+3588], %f1114;
$L__BB2_826:
	ld.param.u64 	%rd3219, [matmul_blocked2_param_5];
	ld.param.u64 	%rd2451, [matmul_blocked2_param_4];
	shl.b64 	%rd1093, %rd3452, 4;
	or.b64  	%rd1094, %rd1093, 8;
	setp.lt.u64 	%p782, %rd1094, %rd3219;
	mov.u32 	%r4038, %ctaid.x;
	mov.u32 	%r4039, %ntid.x;
	mov.u32 	%r4040, %tid.x;
	mad.lo.s32 	%r4041, %r4038, %r4039, %r4040;
	shl.b32 	%r4043, %r4041, 4;
	or.b32  	%r4044, %r4043, 1;
	cvt.u64.u32 	%rd1095, %r4044;
	setp.gt.u64 	%p783, %rd2451, %rd1095;
	and.pred  	%p784, %p782, %p783;
	@%p784 bra 	$L__BB2_828;
	mov.u32 	%r4045, %tid.x;
	shl.b32 	%r4046, %r4045, 6;
	mov.u32 	%r4047, _ZZ15matmul_blocked2E6b_tile;
	add.s32 	%r4048, %r4047, %r4046;
	mov.b32 	%r4049, 0;
	st.shared.u32 	[%r4048+4100], %r4049;
	bra.uni 	$L__BB2_829;
$L__BB2_828:
	ld.global.f32 	%f1115, [%rd28+4];
	mov.u32 	%r4050, %tid.x;
	shl.b32 	%r4051, %r4050, 6;
	mov.u32 	%r4052, _ZZ15matmul_blocked2E6b_tile;
	add.s32 	%r4053, %r4052, %r4051;
	st.shared.f32 	[%r4053+4100], %f1115;
$L__BB2_829:
	ld.param.u64 	%rd3220, [matmul_blocked2_param_5];
	ld.param.u64 	%rd2452, [matmul_blocked2_param_4];
	shl.b64 	%rd1096, %rd3452, 4;
	or.b64  	%rd1097, %rd1096, 9;
	setp.lt.u64 	%p785, %rd1097, %rd3220;
	mov.u32 	%r4054, %ctaid.x;
	mov.u32 	%r4055, %ntid.x;
	mov.u32 	%r4056, %tid.x;
	mad.lo.s32 	%r4057, %r4054, %r4055, %r4056;
	shl.b32 	%r4059, %r4057, 4;
	or.b32  	%r4060, %r4059, 1;
	cvt.u64.u32 	%rd1098, %r4060;
	setp.gt.u64 	%p786, %rd2452, %rd1098;
	and.pred  	%p787, %p785, %p786;
	@%p787 bra 	$L__BB2_831;
	mov.u32 	%r4061, %tid.x;
	shl.b32 	%r4062, %r4061, 6;
	mov.u32 	%r4063, _ZZ15matmul_blocked2E6b_tile;
	add.s32 	%r4064, %r4063, %r4062;
	mov.b32 	%r4065, 0;
	st.shared.u32 	[%r4064+4612], %r4065;
	bra.uni 	$L__BB2_832;
$L__BB2_831:
	ld.global.f32 	%f1116, [%rd29+4];
	mov.u32 	%r4066, %tid.x;
	shl.b32 	%r4067, %r4066, 6;
	mov.u32 	%r4068, _ZZ15matmul_blocked2E6b_tile;
	add.s32 	%r4069, %r4068, %r4067;
	st.shared.f32 	[%r4069+4612], %f1116;
$L__BB2_832:
	ld.param.u64 	%rd3221, [matmul_blocked2_param_5];
	ld.param.u64 	%rd2453, [matmul_blocked2_param_4];
	shl.b64 	%rd1099, %rd3452, 4;
	or.b64  	%rd1100, %rd1099, 10;
	setp.lt.u64 	%p788, %rd1100, %rd3221;
	mov.u32 	%r4070, %ctaid.x;
	mov.u32 	%r4071, %ntid.x;
	mov.u32 	%r4072, %tid.x;
	mad.lo.s32 	%r4073, %r4070, %r4071, %r4072;
	shl.b32 	%r4075, %r4073, 4;
	or.b32  	%r4076, %r4075, 1;
	cvt.u64.u32 	%rd1101, %r4076;
	setp.gt.u64 	%p789, %rd2453, %rd1101;
	and.pred  	%p790, %p788, %p789;
	@%p790 bra 	$L__BB2_834;
	mov.u32 	%r4077, %tid.x;
	shl.b32 	%r4078, %r4077, 6;
	mov.u32 	%r4079, _ZZ15matmul_blocked2E6b_tile;
	add.s32 	%r4080, %r4079, %r4078;
	mov.b32 	%r4081, 0;
	st.shared.u32 	[%r4080+5124], %r4081;
	bra.uni 	$L__BB2_835;
$L__BB2_834:
	ld.global.f32 	%f1117, [%rd30+4];
	mov.u32 	%r4082, %tid.x;
	shl.b32 	%r4083, %r4082, 6;
	mov.u32 	%r4084, _ZZ15matmul_blocked2E6b_tile;
	add.s32 	%r4085, %r4084, %r4083;
	st.shared.f32 	[%r4085+5124], %f1117;
$L__BB2_835:
	ld.param.u64 	%rd3222, [matmul_blocked2_param_5];
	ld.param.u64 	%rd2454, [matmul_blocked2_param_4];
	shl.b64 	%rd1102, %rd3452, 4;
	or.b64  	%rd1103, %rd1102, 11;
	setp.lt.u64 	%p791, %rd1103, %rd3222;
	mov.u32 	%r4086, %ctaid.x;
	mov.u32 	%r4087, %ntid.x;
	mov.u32 	%r4088, %tid.x;
	mad.lo.s32 	%r4089, %r4086, %r4087, %r4088;
	shl.b32 	%r4091, %r4089, 4;
	or.b32  	%r4092, %r4091, 1;
	cvt.u64.u32 	%rd1104, %r4092;
	setp.gt.u64 	%p792, %rd2454, %rd1104;
	and.pred  	%p793, %p791, %p792;
	@%p793 bra 	$L__BB2_837;
	mov.u32 	%r4093, %tid.x;
	shl.b32 	%r4094, %r4093, 6;
	mov.u32 	%r4095, _ZZ15matmul_blocked2E6b_tile;
	add.s32 	%r4096, %r4095, %r4094;
	mov.b32 	%r4097, 0;
	st.shared.u32 	[%r4096+5636], %r4097;
	bra.uni 	$L__BB2_838;
$L__BB2_837:
	ld.global.f32 	%f1118, [%rd31+4];
	mov.u32 	%r4098, %tid.x;
	shl.b32 	%r4099, %r4098, 6;
	mov.u32 	%r4100, _ZZ15matmul_blocked2E6b_tile;
	add.s32 	%r4101, %r4100, %r4099;
	st.shared.f32 	[%r4101+5636], %f1118;
$L__BB2_838:
	ld.param.u64 	%rd3223, [matmul_blocked2_param_5];
	ld.param.u64 	%rd2455, [matmul_blocked2_param_4];
	shl.b64 	%rd1105, %rd3452, 4;
	or.b64  	%rd1106, %rd1105, 12;
	setp.lt.u64 	%p794, %rd1106, %rd3223;
	mov.u32 	%r4102, %ctaid.x;
	mov.u32 	%r4103, %ntid.x;
	mov.u32 	%r4104, %tid.x;
	mad.lo.s32 	%r4105, %r4102, %r4103, %r4104;
	shl.b32 	%r4107, %r4105, 4;
	or.b32  	%r4108, %r4107, 1;
	cvt.u64.u32 	%rd1107, %r4108;
	setp.gt.u64 	%p795, %rd2455, %rd1107;
	and.pred  	%p796, %p794, %p795;
	@%p796 bra 	$L__BB2_840;
	mov.u32 	%r4109, %tid.x;
	shl.b32 	%r4110, %r4109, 6;
	mov.u32 	%r4111, _ZZ15matmul_blocked2E6b_tile;
	add.s32 	%r4112, %r4111, %r4110;
	mov.b32 	%r4113, 0;
	st.shared.u32 	[%r4112+6148], %r4113;
	bra.uni 	$L__BB2_841;
$L__BB2_840:
	ld.global.f32 	%f1119, [%rd32+4];
	mov.u32 	%r4114, %tid.x;
	shl.b32 	%r4115, %r4114, 6;
	mov.u32 	%r4116, _ZZ15matmul_blocked2E6b_tile;
	add.s32 	%r4117, %r4116, %r4115;
	st.shared.f32 	[%r4117+6148], %f1119;
$L__BB2_841:
	ld.param.u64 	%rd3224, [matmul_blocked2_param_5];
	ld.param.u64 	%rd2456, [matmul_blocked2_param_4];
	shl.b64 	%rd1108, %rd3452, 4;
	or.b64  	%rd1109, %rd1108, 13;
	setp.lt.u64 	%p797, %rd1109, %rd3224;
	mov.u32 	%r4118, %ctaid.x;
	mov.u32 	%r4119, %ntid.x;
	mov.u32 	%r4120, %tid.x;
	mad.lo.s32 	%r4121, %r4118, %r4119, %r4120;
	shl.b32 	%r4123, %r4121, 4;
	or.b32  	%r4124, %r4123, 1;
	cvt.u64.u32 	%rd1110, %r4124;
	setp.gt.u64 	%p798, %rd2456, %rd1110;
	and.pred  	%p799, %p797, %p798;
	@%p799 bra 	$L__BB2_843;
	mov.u32 	%r4125, %tid.x;
	shl.b32 	%r4126, %r4125, 6;
	mov.u32 	%r4127, _ZZ15matmul_blocked2E6b_tile;
	add.s32 	%r4128, %r4127, %r4126;
	mov.b32 	%r4129, 0;
	st.shared.u32 	[%r4128+6660], %r4129;
	bra.uni 	$L__BB2_844;
$L__BB2_843:
	ld.global.f32 	%f1120, [%rd33+4];
	mov.u32 	%r4130, %tid.x;
	shl.b32 	%r4131, %r4130, 6;
	mov.u32 	%r4132, _ZZ15matmul_blocked2E6b_tile;
	add.s32 	%r4133, %r4132, %r4131;
	st.shared.f32 	[%r4133+6660], %f1120;
$L__BB2_844:
	ld.param.u64 	%rd3225, [matmul_blocked2_param_5];
	ld.param.u64 	%rd2457, [matmul_blocked2_param_4];
	shl.b64 	%rd1111, %rd3452, 4;
	or.b64  	%rd1112, %rd1111, 14;
	setp.lt.u64 	%p800, %rd1112, %rd3225;
	mov.u32 	%r4134, %ctaid.x;
	mov.u32 	%r4135, %ntid.x;
	mov.u32 	%r4136, %tid.x;
	mad.lo.s32 	%r4137, %r4134, %r4135, %r4136;
	shl.b32 	%r4139, %r4137, 4;
	or.b32  	%r4140, %r4139, 1;
	cvt.u64.u32 	%rd1113, %r4140;
	setp.gt.u64 	%p801, %rd2457, %rd1113;
	and.pred  	%p802, %p800, %p801;
	@%p802 bra 	$L__BB2_846;
	mov.u32 	%r4141, %tid.x;
	shl.b32 	%r4142, %r4141, 6;
	mov.u32 	%r4143, _ZZ15matmul_blocked2E6b_tile;
	add.s32 	%r4144, %r4143, %r4142;
	mov.b32 	%r4145, 0;
	st.shared.u32 	[%r4144+7172], %r4145;
	bra.uni 	$L__BB2_847;
$L__BB2_846:
	ld.global.f32 	%f1121, [%rd34+4];
	mov.u32 	%r4146, %tid.x;
	shl.b32 	%r4147, %r4146, 6;
	mov.u32 	%r4148, _ZZ15matmul_blocked2E6b_tile;
	add.s32 	%r4149, %r4148, %r4147;
	st.shared.f32 	[%r4149+7172], %f1121;
$L__BB2_847:
	ld.param.u64 	%rd3226, [matmul_blocked2_param_5];
	ld.param.u64 	%rd2458, [matmul_blocked2_param_4];
	shl.b64 	%rd1114, %rd3452, 4;
	or.b64  	%rd1115, %rd1114, 15;
	setp.lt.u64 	%p803, %rd1115, %rd3226;
	mov.u32 	%r4150, %ctaid.x;
	mov.u32 	%r4151, %ntid.x;
	mov.u32 	%r4152, %tid.x;
	mad.lo.s32 	%r4153, %r4150, %r4151, %r4152;
	shl.b32 	%r4155, %r4153, 4;
	or.b32  	%r4156, %r4155, 1;
	cvt.u64.u32 	%rd1116, %r4156;
	setp.gt.u64 	%p804, %rd2458, %rd1116;
	and.pred  	%p805, %p803, %p804;
	@%p805 bra 	$L__BB2_849;
	mov.u32 	%r4157, %tid.x;
	shl.b32 	%r4158, %r4157, 6;
	mov.u32 	%r4159, _ZZ15matmul_blocked2E6b_tile;
	add.s32 	%r4160, %r4159, %r4158;
	mov.b32 	%r4161, 0;
	st.shared.u32 	[%r4160+7684], %r4161;
	bra.uni 	$L__BB2_850;
$L__BB2_849:
	ld.global.f32 	%f1122, [%rd35+4];
	mov.u32 	%r4162, %tid.x;
	shl.b32 	%r4163, %r4162, 6;
	mov.u32 	%r4164, _ZZ15matmul_blocked2E6b_tile;
	add.s32 	%r4165, %r4164, %r4163;
	st.shared.f32 	[%r4165+7684], %f1122;
$L__BB2_850:
	ld.param.u64 	%rd3227, [matmul_blocked2_param_5];
	ld.param.u64 	%rd2459, [matmul_blocked2_param_4];
	shl.b64 	%rd1117, %rd3452, 4;
	setp.ge.u64 	%p806, %rd1117, %rd3227;
	mov.u32 	%r4166, %ctaid.x;
	mov.u32 	%r4167, %ntid.x;
	mov.u32 	%r4168, %tid.x;
	mad.lo.s32 	%r4169, %r4166, %r4167, %r4168;
	shl.b32 	%r4171, %r4169, 4;
	or.b32  	%r4172, %r4171, 2;
	cvt.u64.u32 	%rd1118, %r4172;
	setp.le.u64 	%p807, %rd2459, %rd1118;
	mov.f32 	%f6229, 0f00000000;
	or.pred  	%p808, %p806, %p807;
	@%p808 bra 	$L__BB2_852;
	ld.global.f32 	%f6229, [%rd20+8];
$L__BB2_852:
	ld.param.u64 	%rd3228, [matmul_blocked2_param_5];
	ld.param.u64 	%rd2460, [matmul_blocked2_param_4];
	shl.b64 	%rd1119, %rd3452, 4;
	or.b64  	%rd1120, %rd1119, 1;
	setp.lt.u64 	%p809, %rd1120, %rd3228;
	mov.u32 	%r4173, %ctaid.x;
	mov.u32 	%r4174, %ntid.x;
	mov.u32 	%r4175, %tid.x;
	mad.lo.s32 	%r4176, %r4173, %r4174, %r4175;
	shl.b32 	%r4178, %r4176, 4;
	or.b32  	%r4179, %r4178, 2;
	cvt.u64.u32 	%rd1121, %r4179;
	setp.gt.u64 	%p810, %rd2460, %rd1121;
	shl.b32 	%r4180, %r4175, 6;
	mov.u32 	%r4181, _ZZ15matmul_blocked2E6b_tile;
	add.s32 	%r4182, %r4181, %r4180;
	st.shared.f32 	[%r4182+8], %f6229;
	and.pred  	%p811, %p809, %p810;
	@%p811 bra 	$L__BB2_854;
	mov.u32 	%r4183, %tid.x;
	shl.b32 	%r4184, %r4183, 6;
	mov.u32 	%r4185, _ZZ15matmul_blocked2E6b_tile;
	add.s32 	%r4186, %r4185, %r4184;
	mov.b32 	%r4187, 0;
	st.shared.u32 	[%r4186+520], %r4187;
	bra.uni 	$L__BB2_855;
$L__BB2_854:
	ld.global.f32 	%f1124, [%rd21+8];
	mov.u32 	%r4188, %tid.x;
	shl.b32 	%r4189, %r4188, 6;
	mov.u32 	%r4190, _ZZ15matmul_blocked2E6b_tile;
	add.s32 	%r4191, %r4190, %r4189;
	st.shared.f32 	[%r4191+520], %f1124;
$L__BB2_855:
	ld.param.u64 	%rd3229, [matmul_blocked2_param_5];
	ld.param.u64 	%rd2461, [matmul_blocked2_param_4];
	shl.b64 	%rd1122, %rd3452, 4;
	or.b64  	%rd1123, %rd1122, 2;
	setp.lt.u64 	%p812, %rd1123, %rd3229;
	mov.u32 	%r4192, %ctaid.x;
	mov.u32 	%r4193, %ntid.x;
	mov.u32 	%r4194, %tid.x;
	mad.lo.s32 	%r4195, %r4192, %r4193, %r4194;
	shl.b32 	%r4197, %r4195, 4;
	or.b32  	%r4198, %r4197, 2;
	cvt.u64.u32 	%rd1124, %r4198;
	setp.gt.u64 	%p813, %rd2461, %rd1124;
	and.pred  	%p814, %p812, %p813;
	@%p814 bra 	$L__BB2_857;
	mov.u32 	%r4199, %tid.x;
	shl.b32 	%r4200, %r4199, 6;
	mov.u32 	%r4201, _ZZ15matmul_blocked2E6b_tile;
	add.s32 	%r4202, %r4201, %r4200;
	mov.b32 	%r4203, 0;
	st.shared.u32 	[%r4202+1032], %r4203;
	bra.uni 	$L__BB2_858;
$L__BB2_857:
	ld.global.f32 	%f1125, [%rd22+8];
	mov.u32 	%r4204, %tid.x;
	shl.b32 	%r4205, %r4204, 6;
	mov.u32 	%r4206, _ZZ15matmul_blocked2E6b_tile;
	add.s32 	%r4207, %r4206, %r4205;
	st.shared.f32 	[%r4207+1032], %f1125;
$L__BB2_858:
	ld.param.u64 	%rd3230, [matmul_blocked2_param_5];
	ld.param.u64 	%rd2462, [matmul_blocked2_param_4];
	shl.b64 	%rd1125, %rd3452, 4;
	or.b64  	%rd1126, %rd1125, 3;
	setp.lt.u64 	%p815, %rd1126, %rd3230;
	mov.u32 	%r4208, %ctaid.x;
	mov.u32 	%r4209, %ntid.x;
	mov.u32 	%r4210, %tid.x;
	mad.lo.s32 	%r4211, %r4208, %r4209, %r4210;
	shl.b32 	%r4213, %r4211, 4;
	or.b32  	%r4214, %r4213, 2;
	cvt.u64.u32 	%rd1127, %r4214;
	setp.gt.u64 	%p816, %rd2462, %rd1127;
	and.pred  	%p817, %p815, %p816;
	@%p817 bra 	$L__BB2_860;
	mov.u32 	%r4215, %tid.x;
	shl.b32 	%r4216, %r4215, 6;
	mov.u32 	%r4217, _ZZ15matmul_blocked2E6b_tile;
	add.s32 	%r4218, %r4217, %r4216;
	mov.b32 	%r4219, 0;
	st.shared.u32 	[%r4218+1544], %r4219;
	bra.uni 	$L__BB2_861;
$L__BB2_860:
	ld.global.f32 	%f1126, [%rd23+8];
	mov.u32 	%r4220, %tid.x;
	shl.b32 	%r4221, %r4220, 6;
	mov.u32 	%r4222, _ZZ15matmul_blocked2E6b_tile;
	add.s32 	%r4223, %r4222, %r4221;
	st.shared.f32 	[%r4223+1544], %f1126;
$L__BB2_861:
	ld.param.u64 	%rd3231, [matmul_blocked2_param_5];
	ld.param.u64 	%rd2463, [matmul_blocked2_param_4];
	shl.b64 	%rd1128, %rd3452, 4;
	or.b64  	%rd1129, %rd1128, 4;
	setp.lt.u64 	%p818, %rd1129, %rd3231;
	mov.u32 	%r4224, %ctaid.x;
	mov.u32 	%r4225, %ntid.x;
	mov.u32 	%r4226, %tid.x;
	mad.lo.s32 	%r4227, %r4224, %r4225, %r4226;
	shl.b32 	%r4229, %r4227, 4;
	or.b32  	%r4230, %r4229, 2;
	cvt.u64.u32 	%rd1130, %r4230;
	setp.gt.u64 	%p819, %rd2463, %rd1130;
	and.pred  	%p820, %p818, %p819;
	@%p820 bra 	$L__BB2_863;
	mov.u32 	%r4231, %tid.x;
	shl.b32 	%r4232, %r4231, 6;
	mov.u32 	%r4233, _ZZ15matmul_blocked2E6b_tile;
	add.s32 	%r4234, %r4233, %r4232;
	mov.b32 	%r4235, 0;
	st.shared.u32 	[%r4234+2056], %r4235;
	bra.uni 	$L__BB2_864;
$L__BB2_863:
	ld.global.f32 	%f1127, [%rd24+8];
	mov.u32 	%r4236, %tid.x;
	shl.b32 	%r4237, %r4236, 6;
	mov.u32 	%r4238, _ZZ15matmul_blocked2E6b_tile;
	add.s32 	%r4239, %r4238, %r4237;
	st.shared.f32 	[%r4239+2056], %f1127;
$L__BB2_864:
	ld.param.u64 	%rd3232, [matmul_blocked2_param_5];
	ld.param.u64 	%rd2464, [matmul_blocked2_param_4];
	shl.b64 	%rd1131, %rd3452, 4;
	or.b64  	%rd1132, %rd1131, 5;
	setp.lt.u64 	%p821, %rd1132, %rd3232;
	mov.u32 	%r4240, %ctaid.x;
	mov.u32 	%r4241, %ntid.x;
	mov.u32 	%r4242, %tid.x;
	mad.lo.s32 	%r4243, %r4240, %r4241, %r4242;
	shl.b32 	%r4245, %r4243, 4;
	or.b32  	%r4246, %r4245, 2;
	cvt.u64.u32 	%rd1133, %r4246;
	setp.gt.u64 	%p822, %rd2464, %rd1133;
	and.pred  	%p823, %p821, %p822;
	@%p823 bra 	$L__BB2_866;
	mov.u32 	%r4247, %tid.x;
	shl.b32 	%r4248, %r4247, 6;
	mov.u32 	%r4249, _ZZ15matmul_blocked2E6b_tile;
	add.s32 	%r4250, %r4249, %r4248;
	mov.b32 	%r4251, 0;
	st.shared.u32 	[%r4250+2568], %r4251;
	bra.uni 	$L__BB2_867;
$L__BB2_866:
	ld.global.f32 	%f1128, [%rd25+8];
	mov.u32 	%r4252, %tid.x;
	shl.b32 	%r4253, %r4252, 6;
	mov.u32 	%r4254, _ZZ15matmul_blocked2E6b_tile;
	add.s32 	%r4255, %r4254, %r4253;
	st.shared.f32 	[%r4255+2568], %f1128;
$L__BB2_867:
	ld.param.u64 	%rd3233, [matmul_blocked2_param_5];
	ld.param.u64 	%rd2465, [matmul_blocked2_param_4];
	shl.b64 	%rd1134, %rd3452, 4;
	or.b64  	%rd1135, %rd1134, 6;
	setp.lt.u64 	%p824, %rd1135, %rd3233;
	mov.u32 	%r4256, %ctaid.x;
	mov.u32 	%r4257, %ntid.x;
	mov.u32 	%r4258, %tid.x;
	mad.lo.s32 	%r4259, %r4256, %r4257, %r4258;
	shl.b32 	%r4261, %r4259, 4;
	or.b32  	%r4262, %r4261, 2;
	cvt.u64.u32 	%rd1136, %r4262;
	setp.gt.u64 	%p825, %rd2465, %rd1136;
	and.pred  	%p826, %p824, %p825;
	@%p826 bra 	$L__BB2_869;
	mov.u32 	%r4263, %tid.x;
	shl.b32 	%r4264, %r4263, 6;
	mov.u32 	%r4265, _ZZ15matmul_blocked2E6b_tile;
	add.s32 	%r4266, %r4265, %r4264;
	mov.b32 	%r4267, 0;
	st.shared.u32 	[%r4266+3080], %r4267;
	bra.uni 	$L__BB2_870;
$L__BB2_869:
	ld.global.f32 	%f1129, [%rd26+8];
	mov.u32 	%r4268, %tid.x;
	shl.b32 	%r4269, %r4268, 6;
	mov.u32 	%r4270, _ZZ15matmul_blocked2E6b_tile;
	add.s32 	%r4271, %r4270, %r4269;
	st.shared.f32 	[%r4271+3080], %f1129;
$L__BB2_870:
	ld.param.u64 	%rd3234, [matmul_blocked2_param_5];
	ld.param.u64 	%rd2466, [matmul_blocked2_param_4];
	shl.b64 	%rd1137, %rd3452, 4;
	or.b64  	%rd1138, %rd1137, 7;
	setp.lt.u64 	%p827, %rd1138, %rd3234;
	mov.u32 	%r4272, %ctaid.x;
	mov.u32 	%r4273, %ntid.x;
	mov.u32 	%r4274, %tid.x;
	mad.lo.s32 	%r4275, %r4272, %r4273, %r4274;
	shl.b32 	%r4277, %r4275, 4;
	or.b32  	%r4278, %r4277, 2;
	cvt.u64.u32 	%rd1139, %r4278;
	setp.gt.u64 	%p828, %rd2466, %rd1139;
	and.pred  	%p829, %p827, %p828;
	@%p829 bra 	$L__BB2_872;
	mov.u32 	%r4279, %tid.x;
	shl.b32 	%r4280, %r4279, 6;
	mov.u32 	%r4281, _ZZ15matmul_blocked2E6b_tile;
	add.s32 	%r4282, %r4281, %r4280;
	mov.b32 	%r4283, 0;
	st.shared.u32 	[%r4282+3592], %r4283;
	bra.uni 	$L__BB2_873;
$L__BB2_872:
	ld.global.f32 	%f1130, [%rd27+8];
	mov.u32 	%r4284, %tid.x;
	shl.b32 	%r4285, %r4284, 6;
	mov.u32 	%r4286, _ZZ15matmul_blocked2E6b_tile;
	add.s32 	%r4287, %r4286, %r4285;
	st.shared.f32 	[%r4287+3592], %f1130;
$L__BB2_873:
	ld.param.u64 	%rd3235, [matmul_blocked2_param_5];
	ld.param.u64 	%rd2467, [matmul_blocked2_param_4];
	shl.b64 	%rd1140, %rd3452, 4;
	or.b64  	%rd1141, %rd1140, 8;
	setp.lt.u64 	%p830, %rd1141, %rd3235;
	mov.u32 	%r4288, %ctaid.x;
	mov.u32 	%r4289, %ntid.x;
	mov.u32 	%r4290, %tid.x;
	mad.lo.s32 	%r4291, %r4288, %r4289, %r4290;
	shl.b32 	%r4293, %r4291, 4;
	or.b32  	%r4294, %r4293, 2;
	cvt.u64.u32 	%rd1142, %r4294;
	setp.gt.u64 	%p831, %rd2467, %rd1142;
	and.pred  	%p832, %p830, %p831;
	@%p832 bra 	$L__BB2_875;
	mov.u32 	%r4295, %tid.x;
	shl.b32 	%r4296, %r4295, 6;
	mov.u32 	%r4297, _ZZ15matmul_blocked2E6b_tile;
	add.s32 	%r4298, %r4297, %r4296;
	mov.b32 	%r4299, 0;
	st.shared.u32 	[%r4298+4104], %r4299;
	bra.uni 	$L__BB2_876;
$L__BB2_875:
	ld.global.f32 	%f1131, [%rd28+8];
	mov.u32 	%r4300, %tid.x;
	shl.b32 	%r4301, %r4300, 6;
	mov.u32 	%r4302, _ZZ15matmul_blocked2E6b_tile;
	add.s32 	%r4303, %r4302, %r4301;
	st.shared.f32 	[%r4303+4104], %f1131;
$L__BB2_876:
	ld.param.u64 	%rd3236, [matmul_blocked2_param_5];
	ld.param.u64 	%rd2468, [matmul_blocked2_param_4];
	shl.b64 	%rd1143, %rd3452, 4;
	or.b64  	%rd1144, %rd1143, 9;
	setp.lt.u64 	%p833, %rd1144, %rd3236;
	mov.u32 	%r4304, %ctaid.x;
	mov.u32 	%r4305, %ntid.x;
	mov.u32 	%r4306, %tid.x;
	mad.lo.s32 	%r4307, %r4304, %r4305, %r4306;
	shl.b32 	%r4309, %r4307, 4;
	or.b32  	%r4310, %r4309, 2;
	cvt.u64.u32 	%rd1145, %r4310;
	setp.gt.u64 	%p834, %rd2468, %rd1145;
	and.pred  	%p835, %p833, %p834;
	@%p835 bra 	$L__BB2_878;
	mov.u32 	%r4311, %tid.x;
	shl.b32 	%r4312, %r4311, 6;
	mov.u32 	%r4313, _ZZ15matmul_blocked2E6b_tile;
	add.s32 	%r4314, %r4313, %r4312;
	mov.b32 	%r4315, 0;
	st.shared.u32 	[%r4314+4616], %r4315;
	bra.uni 	$L__BB2_879;
$L__BB2_878:
	ld.global.f32 	%f1132, [%rd29+8];
	mov.u32 	%r4316, %tid.x;
	shl.b32 	%r4317, %r4316, 6;
	mov.u32 	%r4318, _ZZ15matmul_blocked2E6b_tile;
	add.s32 	%r4319, %r4318, %r4317;
	st.shared.f32 	[%r4319+4616], %f1132;
$L__BB2_879:
	ld.param.u64 	%rd3237, [matmul_blocked2_param_5];
	ld.param.u64 	%rd2469, [matmul_blocked2_param_4];
	shl.b64 	%rd1146, %rd3452, 4;
	or.b64  	%rd1147, %rd1146, 10;
	setp.lt.u64 	%p836, %rd1147, %rd3237;
	mov.u32 	%r4320, %ctaid.x;
	mov.u32 	%r4321, %ntid.x;
	mov.u32 	%r4322, %tid.x;
	mad.lo.s32 	%r4323, %r4320, %r4321, %r4322;
	shl.b32 	%r4325, %r4323, 4;
	or.b32  	%r4326, %r4325, 2;
	cvt.u64.u32 	%rd1148, %r4326;
	setp.gt.u64 	%p837, %rd2469, %rd1148;
	and.pred  	%p838, %p836, %p837;
	@%p838 bra 	$L__BB2_881;
	mov.u32 	%r4327, %tid.x;
	shl.b32 	%r4328, %r4327, 6;
	mov.u32 	%r4329, _ZZ15matmul_blocked2E6b_tile;
	add.s32 	%r4330, %r4329, %r4328;
	mov.b32 	%r4331, 0;
	st.shared.u32 	[%r4330+5128], %r4331;
	bra.uni 	$L__BB2_882;
$L__BB2_881:
	ld.global.f32 	%f1133, [%rd30+8];
	mov.u32 	%r4332, %tid.x;
	shl.b32 	%r4333, %r4332, 6;
	mov.u32 	%r4334, _ZZ15matmul_blocked2E6b_tile;
	add.s32 	%r4335, %r4334, %r4333;
	st.shared.f32 	[%r4335+5128], %f1133;
$L__BB2_882:
	ld.param.u64 	%rd3238, [matmul_blocked2_param_5];
	ld.param.u64 	%rd2470, [matmul_blocked2_param_4];
	shl.b64 	%rd1149, %rd3452, 4;
	or.b64  	%rd1150, %rd1149, 11;
	setp.lt.u64 	%p839, %rd1150, %rd3238;
	mov.u32 	%r4336, %ctaid.x;
	mov.u32 	%r4337, %ntid.x;
	mov.u32 	%r4338, %tid.x;
	mad.lo.s32 	%r4339, %r4336, %r4337, %r4338;
	shl.b32 	%r4341, %r4339, 4;
	or.b32  	%r4342, %r4341, 2;
	cvt.u64.u32 	%rd1151, %r4342;
	setp.gt.u64 	%p840, %rd2470, %rd1151;
	and.pred  	%p841, %p839, %p840;
	@%p841 bra 	$L__BB2_884;
	mov.u32 	%r4343, %tid.x;
	shl.b32 	%r4344, %r4343, 6;
	mov.u32 	%r4345, _ZZ15matmul_blocked2E6b_tile;
	add.s32 	%r4346, %r4345, %r4344;
	mov.b32 	%r4347, 0;
	st.shared.u32 	[%r4346+5640], %r4347;
	bra.uni 	$L__BB2_885;
$L__BB2_884:
	ld.global.f32 	%f1134, [%rd31+8];
	mov.u32 	%r4348, %tid.x;
	shl.b32 	%r4349, %r4348, 6;
	mov.u32 	%r4350, _ZZ15matmul_blocked2E6b_tile;
	add.s32 	%r4351, %r4350, %r4349;
	st.shared.f32 	[%r4351+5640], %f1134;
$L__BB2_885:
	ld.param.u64 	%rd3239, [matmul_blocked2_param_5];
	ld.param.u64 	%rd2471, [matmul_blocked2_param_4];
	shl.b64 	%rd1152, %rd3452, 4;
	or.b64  	%rd1153, %rd1152, 12;
	setp.lt.u64 	%p842, %rd1153, %rd3239;
	mov.u32 	%r4352, %ctaid.x;
	mov.u32 	%r4353, %ntid.x;
	mov.u32 	%r4354, %tid.x;
	mad.lo.s32 	%r4355, %r4352, %r4353, %r4354;
	shl.b32 	%r4357, %r4355, 4;
	or.b32  	%r4358, %r4357, 2;
	cvt.u64.u32 	%rd1154, %r4358;
	setp.gt.u64 	%p843, %rd2471, %rd1154;
	and.pred  	%p844, %p842, %p843;
	@%p844 bra 	$L__BB2_887;
	mov.u32 	%r4359, %tid.x;
	shl.b32 	%r4360, %r4359, 6;
	mov.u32 	%r4361, _ZZ15matmul_blocked2E6b_tile;
	add.s32 	%r4362, %r4361, %r4360;
	mov.b32 	%r4363, 0;
	st.shared.u32 	[%r4362+6152], %r4363;
	bra.uni 	$L__BB2_888;
$L__BB2_887:
	ld.global.f32 	%f1135, [%rd32+8];
	mov.u32 	%r4364, %tid.x;
	shl.b32 	%r4365, %r4364, 6;
	mov.u32 	%r4366, _ZZ15matmul_blocked2E6b_tile;
	add.s32 	%r4367, %r4366, %r4365;
	st.shared.f32 	[%r4367+6152], %f1135;
$L__BB2_888:
	ld.param.u64 	%rd3240, [matmul_blocked2_param_5];
	ld.param.u64 	%rd2472, [matmul_blocked2_param_4];
	shl.b64 	%rd1155, %rd3452, 4;
	or.b64  	%rd1156, %rd1155, 13;
	setp.lt.u64 	%p845, %rd1156, %rd3240;
	mov.u32 	%r4368, %ctaid.x;
	mov.u32 	%r4369, %ntid.x;
	mov.u32 	%r4370, %tid.x;
	mad.lo.s32 	%r4371, %r4368, %r4369, %r4370;
	shl.b32 	%r4373, %r4371, 4;
	or.b32  	%r4374, %r4373, 2;
	cvt.u64.u32 	%rd1157, %r4374;
	setp.gt.u64 	%p846, %rd2472, %rd1157;
	and.pred  	%p847, %p845, %p846;
	@%p847 bra 	$L__BB2_890;
	mov.u32 	%r4375, %tid.x;
	shl.b32 	%r4376, %r4375, 6;
	mov.u32 	%r4377, _ZZ15matmul_blocked2E6b_tile;
	add.s32 	%r4378, %r4377, %r4376;
	mov.b32 	%r4379, 0;
	st.shared.u32 	[%r4378+6664], %r4379;
	bra.uni 	$L__BB2_891;
$L__BB2_890:
	ld.global.f32 	%f1136, [%rd33+8];
	mov.u32 	%r4380, %tid.x;
	shl.b32 	%r4381, %r4380, 6;
	mov.u32 	%r4382, _ZZ15matmul_blocked2E6b_tile;
	add.s32 	%r4383, %r4382, %r4381;
	st.shared.f32 	[%r4383+6664], %f1136;
$L__BB2_891:
	ld.param.u64 	%rd3241, [matmul_blocked2_param_5];
	ld.param.u64 	%rd2473, [matmul_blocked2_param_4];
	shl.b64 	%rd1158, %rd3452, 4;
	or.b64  	%rd1159, %rd1158, 14;
	setp.lt.u64 	%p848, %rd1159, %rd3241;
	mov.u32 	%r4384, %ctaid.x;
	mov.u32 	%r4385, %ntid.x;
	mov.u32 	%r4386, %tid.x;
	mad.lo.s32 	%r4387, %r4384, %r4385, %r4386;
	shl.b32 	%r4389, %r4387, 4;
	or.b32  	%r4390, %r4389, 2;
	cvt.u64.u32 	%rd1160, %r4390;
	setp.gt.u64 	%p849, %rd2473, %rd1160;
	and.pred  	%p850, %p848, %p849;
	@%p850 bra 	$L__BB2_893;
	mov.u32 	%r4391, %tid.x;
	shl.b32 	%r4392, %r4391, 6;
	mov.u32 	%r4393, _ZZ15matmul_blocked2E6b_tile;
	add.s32 	%r4394, %r4393, %r4392;
	mov.b32 	%r4395, 0;
	st.shared.u32 	[%r4394+7176], %r4395;
	bra.uni 	$L__BB2_894;
$L__BB2_893:
	ld.global.f32 	%f1137, [%rd34+8];
	mov.u32 	%r4396, %tid.x;
	shl.b32 	%r4397, %r4396, 6;
	mov.u32 	%r4398, _ZZ15matmul_blocked2E6b_tile;
	add.s32 	%r4399, %r4398, %r4397;
	st.shared.f32 	[%r4399+7176], %f1137;
$L__BB2_894:
	ld.param.u64 	%rd3242, [matmul_blocked2_param_5];
	ld.param.u64 	%rd2474, [matmul_blocked2_param_4];
	shl.b64 	%rd1161, %rd3452, 4;
	or.b64  	%rd1162, %rd1161, 15;
	setp.lt.u64 	%p851, %rd1162, %rd3242;
	mov.u32 	%r4400, %ctaid.x;
	mov.u32 	%r4401, %ntid.x;
	mov.u32 	%r4402, %tid.x;
	mad.lo.s32 	%r4403, %r4400, %r4401, %r4402;
	shl.b32 	%r4405, %r4403, 4;
	or.b32  	%r4406, %r4405, 2;
	cvt.u64.u32 	%rd1163, %r4406;
	setp.gt.u64 	%p852, %rd2474, %rd1163;
	and.pred  	%p853, %p851, %p852;
	@%p853 bra 	$L__BB2_896;
	mov.u32 	%r4407, %tid.x;
	shl.b32 	%r4408, %r4407, 6;
	mov.u32 	%r4409, _ZZ15matmul_blocked2E6b_tile;
	add.s32 	%r4410, %r4409, %r4408;
	mov.b32 	%r4411, 0;
	st.shared.u32 	[%r4410+7688], %r4411;
	bra.uni 	$L__BB2_897;
$L__BB2_896:
	ld.global.f32 	%f1138, [%rd35+8];
	mov.u32 	%r4412, %tid.x;
	shl.b32 	%r4413, %r4412, 6;
	mov.u32 	%r4414, _ZZ15matmul_blocked2E6b_tile;
	add.s32 	%r4415, %r4414, %r4413;
	st.shared.f32 	[%r4415+7688], %f1138;
$L__BB2_897:
	ld.param.u64 	%rd3243, [matmul_blocked2_param_5];
	ld.param.u64 	%rd2475, [matmul_blocked2_param_4];
	shl.b64 	%rd1164, %rd3452, 4;
	setp.ge.u64 	%p854, %rd1164, %rd3243;
	mov.u32 	%r4416, %ctaid.x;
	mov.u32 	%r4417, %ntid.x;
	mov.u32 	%r4418, %tid.x;
	mad.lo.s32 	%r4419, %r4416, %r4417, %r4418;
	shl.b32 	%r4421, %r4419, 4;
	or.b32  	%r4422, %r4421, 3;
	cvt.u64.u32 	%rd1165, %r4422;
	setp.le.u64 	%p855, %rd2475, %rd1165;
	mov.f32 	%f6230, 0f00000000;
	or.pred  	%p856, %p854, %p855;
	@%p856 bra 	$L__BB2_899;
	ld.global.f32 	%f6230, [%rd20+12];
$L__BB2_899:
	ld.param.u64 	%rd3244, [matmul_blocked2_param_5];
	ld.param.u64 	%rd2476, [matmul_blocked2_param_4];
	shl.b64 	%rd1166, %rd3452, 4;
	or.b64  	%rd1167, %rd1166, 1;
	setp.lt.u64 	%p857, %rd1167, %rd3244;
	mov.u32 	%r4423, %ctaid.x;
	mov.u32 	%r4424, %ntid.x;
	mov.u32 	%r4425, %tid.x;
	mad.lo.s32 	%r4426, %r4423, %r4424, %r4425;
	shl.b32 	%r4428, %r4426, 4;
	or.b32  	%r4429, %r4428, 3;
	cvt.u64.u32 	%rd1168, %r4429;
	setp.gt.u64 	%p858, %rd2476, %rd1168;
	shl.b32 	%r4430, %r4425, 6;
	mov.u32 	%r4431, _ZZ15matmul_blocked2E6b_tile;
	add.s32 	%r4432, %r4431, %r4430;
	st.shared.f32 	[%r4432+12], %f6230;
	and.pred  	%p859, %p857, %p858;
	@%p859 bra 	$L__BB2_901;
	mov.u32 	%r4433, %tid.x;
	shl.b32 	%r4434, %r4433, 6;
	mov.u32 	%r4435, _ZZ15matmul_blocked2E6b_tile;
	add.s32 	%r4436, %r4435, %r4434;
	mov.b32 	%r4437, 0;
	st.shared.u32 	[%r4436+524], %r4437;
	bra.uni 	$L__BB2_902;
$L__BB2_901:
	ld.global.f32 	%f1140, [%rd21+12];
	mov.u32 	%r4438, %tid.x;
	shl.b32 	%r4439, %r4438, 6;
	mov.u32 	%r4440, _ZZ15matmul_blocked2E6b_tile;
	add.s32 	%r4441, %r4440, %r4439;
	st.shared.f32 	[%r4441+524], %f1140;
$L__BB2_902:
	ld.param.u64 	%rd3245, [matmul_blocked2_param_5];
	ld.param.u64 	%rd2477, [matmul_blocked2_param_4];
	shl.b64 	%rd1169, %rd3452, 4;
	or.b64  	%rd1170, %rd1169, 2;
	setp.lt.u64 	%p860, %rd1170, %rd3245;
	mov.u32 	%r4442, %ctaid.x;
	mov.u32 	%r4443, %ntid.x;
	mov.u32 	%r4444, %tid.x;
	mad.lo.s32 	%r4445, %r4442, %r4443, %r4444;
	shl.b32 	%r4447, %r4445, 4;
	or.b32  	%r4448, %r4447, 3;
	cvt.u64.u32 	%rd1171, %r4448;
	setp.gt.u64 	%p861, %rd2477, %rd1171;
	and.pred  	%p862, %p860, %p861;
	@%p862 bra 	$L__BB2_904;
	mov.u32 	%r4449, %tid.x;
	shl.b32 	%r4450, %r4449, 6;
	mov.u32 	%r4451, _ZZ15matmul_blocked2E6b_tile;
	add.s32 	%r4452, %r4451, %r4450;
	mov.b32 	%r4453, 0;
	st.shared.u32 	[%r4452+1036], %r4453;
	bra.uni 	$L__BB2_905;
$L__BB2_904:
	ld.global.f32 	%f1141, [%rd22+12];
	mov.u32 	%r4454, %tid.x;
	shl.b32 	%r4455, %r4454, 6;
	mov.u32 	%r4456, _ZZ15matmul_blocked2E6b_tile;
	add.s32 	%r4457, %r4456, %r4455;
	st.shared.f32 	[%r4457+1036], %f1141;
$L__BB2_905:
	ld.param.u64 	%rd3246, [matmul_blocked2_param_5];
	ld.param.u64 	%rd2478, [matmul_blocked2_param_4];
	shl.b64 	%rd1172, %rd3452, 4;
	or.b64  	%rd1173, %rd1172, 3;
	setp.lt.u64 	%p863, %rd1173, %rd3246;
	mov.u32 	%r4458, %ctaid.x;
	mov.u32 	%r4459, %ntid.x;
	mov.u32 	%r4460, %tid.x;
	mad.lo.s32 	%r4461, %r4458, %r4459, %r4460;
	shl.b32 	%r4463, %r4461, 4;
	or.b32  	%r4464, %r4463, 3;
	cvt.u64.u32 	%rd1174, %r4464;
	setp.gt.u64 	%p864, %rd2478, %rd1174;
	and.pred  	%p865, %p863, %p864;
	@%p865 bra 	$L__BB2_907;
	mov.u32 	%r4465, %tid.x;
	shl.b32 	%r4466, %r4465, 6;
	mov.u32 	%r4467, _ZZ15matmul_blocked2E6b_tile;
	add.s32 	%r4468, %r4467, %r4466;
	mov.b32 	%r4469, 0;
	st.shared.u32 	[%r4468+1548], %r4469;
	bra.uni 	$L__BB2_908;
$L__BB2_907:
	ld.global.f32 	%f1142, [%rd23+12];
	mov.u32 	%r4470, %tid.x;
	shl.b32 	%r4471, %r4470, 6;
	mov.u32 	%r4472, _ZZ15matmul_blocked2E6b_tile;
	add.s32 	%r4473, %r4472, %r4471;
	st.shared.f32 	[%r4473+1548], %f1142;
$L__BB2_908:
	ld.param.u64 	%rd3247, [matmul_blocked2_param_5];
	ld.param.u64 	%rd2479, [matmul_blocked2_param_4];
	shl.b64 	%rd1175, %rd3452, 4;
	or.b64  	%rd1176, %rd1175, 4;
	setp.lt.u64 	%p866, %rd1176, %rd3247;
	mov.u32 	%r4474, %ctaid.x;
	mov.u32 	%r4475, %ntid.x;
	mov.u32 	%r4476, %tid.x;
	mad.lo.s32 	%r4477, %r4474, %r4475, %r4476;
	shl.b32 	%r4479, %r4477, 4;
	or.b32  	%r4480, %r4479, 3;
	cvt.u64.u32 	%rd1177, %r4480;
	setp.gt.u64 	%p867, %rd2479, %rd1177;
	and.pred  	%p868, %p866, %p867;
	@%p868 bra 	$L__BB2_910;
	mov.u32 	%r4481, %tid.x;
	shl.b32 	%r4482, %r4481, 6;
	mov.u32 	%r4483, _ZZ15matmul_blocked2E6b_tile;
	add.s32 	%r4484, %r4483, %r4482;
	mov.b32 	%r4485, 0;
	st.shared.u32 	[%r4484+2060], %r4485;
	bra.uni 	$L__BB2_911;
$L__BB2_910:
	ld.global.f32 	%f1143, [%rd24+12];
	mov.u32 	%r4486, %tid.x;
	shl.b32 	%r4487, %r4486, 6;
	mov.u32 	%r4488, _ZZ15matmul_blocked2E6b_tile;
	add.s32 	%r4489, %r4488, %r4487;
	st.shared.f32 	[%r4489+2060], %f1143;
$L__BB2_911:
	ld.param.u64 	%rd3248, [matmul_blocked2_param_5];
	ld.param.u64 	%rd2480, [matmul_blocked2_param_4];
	shl.b64 	%rd1178, %rd3452, 4;
	or.b64  	%rd1179, %rd1178, 5;
	setp.lt.u64 	%p869, %rd1179, %rd3248;
	mov.u32 	%r4490, %ctaid.x;
	mov.u32 	%r4491, %ntid.x;
	mov.u32 	%r4492, %tid.x;
	mad.lo.s32 	%r4493, %r4490, %r4491, %r4492;
	shl.b32 	%r4495, %r4493, 4;
	or.b32  	%r4496, %r4495, 3;
	cvt.u64.u32 	%rd1180, %r4496;
	setp.gt.u64 	%p870, %rd2480, %rd1180;
	and.pred  	%p871, %p869, %p870;
	@%p871 bra 	$L__BB2_913;
	mov.u32 	%r4497, %tid.x;
	shl.b32 	%r4498, %r4497, 6;
	mov.u32 	%r4499, _ZZ15matmul_blocked2E6b_tile;
	add.s32 	%r4500, %r4499, %r4498;
	mov.b32 	%r4501, 0;
	st.shared.u32 	[%r4500+2572], %r4501;
	bra.uni 	$L__BB2_914;
$L__BB2_913:
	ld.global.f32 	%f1144, [%rd25+12];
	mov.u32 	%r4502, %tid.x;
	shl.b32 	%r4503, %r4502, 6;
	mov.u32 	%r4504, _ZZ15matmul_blocked2E6b_tile;
	add.s32 	%r4505, %r4504, %r4503;
	st.shared.f32 	[%r4505+2572], %f1144;
$L__BB2_914:
	ld.param.u64 	%rd3249, [matmul_blocked2_param_5];
	ld.param.u64 	%rd2481, [matmul_blocked2_param_4];
	shl.b64 	%rd1181, %rd3452, 4;
	or.b64  	%rd1182, %rd1181, 6;
	setp.lt.u64 	%p872, %rd1182, %rd3249;
	mov.u32 	%r4506, %ctaid.x;
	mov.u32 	%r4507, %ntid.x;
	mov.u32 	%r4508, %tid.x;
	mad.lo.s32 	%r4509, %r4506, %r4507, %r4508;
	shl.b32 	%r4511, %r4509, 4;
	or.b32  	%r4512, %r4511, 3;
	cvt.u64.u32 	%rd1183, %r4512;
	setp.gt.u64 	%p873, %rd2481, %rd1183;
	and.pred  	%p874, %p872, %p873;
	@%p874 bra 	$L__BB2_916;
	mov.u32 	%r4513, %tid.x;
	shl.b32 	%r4514, %r4513, 6;
	mov.u32 	%r4515, _ZZ15matmul_blocked2E6b_tile;
	add.s32 	%r4516, %r4515, %r4514;
	mov.b32 	%r4517, 0;
	st.shared.u32 	[%r4516+3084], %r4517;
	bra.uni 	$L__BB2_917;
$L__BB2_916:
	ld.global.f32 	%f1145, [%rd26+12];
	mov.u32 	%r4518, %tid.x;
	shl.b32 	%r4519, %r4518, 6;
	mov.u32 	%r4520, _ZZ15matmul_blocked2E6b_tile;
	add.s32 	%r4521, %r4520, %r4519;
	st.shared.f32 	[%r4521+3084], %f1145;
$L__BB2_917:
	ld.param.u64 	%rd3250, [matmul_blocked2_param_5];
	ld.param.u64 	%rd2482, [matmul_blocked2_param_4];
	shl.b64 	%rd1184, %rd3452, 4;
	or.b64  	%rd1185, %rd1184, 7;
	setp.lt.u64 	%p875, %rd1185, %rd3250;
	mov.u32 	%r4522, %ctaid.x;
	mov.u32 	%r4523, %ntid.x;
	mov.u32 	%r4524, %tid.x;
	mad.lo.s32 	%r4525, %r4522, %r4523, %r4524;
	shl.b32 	%r4527, %r4525, 4;
	or.b32  	%r4528, %r4527, 3;
	cvt.u64.u32 	%rd1186, %r4528;
	setp.gt.u64 	%p876, %rd2482, %rd1186;
	and.pred  	%p877, %p875, %p876;
	@%p877 bra 	$L__BB2_919;
	mov.u32 	%r4529, %tid.x;
	shl.b32 	%r4530, %r4529, 6;
	mov.u32 	%r4531, _ZZ15matmul_blocked2E6b_tile;
	add.s32 	%r4532, %r4531, %r4530;
	mov.b32 	%r4533, 0;
	st.shared.u32 	[%r4532+3596], %r4533;
	bra.uni 	$L__BB2_920;
$L__BB2_919:
	ld.global.f32 	%f1146, [%rd27+12];
	mov.u32 	%r4534, %tid.x;
	shl.b32 	%r4535, %r4534, 6;
	mov.u32 	%r4536, _ZZ15matmul_blocked2E6b_tile;
	add.s32 	%r4537, %r4536, %r4535;
	st.shared.f32 	[%r4537+3596], %f1146;
$L__BB2_920:
	ld.param.u64 	%rd3251, [matmul_blocked2_param_5];
	ld.param.u64 	%rd2483, [matmul_blocked2_param_4];
	shl.b64 	%rd1187, %rd3452, 4;
	or.b64  	%rd1188, %rd1187, 8;
	setp.lt.u64 	%p878, %rd1188, %rd3251;
	mov.u32 	%r4538, %ctaid.x;
	mov.u32 	%r4539, %ntid.x;
	mov.u32 	%r4540, %tid.x;
	mad.lo.s32 	%r4541, %r4538, %r4539, %r4540;
	shl.b32 	%r4543, %r4541, 4;
	or.b32  	%r4544, %r4543, 3;
	cvt.u64.u32 	%rd1189, %r4544;
	setp.gt.u64 	%p879, %rd2483, %rd1189;
	and.pred  	%p880, %p878, %p879;
	@%p880 bra 	$L__BB2_922;
	mov.u32 	%r4545, %tid.x;
	shl.b32 	%r4546, %r4545, 6;
	mov.u32 	%r4547, _ZZ15matmul_blocked2E6b_tile;
	add.s32 	%r4548, %r4547, %r4546;
	mov.b32 	%r4549, 0;
	st.shared.u32 	[%r4548+4108], %r4549;
	bra.uni 	$L__BB2_923;
$L__BB2_922:
	ld.global.f32 	%f1147, [%rd28+12];
	mov.u32 	%r4550, %tid.x;
	shl.b32 	%r4551, %r4550, 6;
	mov.u32 	%r4552, _ZZ15matmul_blocked2E6b_tile;
	add.s32 	%r4553, %r4552, %r4551;
	st.shared.f32 	[%r4553+4108], %f1147;
$L__BB2_923:
	ld.param.u64 	%rd3252, [matmul_blocked2_param_5];
	ld.param.u64 	%rd2484, [matmul_blocked2_param_4];
	shl.b64 	%rd1190, %rd3452, 4;
	or.b64  	%rd1191, %rd1190, 9;
	setp.lt.u64 	%p881, %rd1191, %rd3252;
	mov.u32 	%r4554, %ctaid.x;
	mov.u32 	%r4555, %ntid.x;
	mov.u32 	%r4556, %tid.x;
	mad.lo.s32 	%r4557, %r4554, %r4555, %r4556;
	shl.b32 	%r4559, %r4557, 4;
	or.b32  	%r4560, %r4559, 3;
	cvt.u64.u32 	%rd1192, %r4560;
	setp.gt.u64 	%p882, %rd2484, %rd1192;
	and.pred  	%p883, %p881, %p882;
	@%p883 bra 	$L__BB2_925;
	mov.u32 	%r4561, %tid.x;
	shl.b32 	%r4562, %r4561, 6;
	mov.u32 	%r4563, _ZZ15matmul_blocked2E6b_tile;
	add.s32 	%r4564, %r4563, %r4562;
	mov.b32 	%r4565, 0;
	st.shared.u32 	[%r4564+4620], %r4565;
	bra.uni 	$L__BB2_926;
$L__BB2_925:
	ld.global.f32 	%f1148, [%rd29+12];
	mov.u32 	%r4566, %tid.x;
	shl.b32 	%r4567, %r4566, 6;
	mov.u32 	%r4568, _ZZ15matmul_blocked2E6b_tile;
	add.s32 	%r4569, %r4568, %r4567;
	st.shared.f32 	[%r4569+4620], %f1148;
$L__BB2_926:
	ld.param.u64 	%rd3253, [matmul_blocked2_param_5];
	ld.param.u64 	%rd2485, [matmul_blocked2_param_4];
	shl.b64 	%rd1193, %rd3452, 4;
	or.b64  	%rd1194, %rd1193, 10;
	setp.lt.u64 	%p884, %rd1194, %rd3253;
	mov.u32 	%r4570, %ctaid.x;
	mov.u32 	%r4571, %ntid.x;
	mov.u32 	%r4572, %tid.x;
	mad.lo.s32 	%r4573, %r4570, %r4571, %r4572;
	shl.b32 	%r4575, %r4573, 4;
	or.b32  	%r4576, %r4575, 3;
	cvt.u64.u32 	%rd1195, %r4576;
	setp.gt.u64 	%p885, %rd2485, %rd1195;
	and.pred  	%p886, %p884, %p885;
	@%p886 bra 	$L__BB2_928;
	mov.u32 	%r4577, %tid.x;
	shl.b32 	%r4578, %r4577, 6;
	mov.u32 	%r4579, _ZZ15matmul_blocked2E6b_tile;
	add.s32 	%r4580, %r4579, %r4578;
	mov.b32 	%r4581, 0;
	st.shared.u32 	[%r4580+5132], %r4581;
	bra.uni 	$L__BB2_929;
$L__BB2_928:
	ld.global.f32 	%f1149, [%rd30+12];
	mov.u32 	%r4582, %tid.x;
	shl.b32 	%r4583, %r4582, 6;
	mov.u32 	%r4584, _ZZ15matmul_blocked2E6b_tile;
	add.s32 	%r4585, %r4584, %r4583;
	st.shared.f32 	[%r4585+5132], %f1149;
$L__BB2_929:
	ld.param.u64 	%rd3254, [matmul_blocked2_param_5];
	ld.param.u64 	%rd2486, [matmul_blocked2_param_4];
	shl.b64 	%rd1196, %rd3452, 4;
	or.b64  	%rd1197, %rd1196, 11;
	setp.lt.u64 	%p887, %rd1197, %rd3254;
	mov.u32 	%r4586, %ctaid.x;
	mov.u32 	%r4587, %ntid.x;
	mov.u32 	%r4588, %tid.x;
	mad.lo.s32 	%r4589, %r4586, %r4587, %r4588;
	shl.b32 	%r4591, %r4589, 4;
	or.b32  	%r4592, %r4591, 3;
	cvt.u64.u32 	%rd1198, %r4592;
	setp.gt.u64 	%p888, %rd2486, %rd1198;
	and.pred  	%p889, %p887, %p888;
	@%p889 bra 	$L__BB2_931;
	mov.u32 	%r4593, %tid.x;
	shl.b32 	%r4594, %r4593, 6;
	mov.u32 	%r4595, _ZZ15matmul_blocked2E6b_tile;
	add.s32 	%r4596, %r4595, %r4594;
	mov.b32 	%r4597, 0;
	st.shared.u32 	[%r4596+5644], %r4597;
	bra.uni 	$L__BB2_932;
$L__BB2_931:
	ld.global.f32 	%f1150, [%rd31+12];
	mov.u32 	%r4598, %tid.x;
	shl.b32 	%r4599, %r4598, 6;
	mov.u32 	%r4600, _ZZ15matmul_blocked2E6b_tile;
	add.s32 	%r4601, %r4600, %r4599;
	st.shared.f32 	[%r4601+5644], %f1150;
$L__BB2_932:
	ld.param.u64 	%rd3255, [matmul_blocked2_param_5];
	ld.param.u64 	%rd2487, [matmul_blocked2_param_4];
	shl.b64 	%rd1199, %rd3452, 4;
	or.b64  	%rd1200, %rd1199, 12;
	setp.lt.u64 	%p890, %rd1200, %rd3255;
	mov.u32 	%r4602, %ctaid.x;
	mov.u32 	%r4603, %ntid.x;
	mov.u32 	%r4604, %tid.x;
	mad.lo.s32 	%r4605, %r4602, %r4603, %r4604;
	shl.b32 	%r4607, %r4605, 4;
	or.b32  	%r4608, %r4607, 3;
	cvt.u64.u32 	%rd1201, %r4608;
	setp.gt.u64 	%p891, %rd2487, %rd1201;
	and.pred  	%p892, %p890, %p891;
	@%p892 bra 	$L__BB2_934;
	mov.u32 	%r4609, %tid.x;
	shl.b32 	%r4610, %r4609, 6;
	mov.u32 	%r4611, _ZZ15matmul_blocked2E6b_tile;
	add.s32 	%r4612, %r4611, %r4610;
	mov.b32 	%r4613, 0;
	st.shared.u32 	[%r4612+6156], %r4613;
	bra.uni 	$L__BB2_935;
$L__BB2_934:
	ld.global.f32 	%f1151, [%rd32+12];
	mov.u32 	%r4614, %tid.x;
	shl.b32 	%r4615, %r4614, 6;
	mov.u32 	%r4616, _ZZ15matmul_blocked2E6b_tile;
	add.s32 	%r4617, %r4616, %r4615;
	st.shared.f32 	[%r4617+6156], %f1151;
$L__BB2_935:
	ld.param.u64 	%rd3256, [matmul_blocked2_param_5];
	ld.param.u64 	%rd2488, [matmul_blocked2_param_4];
	shl.b64 	%rd1202, %rd3452, 4;
	or.b64  	%rd1203, %rd1202, 13;
	setp.lt.u64 	%p893, %rd1203, %rd3256;
	mov.u32 	%r4618, %ctaid.x;
	mov.u32 	%r4619, %ntid.x;
	mov.u32 	%r4620, %tid.x;
	mad.lo.s32 	%r4621, %r4618, %r4619, %r4620;
	shl.b32 	%r4623, %r4621, 4;
	or.b32  	%r4624, %r4623, 3;
	cvt.u64.u32 	%rd1204, %r4624;
	setp.gt.u64 	%p894, %rd2488, %rd1204;
	and.pred  	%p895, %p893, %p894;
	@%p895 bra 	$L__BB2_937;
	mov.u32 	%r4625, %tid.x;
	shl.b32 	%r4626, %r4625, 6;
	mov.u32 	%r4627, _ZZ15matmul_blocked2E6b_tile;
	add.s32 	%r4628, %r4627, %r4626;
	mov.b32 	%r4629, 0;
	st.shared.u32 	[%r4628+6668], %r4629;
	bra.uni 	$L__BB2_938;
$L__BB2_937:
	ld.global.f32 	%f1152, [%rd33+12];
	mov.u32 	%r4630, %tid.x;
	shl.b32 	%r4631, %r4630, 6;
	mov.u32 	%r4632, _ZZ15matmul_blocked2E6b_tile;
	add.s32 	%r4633, %r4632, %r4631;
	st.shared.f32 	[%r4633+6668], %f1152;
$L__BB2_938:
	ld.param.u64 	%rd3257, [matmul_blocked2_param_5];
	ld.param.u64 	%rd2489, [matmul_blocked2_param_4];
	shl.b64 	%rd1205, %rd3452, 4;
	or.b64  	%rd1206, %rd1205, 14;
	setp.lt.u64 	%p896, %rd1206, %rd3257;
	mov.u32 	%r4634, %ctaid.x;
	mov.u32 	%r4635, %ntid.x;
	mov.u32 	%r4636, %tid.x;
	mad.lo.s32 	%r4637, %r4634, %r4635, %r4636;
	shl.b32 	%r4639, %r4637, 4;
	or.b32  	%r4640, %r4639, 3;
	cvt.u64.u32 	%rd1207, %r4640;
	setp.gt.u64 	%p897, %rd2489, %rd1207;
	and.pred  	%p898, %p896, %p897;
	@%p898 bra 	$L__BB2_940;
	mov.u32 	%r4641, %tid.x;
	shl.b32 	%r4642, %r4641, 6;
	mov.u32 	%r4643, _ZZ15matmul_blocked2E6b_tile;
	add.s32 	%r4644, %r4643, %r4642;
	mov.b32 	%r4645, 0;
	st.shared.u32 	[%r4644+7180], %r4645;
	bra.uni 	$L__BB2_941;
$L__BB2_940:
	ld.global.f32 	%f1153, [%rd34+12];
	mov.u32 	%r4646, %tid.x;
	shl.b32 	%r4647, %r4646, 6;
	mov.u32 	%r4648, _ZZ15matmul_blocked2E6b_tile;
	add.s32 	%r4649, %r4648, %r4647;
	st.shared.f32 	[%r4649+7180], %f1153;
$L__BB2_941:
	ld.param.u64 	%rd3258, [matmul_blocked2_param_5];
	ld.param.u64 	%rd2490, [matmul_blocked2_param_4];
	shl.b64 	%rd1208, %rd3452, 4;
	or.b64  	%rd1209, %rd1208, 15;
	setp.lt.u64 	%p899, %rd1209, %rd3258;
	mov.u32 	%r4650, %ctaid.x;
	mov.u32 	%r4651, %ntid.x;
	mov.u32 	%r4652, %tid.x;
	mad.lo.s32 	%r4653, %r4650, %r4651, %r4652;
	shl.b32 	%r4655, %r4653, 4;
	or.b32  	%r4656, %r4655, 3;
	cvt.u64.u32 	%rd1210, %r4656;
	setp.gt.u64 	%p900, %rd2490, %rd1210;
	and.pred  	%p901, %p899, %p900;
	@%p901 bra 	$L__BB2_943;
	mov.u32 	%r4657, %tid.x;
	shl.b32 	%r4658, %r4657, 6;
	mov.u32 	%r4659, _ZZ15matmul_blocked2E6b_tile;
	add.s32 	%r4660, %r4659, %r4658;
	mov.b32 	%r4661, 0;
	st.shared.u32 	[%r4660+7692], %r4661;
	bra.uni 	$L__BB2_944;
$L__BB2_943:
	ld.global.f32 	%f1154, [%rd35+12];
	mov.u32 	%r4662, %tid.x;
	shl.b32 	%r4663, %r4662, 6;
	mov.u32 	%r4664, _ZZ15matmul_blocked2E6b_tile;
	add.s32 	%r4665, %r4664, %r4663;
	st.shared.f32 	[%r4665+7692], %f1154;
$L__BB2_944:
	ld.param.u64 	%rd3259, [matmul_blocked2_param_5];
	ld.param.u64 	%rd2491, [matmul_blocked2_param_4];
	shl.b64 	%rd1211, %rd3452, 4;
	setp.ge.u64 	%p902, %rd1211, %rd3259;
	mov.u32 	%r4666, %ctaid.x;
	mov.u32 	%r4667, %ntid.x;
	mov.u32 	%r4668, %tid.x;
	mad.lo.s32 	%r4669, %r4666, %r4667, %r4668;
	shl.b32 	%r4671, %r4669, 4;
	or.b32  	%r4672, %r4671, 4;
	cvt.u64.u32 	%rd1212, %r4672;
	setp.le.u64 	%p903, %rd2491, %rd1212;
	mov.f32 	%f6231, 0f00000000;
	or.pred  	%p904, %p902, %p903;
	@%p904 bra 	$L__BB2_946;
	ld.global.f32 	%f6231, [%rd20+16];
$L__BB2_946:
	ld.param.u64 	%rd3260, [matmul_blocked2_param_5];
	ld.param.u64 	%rd2492, [matmul_blocked2_param_4];
	shl.b64 	%rd1213, %rd3452, 4;
	or.b64  	%rd1214, %rd1213, 1;
	setp.lt.u64 	%p905, %rd1214, %rd3260;
	mov.u32 	%r4673, %ctaid.x;
	mov.u32 	%r4674, %ntid.x;
	mov.u32 	%r4675, %tid.x;
	mad.lo.s32 	%r4676, %r4673, %r4674, %r4675;
	shl.b32 	%r4678, %r4676, 4;
	or.b32  	%r4679, %r4678, 4;
	cvt.u64.u32 	%rd1215, %r4679;
	setp.gt.u64 	%p906, %rd2492, %rd1215;
	shl.b32 	%r4680, %r4675, 6;
	mov.u32 	%r4681, _ZZ15matmul_blocked2E6b_tile;
	add.s32 	%r4682, %r4681, %r4680;
	st.shared.f32 	[%r4682+16], %f6231;
	and.pred  	%p907, %p905, %p906;
	@%p907 bra 	$L__BB2_948;
	mov.u32 	%r4683, %tid.x;
	shl.b32 	%r4684, %r4683, 6;
	mov.u32 	%r4685, _ZZ15matmul_blocked2E6b_tile;
	add.s32 	%r4686, %r4685, %r4684;
	mov.b32 	%r4687, 0;
	st.shared.u32 	[%r4686+528], %r4687;
	bra.uni 	$L__BB2_949;
$L__BB2_948:
	ld.global.f32 	%f1156, [%rd21+16];
	mov.u32 	%r4688, %tid.x;
	shl.b32 	%r4689, %r4688, 6;
	mov.u32 	%r4690, _ZZ15matmul_blocked2E6b_tile;
	add.s32 	%r4691, %r4690, %r4689;
	st.shared.f32 	[%r4691+528], %f1156;
$L__BB2_949:
	ld.param.u64 	%rd3261, [matmul_blocked2_param_5];
	ld.param.u64 	%rd2493, [matmul_blocked2_param_4];
	shl.b64 	%rd1216, %rd3452, 4;
	or.b64  	%rd1217, %rd1216, 2;
	setp.lt.u64 	%p908, %rd1217, %rd3261;
	mov.u32 	%r4692, %ctaid.x;
	mov.u32 	%r4693, %ntid.x;
	mov.u32 	%r4694, %tid.x;
	mad.lo.s32 	%r4695, %r4692, %r4693, %r4694;
	shl.b32 	%r4697, %r4695, 4;
	or.b32  	%r4698, %r4697, 4;
	cvt.u64.u32 	%rd1218, %r4698;
	setp.gt.u64 	%p909, %rd2493, %rd1218;
	and.pred  	%p910, %p908, %p909;
	@%p910 bra 	$L__BB2_951;
	mov.u32 	%r4699, %tid.x;
	shl.b32 	%r4700, %r4699, 6;
	mov.u32 	%r4701, _ZZ15matmul_blocked2E6b_tile;
	add.s32 	%r4702, %r4701, %r4700;
	mov.b32 	%r4703, 0;
	st.shared.u32 	[%r4702+1040], %r4703;
	bra.uni 	$L__BB2_952;
$L__BB2_951:
	ld.global.f32 	%f1157, [%rd22+16];
	mov.u32 	%r4704, %tid.x;
	shl.b32 	%r4705, %r4704, 6;
	mov.u32 	%r4706, _ZZ15matmul_blocked2E6b_tile;
	add.s32 	%r4707, %r4706, %r4705;
	st.shared.f32 	[%r4707+1040], %f1157;
$L__BB2_952:
	ld.param.u64 	%rd3262, [matmul_blocked2_param_5];
	ld.param.u64 	%rd2494, [matmul_blocked2_param_4];
	shl.b64 	%rd1219, %rd3452, 4;
	or.b64  	%rd1220, %rd1219, 3;
	setp.lt.u64 	%p911, %rd1220, %rd3262;
	mov.u32 	%r4708, %ctaid.x;
	mov.u32 	%r4709, %ntid.x;
	mov.u32 	%r4710, %tid.x;
	mad.lo.s32 	%r4711, %r4708, %r4709, %r4710;
	shl.b32 	%r4713, %r4711, 4;
	or.b32  	%r4714, %r4713, 4;
	cvt.u64.u32 	%rd1221, %r4714;
	setp.gt.u64 	%p912, %rd2494, %rd1221;
	and.pred  	%p913, %p911, %p912;
	@%p913 bra 	$L__BB2_954;
	mov.u32 	%r4715, %tid.x;
	shl.b32 	%r4716, %r4715, 6;
	mov.u32 	%r4717, _ZZ15matmul_blocked2E6b_tile;
	add.s32 	%r4718, %r4717, %r4716;
	mov.b32 	%r4719, 0;
	st.shared.u32 	[%r4718+1552], %r4719;
	bra.uni 	$L__BB2_955;
$L__BB2_954:
	ld.global.f32 	%f1158, [%rd23+16];
	mov.u32 	%r4720, %tid.x;
	shl.b32 	%r4721, %r4720, 6;
	mov.u32 	%r4722, _ZZ15matmul_blocked2E6b_tile;
	add.s32 	%r4723, %r4722, %r4721;
	st.shared.f32 	[%r4723+1552], %f1158;
$L__BB2_955:
	ld.param.u64 	%rd3263, [matmul_blocked2_param_5];
	ld.param.u64 	%rd2495, [matmul_blocked2_param_4];
	shl.b64 	%rd1222, %rd3452, 4;
	or.b64  	%rd1223, %rd1222, 4;
	setp.lt.u64 	%p914, %rd1223, %rd3263;
	mov.u32 	%r4724, %ctaid.x;
	mov.u32 	%r4725, %ntid.x;
	mov.u32 	%r4726, %tid.x;
	mad.lo.s32 	%r4727, %r4724, %r4725, %r4726;
	shl.b32 	%r4729, %r4727, 4;
	or.b32  	%r4730, %r4729, 4;
	cvt.u64.u32 	%rd1224, %r4730;
	setp.gt.u64 	%p915, %rd2495, %rd1224;
	and.pred  	%p916, %p914, %p915;
	@%p916 bra 	$L__BB2_957;
	mov.u32 	%r4731, %tid.x;
	shl.b32 	%r4732, %r4731, 6;
	mov.u32 	%r4733, _ZZ15matmul_blocked2E6b_tile;
	add.s32 	%r4734, %r4733, %r4732;
	mov.b32 	%r4735, 0;
	st.shared.u32 	[%r4734+2064], %r4735;
	bra.uni 	$L__BB2_958;
$L__BB2_957:
	ld.global.f32 	%f1159, [%rd24+16];
	mov.u32 	%r4736, %tid.x;
	shl.b32 	%r4737, %r4736, 6;
	mov.u32 	%r4738, _ZZ15matmul_blocked2E6b_tile;
	add.s32 	%r4739, %r4738, %r4737;
	st.shared.f32 	[%r4739+2064], %f1159;
$L__BB2_958:
	ld.param.u64 	%rd3264, [matmul_blocked2_param_5];
	ld.param.u64 	%rd2496, [matmul_blocked2_param_4];
	shl.b64 	%rd1225, %rd3452, 4;
	or.b64  	%rd1226, %rd1225, 5;
	setp.lt.u64 	%p917, %rd1226, %rd3264;
	mov.u32 	%r4740, %ctaid.x;
	mov.u32 	%r4741, %ntid.x;
	mov.u32 	%r4742, %tid.x;
	mad.lo.s32 	%r4743, %r4740, %r4741, %r4742;
	shl.b32 	%r4745, %r4743, 4;
	or.b32  	%r4746, %r4745, 4;
	cvt.u64.u32 	%rd1227, %r4746;
	setp.gt.u64 	%p918, %rd2496, %rd1227;
	and.pred  	%p919, %p917, %p918;
	@%p919 bra 	$L__BB2_960;
	mov.u32 	%r4747, %tid.x;
	shl.b32 	%r4748, %r4747, 6;
	mov.u32 	%r4749, _ZZ15matmul_blocked2E6b_tile;
	add.s32 	%r4750, %r4749, %r4748;
	mov.b32 	%r4751, 0;
	st.shared.u32 	[%r4750+2576], %r4751;
	bra.uni 	$L__BB2_961;
$L__BB2_960:
	ld.global.f32 	%f1160, [%rd25+16];
	mov.u32 	%r4752, %tid.x;
	shl.b32 	%r4753, %r4752, 6;
	mov.u32 	%r4754, _ZZ15matmul_blocked2E6b_tile;
	add.s32 	%r4755, %r4754, %r4753;
	st.shared.f32 	[%r4755+2576], %f1160;
$L__BB2_961:
	ld.param.u64 	%rd3265, [matmul_blocked2_param_5];
	ld.param.u64 	%rd2497, [matmul_blocked2_param_4];
	shl.b64 	%rd1228, %rd3452, 4;
	or.b64  	%rd1229, %rd1228, 6;
	setp.lt.u64 	%p920, %rd1229, %rd3265;
	mov.u32 	%r4756, %ctaid.x;
	mov.u32 	%r4757, %ntid.x;
	mov.u32 	%r4758, %tid.x;
	mad.lo.s32 	%r4759, %r4756, %r4757, %r4758;
	shl.b32 	%r4761, %r4759, 4;
	or.b32  	%r4762, %r4761, 4;
	cvt.u64.u32 	%rd1230, %r4762;
	setp.gt.u64 	%p921, %rd2497, %rd1230;
	and.pred  	%p922, %p920, %p921;
	@%p922 bra 	$L__BB2_963;
	mov.u32 	%r4763, %tid.x;
	shl.b32 	%r4764, %r4763, 6;
	mov.u32 	%r4765, _ZZ15matmul_blocked2E6b_tile;
	add.s32 	%r4766, %r4765, %r4764;
	mov.b32 	%r4767, 0;
	st.shared.u32 	[%r4766+3088], %r4767;
	bra.uni 	$L__BB2_964;
$L__BB2_963:
	ld.global.f32 	%f1161, [%rd26+16];
	mov.u32 	%r4768, %tid.x;
	shl.b32 	%r4769, %r4768, 6;
	mov.u32 	%r4770, _ZZ15matmul_blocked2E6b_tile;
	add.s32 	%r4771, %r4770, %r4769;
	st.shared.f32 	[%r4771+3088], %f1161;
$L__BB2_964:
	ld.param.u64 	%rd3266, [matmul_blocked2_param_5];
	ld.param.u64 	%rd2498, [matmul_blocked2_param_4];
	shl.b64 	%rd1231, %rd3452, 4;
	or.b64  	%rd1232, %rd1231, 7;
	setp.lt.u64 	%p923, %rd1232, %rd3266;
	mov.u32 	%r4772, %ctaid.x;
	mov.u32 	%r4773, %ntid.x;
	mov.u32 	%r4774, %tid.x;
	mad.lo.s32 	%r4775, %r4772, %r4773, %r4774;
	shl.b32 	%r4777, %r4775, 4;
	or.b32  	%r4778, %r4777, 4;
	cvt.u64.u32 	%rd1233, %r4778;
	setp.gt.u64 	%p924, %rd2498, %rd1233;
	and.pred  	%p925, %p923, %p924;
	@%p925 bra 	$L__BB2_966;
	mov.u32 	%r4779, %tid.x;
	shl.b32 	%r4780, %r4779, 6;
	mov.u32 	%r4781, _ZZ15matmul_blocked2E6b_tile;
	add.s32 	%r4782, %r4781, %r4780;
	mov.b32 	%r4783, 0;
	st.shared.u32 	[%r4782+3600], %r4783;
	bra.uni 	$L__BB2_967;
$L__BB2_966:
	ld.global.f32 	%f1162, [%rd27+16];
	mov.u32 	%r4784, %tid.x;
	shl.b32 	%r4785, %r4784, 6;
	mov.u32 	%r4786, _ZZ15matmul_blocked2E6b_tile;
	add.s32 	%r4787, %r4786, %r4785;
	st.shared.f32 	[%r4787+3600], %f1162;
$L__BB2_967:
	ld.param.u64 	%rd3267, [matmul_blocked2_param_5];
	ld.param.u64 	%rd2499, [matmul_blocked2_param_4];
	shl.b64 	%rd1234, %rd3452, 4;
	or.b64  	%rd1235, %rd1234, 8;
	setp.lt.u64 	%p926, %rd1235, %rd3267;
	mov.u32 	%r4788, %ctaid.x;
	mov.u32 	%r4789, %ntid.x;
	mov.u32 	%r4790, %tid.x;
	mad.lo.s32 	%r4791, %r4788, %r4789, %r4790;
	shl.b32 	%r4793, %r4791, 4;
	or.b32  	%r4794, %r4793, 4;
	cvt.u64.u32 	%rd1236, %r4794;
	setp.gt.u64 	%p927, %rd2499, %rd1236;
	and.pred  	%p928, %p926, %p927;
	@%p928 bra 	$L__BB2_969;
	mov.u32 	%r4795, %tid.x;
	shl.b32 	%r4796, %r4795, 6;
	mov.u32 	%r4797, _ZZ15matmul_blocked2E6b_tile;
	add.s32 	%r4798, %r4797, %r4796;
	mov.b32 	%r4799, 0;
	st.shared.u32 	[%r4798+4112], %r4799;
	bra.uni 	$L__BB2_970;
$L__BB2_969:
	ld.global.f32 	%f1163, [%rd28+16];
	mov.u32 	%r4800, %tid.x;
	shl.b32 	%r4801, %r4800, 6;
	mov.u32 	%r4802, _ZZ15matmul_blocked2E6b_tile;
	add.s32 	%r4803, %r4802, %r4801;
	st.shared.f32 	[%r4803+4112], %f1163;
$L__BB2_970:
	ld.param.u64 	%rd3268, [matmul_blocked2_param_5];
	ld.param.u64 	%rd2500, [matmul_blocked2_param_4];
	shl.b64 	%rd1237, %rd3452, 4;
	or.b64  	%rd1238, %rd1237, 9;
	setp.lt.u64 	%p929, %rd1238, %rd3268;
	mov.u32 	%r4804, %ctaid.x;
	mov.u32 	%r4805, %ntid.x;
	mov.u32 	%r4806, %tid.x;
	mad.lo.s32 	%r4807, %r4804, %r4805, %r4806;
	shl.b32 	%r4809, %r4807, 4;
	or.b32  	%r4810, %r4809, 4;
	cvt.u64.u32 	%rd1239, %r4810;
	setp.gt.u64 	%p930, %rd2500, %rd1239;
	and.pred  	%p931, %p929, %p930;
	@%p931 bra 	$L__BB2_972;
	mov.u32 	%r4811, %tid.x;
	shl.b32 	%r4812, %r4811, 6;
	mov.u32 	%r4813, _ZZ15matmul_blocked2E6b_tile;
	add.s32 	%r4814, %r4813, %r4812;
	mov.b32 	%r4815, 0;
	st.shared.u32 	[%r4814+4624], %r4815;
	bra.uni 	$L__BB2_973;
$L__BB2_972:
	ld.global.f32 	%f1164, [%rd29+16];
	mov.u32 	%r4816, %tid.x;
	shl.b32 	%r4817, %r4816, 6;
	mov.u32 	%r4818, _ZZ15matmul_blocked2E6b_tile;
	add.s32 	%r4819, %r4818, %r4817;
	st.shared.f32 	[%r4819+4624], %f1164;
$L__BB2_973:
	ld.param.u64 	%rd3269, [matmul_blocked2_param_5];
	ld.param.u64 	%rd2501, [matmul_blocked2_param_4];
	shl.b64 	%rd1240, %rd3452, 4;
	or.b64  	%rd1241, %rd1240, 10;
	setp.lt.u64 	%p932, %rd1241, %rd3269;
	mov.u32 	%r4820, %ctaid.x;
	mov.u32 	%r4821, %ntid.x;
	mov.u32 	%r4822, %tid.x;
	mad.lo.s32 	%r4823, %r4820, %r4821, %r4822;
	shl.b32 	%r4825, %r4823, 4;
	or.b32  	%r4826, %r4825, 4;
	cvt.u64.u32 	%rd1242, %r4826;
	setp.gt.u64 	%p933, %rd2501, %rd1242;
	and.pred  	%p934, %p932, %p933;
	@%p934 bra 	$L__BB2_975;
	mov.u32 	%r4827, %tid.x;
	shl.b32 	%r4828, %r4827, 6;
	mov.u32 	%r4829, _ZZ15matmul_blocked2E6b_tile;
	add.s32 	%r4830, %r4829, %r4828;
	mov.b32 	%r4831, 0;
	st.shared.u32 	[%r4830+5136], %r4831;
	bra.uni 	$L__BB2_976;
$L__BB2_975:
	ld.global.f32 	%f1165, [%rd30+16];
	mov.u32 	%r4832, %tid.x;
	shl.b32 	%r4833, %r4832, 6;
	mov.u32 	%r4834, _ZZ15matmul_blocked2E6b_tile;
	add.s32 	%r4835, %r4834, %r4833;
	st.shared.f32 	[%r4835+5136], %f1165;
$L__BB2_976:
	ld.param.u64 	%rd3270, [matmul_blocked2_param_5];
	ld.param.u64 	%rd2502, [matmul_blocked2_param_4];
	shl.b64 	%rd1243, %rd3452, 4;
	or.b64  	%rd1244, %rd1243, 11;
	setp.lt.u64 	%p935, %rd1244, %rd3270;
	mov.u32 	%r4836, %ctaid.x;
	mov.u32 	%r4837, %ntid.x;
	mov.u32 	%r4838, %tid.x;
	mad.lo.s32 	%r4839, %r4836, %r4837, %r4838;
	shl.b32 	%r4841, %r4839, 4;
	or.b32  	%r4842, %r4841, 4;
	cvt.u64.u32 	%rd1245, %r4842;
	setp.gt.u64 	%p936, %rd2502, %rd1245;
	and.pred  	%p937, %p935, %p936;
	@%p937 bra 	$L__BB2_978;
	mov.u32 	%r4843, %tid.x;
	shl.b32 	%r4844, %r4843, 6;
	mov.u32 	%r4845, _ZZ15matmul_blocked2E6b_tile;
	add.s32 	%r4846, %r4845, %r4844;
	mov.b32 	%r4847, 0;
	st.shared.u32 	[%r4846+5648], %r4847;
	bra.uni 	$L__BB2_979;
$L__BB2_978:
	ld.global.f32 	%f1166, [%rd31+16];
	mov.u32 	%r4848, %tid.x;
	shl.b32 	%r4849, %r4848, 6;
	mov.u32 	%r4850, _ZZ15matmul_blocked2E6b_tile;
	add.s32 	%r4851, %r4850, %r4849;
	st.shared.f32 	[%r4851+5648], %f1166;
$L__BB2_979:
	ld.param.u64 	%rd3271, [matmul_blocked2_param_5];
	ld.param.u64 	%rd2503, [matmul_blocked2_param_4];
	shl.b64 	%rd1246, %rd3452, 4;
	or.b64  	%rd1247, %rd1246, 12;
	setp.lt.u64 	%p938, %rd1247, %rd3271;
	mov.u32 	%r4852, %ctaid.x;
	mov.u32 	%r4853, %ntid.x;
	mov.u32 	%r4854, %tid.x;
	mad.lo.s32 	%r4855, %r4852, %r4853, %r4854;
	shl.b32 	%r4857, %r4855, 4;
	or.b32  	%r4858, %r4857, 4;
	cvt.u64.u32 	%rd1248, %r4858;
	setp.gt.u64 	%p939, %rd2503, %rd1248;
	and.pred  	%p940, %p938, %p939;
	@%p940 bra 	$L__BB2_981;
	mov.u32 	%r4859, %tid.x;
	shl.b32 	%r4860, %r4859, 6;
	mov.u32 	%r4861, _ZZ15matmul_blocked2E6b_tile;
	add.s32 	%r4862, %r4861, %r4860;
	mov.b32 	%r4863, 0;
	st.shared.u32 	[%r4862+6160], %r4863;
	bra.uni 	$L__BB2_982;
$L__BB2_981:
	ld.global.f32 	%f1167, [%rd32+16];
	mov.u32 	%r4864, %tid.x;
	shl.b32 	%r4865, %r4864, 6;
	mov.u32 	%r4866, _ZZ15matmul_blocked2E6b_tile;
	add.s32 	%r4867, %r4866, %r4865;
	st.shared.f32 	[%r4867+6160], %f1167;
$L__BB2_982:
	ld.param.u64 	%rd3272, [matmul_blocked2_param_5];
	ld.param.u64 	%rd2504, [matmul_blocked2_param_4];
	shl.b64 	%rd1249, %rd3452, 4;
	or.b64  	%rd1250, %rd1249, 13;
	setp.lt.u64 	%p941, %rd1250, %rd3272;
	mov.u32 	%r4868, %ctaid.x;
	mov.u32 	%r4869, %ntid.x;
	mov.u32 	%r4870, %tid.x;
	mad.lo.s32 	%r4871, %r4868, %r4869, %r4870;
	shl.b32 	%r4873, %r4871, 4;
	or.b32  	%r4874, %r4873, 4;
	cvt.u64.u32 	%rd1251, %r4874;
	setp.gt.u64 	%p942, %rd2504, %rd1251;
	and.pred  	%p943, %p941, %p942;
	@%p943 bra 	$L__BB2_984;
	mov.u32 	%r4875, %tid.x;
	shl.b32 	%r4876, %r4875, 6;
	mov.u32 	%r4877, _ZZ15matmul_blocked2E6b_tile;
	add.s32 	%r4878, %r4877, %r4876;
	mov.b32 	%r4879, 0;
	st.shared.u32 	[%r4878+6672], %r4879;
	bra.uni 	$L__BB2_985;
$L__BB2_984:
	ld.global.f32 	%f1168, [%rd33+16];
	mov.u32 	%r4880, %tid.x;
	shl.b32 	%r4881, %r4880, 6;
	mov.u32 	%r4882, _ZZ15matmul_blocked2E6b_tile;
	add.s32 	%r4883, %r4882, %r4881;
	st.shared.f32 	[%r4883+6672], %f1168;
$L__BB2_985:
	ld.param.u64 	%rd3273, [matmul_blocked2_param_5];
	ld.param.u64 	%rd2505, [matmul_blocked2_param_4];
	shl.b64 	%rd1252, %rd3452, 4;
	or.b64  	%rd1253, %rd1252, 14;
	setp.lt.u64 	%p944, %rd1253, %rd3273;
	mov.u32 	%r4884, %ctaid.x;
	mov.u32 	%r4885, %ntid.x;
	mov.u32 	%r4886, %tid.x;
	mad.lo.s32 	%r4887, %r4884, %r4885, %r4886;
	shl.b32 	%r4889, %r4887, 4;
	or.b32  	%r4890, %r4889, 4;
	cvt.u64.u32 	%rd1254, %r4890;
	setp.gt.u64 	%p945, %rd2505, %rd1254;
	and.pred  	%p946, %p944, %p945;
	@%p946 bra 	$L__BB2_987;
	mov.u32 	%r4891, %tid.x;
	shl.b32 	%r4892, %r4891, 6;
	mov.u32 	%r4893, _ZZ15matmul_blocked2E6b_tile;
	add.s32 	%r4894, %r4893, %r4892;
	mov.b32 	%r4895, 0;
	st.shared.u32 	[%r4894+7184], %r4895;
	bra.uni 	$L__BB2_988;
$L__BB2_987:
	ld.global.f32 	%f1169, [%rd34+16];
	mov.u32 	%r4896, %tid.x;
	shl.b32 	%r4897, %r4896, 6;
	mov.u32 	%r4898, _ZZ15matmul_blocked2E6b_tile;
	add.s32 	%r4899, %r4898, %r4897;
	st.shared.f32 	[%r4899+7184], %f1169;
$L__BB2_988:
	ld.param.u64 	%rd3274, [matmul_blocked2_param_5];
	ld.param.u64 	%rd2506, [matmul_blocked2_param_4];
	shl.b64 	%rd1255, %rd3452, 4;
	or.b64  	%rd1256, %rd1255, 15;
	setp.lt.u64 	%p947, %rd1256, %rd3274;
	mov.u32 	%r4900, %ctaid.x;
	mov.u32 	%r4901, %ntid.x;
	mov.u32 	%r4902, %tid.x;
	mad.lo.s32 	%r4903, %r4900, %r4901, %r4902;
	shl.b32 	%r4905, %r4903, 4;
	or.b32  	%r4906, %r4905, 4;
	cvt.u64.u32 	%rd1257, %r4906;
	setp.gt.u64 	%p948, %rd2506, %rd1257;
	and.pred  	%p949, %p947, %p948;
	@%p949 bra 	$L__BB2_990;
	mov.u32 	%r4907, %tid.x;
	shl.b32 	%r4908, %r4907, 6;
	mov.u32 	%r4909, _ZZ15matmul_blocked2E6b_tile;
	add.s32 	%r4910, %r4909, %r4908;
	mov.b32 	%r4911, 0;
	st.shared.u32 	[%r4910+7696], %r4911;
	bra.uni 	$L__BB2_991;
$L__BB2_990:
	ld.global.f32 	%f1170, [%rd35+16];
	mov.u32 	%r4912, %tid.x;
	shl.b32 	%r4913, %r4912, 6;
	mov.u32 	%r4914, _ZZ15matmul_blocked2E6b_tile;
	add.s32 	%r4915, %r4914, %r4913;
	st.shared.f32 	[%r4915+7696], %f1170;
$L__BB2_991:
	ld.param.u64 	%rd3275, [matmul_blocked2_param_5];
	ld.param.u64 	%rd2507, [matmul_blocked2_param_4];
	shl.b64 	%rd1258, %rd3452, 4;
	setp.ge.u64 	%p950, %rd1258, %rd3275;
	mov.u32 	%r4916, %ctaid.x;
	mov.u32 	%r4917, %ntid.x;
	mov.u32 	%r4918, %tid.x;
	mad.lo.s32 	%r4919, %r4916, %r4917, %r4918;
	shl.b32 	%r4921, %r4919, 4;
	or.b32  	%r4922, %r4921, 5;
	cvt.u64.u32 	%rd1259, %r4922;
	setp.le.u64 	%p951, %rd2507, %rd1259;
	mov.f32 	%f6232, 0f00000000;
	or.pred  	%p952, %p950, %p951;
	@%p952 bra 	$L__BB2_993;
	ld.global.f32 	%f6232, [%rd20+20];
$L__BB2_993:
	ld.param.u64 	%rd3276, [matmul_blocked2_param_5];
	ld.param.u64 	%rd2508, [matmul_blocked2_param_4];
	shl.b64 	%rd1260, %rd3452, 4;
	or.b64  	%rd1261, %rd1260, 1;
	setp.lt.u64 	%p953, %rd1261, %rd3276;
	mov.u32 	%r4923, %ctaid.x;
	mov.u32 	%r4924, %ntid.x;
	mov.u32 	%r4925, %tid.x;
	mad.lo.s32 	%r4926, %r4923, %r4924, %r4925;
	shl.b32 	%r4928, %r4926, 4;
	or.b32  	%r4929, %r4928, 5;
	cvt.u64.u32 	%rd1262, %r4929;
	setp.gt.u64 	%p954, %rd2508, %rd1262;
	shl.b32 	%r4930, %r4925, 6;
	mov.u32 	%r4931, _ZZ15matmul_blocked2E6b_tile;
	add.s32 	%r4932, %r4931, %r4930;
	st.shared.f32 	[%r4932+20], %f6232;
	and.pred  	%p955, %p953, %p954;
	@%p955 bra 	$L__BB2_995;
	mov.u32 	%r4933, %tid.x;
	shl.b32 	%r4934, %r4933, 6;
	mov.u32 	%r4935, _ZZ15matmul_blocked2E6b_tile;
	add.s32 	%r4936, %r4935, %r4934;
	mov.b32 	%r4937, 0;
	st.shared.u32 	[%r4936+532], %r4937;
	bra.uni 	$L__BB2_996;
$L__BB2_995:
	ld.global.f32 	%f1172, [%rd21+20];
	mov.u32 	%r4938, %tid.x;
	shl.b32 	%r4939, %r4938, 6;
	mov.u32 	%r4940, _ZZ15matmul_blocked2E6b_tile;
	add.s32 	%r4941, %r4940, %r4939;
	st.shared.f32 	[%r4941+532], %f1172;
$L__BB2_996:
	ld.param.u64 	%rd3277, [matmul_blocked2_param_5];
	ld.param.u64 	%rd2509, [matmul_blocked2_param_4];
	shl.b64 	%rd1263, %rd3452, 4;
	or.b64  	%rd1264, %rd1263, 2;
	setp.lt.u64 	%p956, %rd1264, %rd3277;
	mov.u32 	%r4942, %ctaid.x;
	mov.u32 	%r4943, %ntid.x;
	mov.u32 	%r4944, %tid.x;
	mad.lo.s32 	%r4945, %r4942, %r4943, %r4944;
	shl.b32 	%r4947, %r4945, 4;
	or.b32  	%r4948, %r4947, 5;
	cvt.u64.u32 	%rd1265, %r4948;
	setp.gt.u64 	%p957, %rd2509, %rd1265;
	and.pred  	%p958, %p956, %p957;
	@%p958 bra 	$L__BB2_998;
	mov.u32 	%r4949, %tid.x;
	shl.b32 	%r4950, %r4949, 6;
	mov.u32 	%r4951, _ZZ15matmul_blocked2E6b_tile;
	add.s32 	%r4952, %r4951, %r4950;
	mov.b32 	%r4953, 0;
	st.shared.u32 	[%r4952+1044], %r4953;
	bra.uni 	$L__BB2_999;
$L__BB2_998:
	ld.global.f32 	%f1173, [%rd22+20];
	mov.u32 	%r4954, %tid.x;
	shl.b32 	%r4955, %r4954, 6;
	mov.u32 	%r4956, _ZZ15matmul_blocked2E6b_tile;
	add.s32 	%r4957, %r4956, %r4955;
	st.shared.f32 	[%r4957+1044], %f1173;
$L__BB2_999:
	ld.param.u64 	%rd3278, [matmul_blocked2_param_5];
	ld.param.u64 	%rd2510, [matmul_blocked2_param_4];
	shl.b64 	%rd1266, %rd3452, 4;
	or.b64  	%rd1267, %rd1266, 3;
	setp.lt.u64 	%p959, %rd1267, %rd3278;
	mov.u32 	%r4958, %ctaid.x;
	mov.u32 	%r4959, %ntid.x;
	mov.u32 	%r4960, %tid.x;
	mad.lo.s32 	%r4961, %r4958, %r4959, %r4960;
	shl.b32 	%r4963, %r4961, 4;
	or.b32  	%r4964, %r4963, 5;
	cvt.u64.u32 	%rd1268, %r4964;
	setp.gt.u64 	%p960, %rd2510, %rd1268;
	and.pred  	%p961, %p959, %p960;
	@%p961 bra 	$L__BB2_1001;
	mov.u32 	%r4965, %tid.x;
	shl.b32 	%r4966, %r4965, 6;
	mov.u32 	%r4967, _ZZ15matmul_blocked2E6b_tile;
	add.s32 	%r4968, %r4967, %r4966;
	mov.b32 	%r4969, 0;
	st.shared.u32 	[%r4968+1556], %r4969;
	bra.uni 	$L__BB2_1002;
$L__BB2_1001:
	ld.global.f32 	%f1174, [%rd23+20];
	mov.u32 	%r4970, %tid.x;
	shl.b32 	%r4971, %r4970, 6;
	mov.u32 	%r4972, _ZZ15matmul_blocked2E6b_tile;
	add.s32 	%r4973, %r4972, %r4971;
	st.shared.f32 	[%r4973+1556], %f1174;
$L__BB2_1002:
	ld.param.u64 	%rd3279, [matmul_blocked2_param_5];
	ld.param.u64 	%rd2511, [matmul_blocked2_param_4];
	shl.b64 	%rd1269, %rd3452, 4;
	or.b64  	%rd1270, %rd1269, 4;
	setp.lt.u64 	%p962, %rd1270, %rd3279;
	mov.u32 	%r4974, %ctaid.x;
	mov.u32 	%r4975, %ntid.x;
	mov.u32 	%r4976, %tid.x;
	mad.lo.s32 	%r4977, %r4974, %r4975, %r4976;
	shl.b32 	%r4979, %r4977, 4;
	or.b32  	%r4980, %r4979, 5;
	cvt.u64.u32 	%rd1271, %r4980;
	setp.gt.u64 	%p963, %rd2511, %rd1271;
	and.pred  	%p964, %p962, %p963;
	@%p964 bra 	$L__BB2_1004;
	mov.u32 	%r4981, %tid.x;
	shl.b32 	%r4982, %r4981, 6;
	mov.u32 	%r4983, _ZZ15matmul_blocked2E6b_tile;
	add.s32 	%r4984, %r4983, %r4982;
	mov.b32 	%r4985, 0;
	st.shared.u32 	[%r4984+2068], %r4985;
	bra.uni 	$L__BB2_1005;
$L__BB2_1004:
	ld.global.f32 	%f1175, [%rd24+20];
	mov.u32 	%r4986, %tid.x;
	shl.b32 	%r4987, %r4986, 6;
	mov.u32 	%r4988, _ZZ15matmul_blocked2E6b_tile;
	add.s32 	%r4989, %r4988, %r4987;
	st.shared.f32 	[%r4989+2068], %f1175;
$L__BB2_1005:
	ld.param.u64 	%rd3280, [matmul_blocked2_param_5];
	ld.param.u64 	%rd2512, [matmul_blocked2_param_4];
	shl.b64 	%rd1272, %rd3452, 4;
	or.b64  	%rd1273, %rd1272, 5;
	setp.lt.u64 	%p965, %rd1273, %rd3280;
	mov.u32 	%r4990, %ctaid.x;
	mov.u32 	%r4991, %ntid.x;
	mov.u32 	%r4992, %tid.x;
	mad.lo.s32 	%r4993, %r4990, %r4991, %r4992;
	shl.b32 	%r4995, %r4993, 4;
	or.b32  	%r4996, %r4995, 5;
	cvt.u64.u32 	%rd1274, %r4996;
	setp.gt.u64 	%p966, %rd2512, %rd1274;
	and.pred  	%p967, %p965, %p966;
	@%p967 bra 	$L__BB2_1007;
	mov.u32 	%r4997, %tid.x;
	shl.b32 	%r4998, %r4997, 6;
	mov.u32 	%r4999, _ZZ15matmul_blocked2E6b_tile;
	add.s32 	%r5000, %r4999, %r4998;
	mov.b32 	%r5001, 0;
	st.shared.u32 	[%r5000+2580], %r5001;
	bra.uni 	$L__BB2_1008;
$L__BB2_1007:
	ld.global.f32 	%f1176, [%rd25+20];
	mov.u32 	%r5002, %tid.x;
	shl.b32 	%r5003, %r5002, 6;
	mov.u32 	%r5004, _ZZ15matmul_blocked2E6b_tile;
	add.s32 	%r5005, %r5004, %r5003;
	st.shared.f32 	[%r5005+2580], %f1176;
$L__BB2_1008:
	ld.param.u64 	%rd3281, [matmul_blocked2_param_5];
	ld.param.u64 	%rd2513, [matmul_blocked2_param_4];
	shl.b64 	%rd1275, %rd3452, 4;
	or.b64  	%rd1276, %rd1275, 6;
	setp.lt.u64 	%p968, %rd1276, %rd3281;
	mov.u32 	%r5006, %ctaid.x;
	mov.u32 	%r5007, %ntid.x;
	mov.u32 	%r5008, %tid.x;
	mad.lo.s32 	%r5009, %r5006, %r5007, %r5008;
	shl.b32 	%r5011, %r5009, 4;
	or.b32  	%r5012, %r5011, 5;
	cvt.u64.u32 	%rd1277, %r5012;
	setp.gt.u64 	%p969, %rd2513, %rd1277;
	and.pred  	%p970, %p968, %p969;
	@%p970 bra 	$L__BB2_1010;
	mov.u32 	%r5013, %tid.x;
	shl.b32 	%r5014, %r5013, 6;
	mov.u32 	%r5015, _ZZ15matmul_blocked2E6b_tile;
	add.s32 	%r5016, %r5015, %r5014;
	mov.b32 	%r5017, 0;
	st.shared.u32 	[%r5016+3092], %r5017;
	bra.uni 	$L__BB2_1011;
$L__BB2_1010:
	ld.global.f32 	%f1177, [%rd26+20];
	mov.u32 	%r5018, %tid.x;
	shl.b32 	%r5019, %r5018, 6;
	mov.u32 	%r5020, _ZZ15matmul_blocked2E6b_tile;
	add.s32 	%r5021, %r5020, %r5019;
	st.shared.f32 	[%r5021+3092], %f1177;
$L__BB2_1011:
	ld.param.u64 	%rd3282, [matmul_blocked2_param_5];
	ld.param.u64 	%rd2514, [matmul_blocked2_param_4];
	shl.b64 	%rd1278, %rd3452, 4;
	or.b64  	%rd1279, %rd1278, 7;
	setp.lt.u64 	%p971, %rd1279, %rd3282;
	mov.u32 	%r5022, %ctaid.x;
	mov.u32 	%r5023, %ntid.x;
	mov.u32 	%r5024, %tid.x;
	mad.lo.s32 	%r5025, %r5022, %r5023, %r5024;
	shl.b32 	%r5027, %r5025, 4;
	or.b32  	%r5028, %r5027, 5;
	cvt.u64.u32 	%rd1280, %r5028;
	setp.gt.u64 	%p972, %rd2514, %rd1280;
	and.pred  	%p973, %p971, %p972;
	@%p973 bra 	$L__BB2_1013;
	mov.u32 	%r5029, %tid.x;
	shl.b32 	%r5030, %r5029, 6;
	mov.u32 	%r5031, _ZZ15matmul_blocked2E6b_tile;
	add.s32 	%r5032, %r5031, %r5030;
	mov.b32 	%r5033, 0;
	st.shared.u32 	[%r5032+3604], %r5033;
	bra.uni 	$L__BB2_1014;
$L__BB2_1013:
	ld.global.f32 	%f1178, [%rd27+20];
	mov.u32 	%r5034, %tid.x;
	shl.b32 	%r5035, %r5034, 6;
	mov.u32 	%r5036, _ZZ15matmul_blocked2E6b_tile;
	add.s32 	%r5037, %r5036, %r5035;
	st.shared.f32 	[%r5037+3604], %f1178;
$L__BB2_1014:
	ld.param.u64 	%rd3283, [matmul_blocked2_param_5];
	ld.param.u64 	%rd2515, [matmul_blocked2_param_4];
	shl.b64 	%rd1281, %rd3452, 4;
	or.b64  	%rd1282, %rd1281, 8;
	setp.lt.u64 	%p974, %rd1282, %rd3283;
	mov.u32 	%r5038, %ctaid.x;
	mov.u32 	%r5039, %ntid.x;
	mov.u32 	%r5040, %tid.x;
	mad.lo.s32 	%r5041, %r5038, %r5039, %r5040;
	shl.b32 	%r5043, %r5041, 4;
	or.b32  	%r5044, %r5043, 5;
	cvt.u64.u32 	%rd1283, %r5044;
	setp.gt.u64 	%p975, %rd2515, %rd1283;
	and.pred  	%p976, %p974, %p975;
	@%p976 bra 	$L__BB2_1016;
	mov.u32 	%r5045, %tid.x;
	shl.b32 	%r5046, %r5045, 6;
	mov.u32 	%r5047, _ZZ15matmul_blocked2E6b_tile;
	add.s32 	%r5048, %r5047, %r5046;
	mov.b32 	%r5049, 0;
	st.shared.u32 	[%r5048+4116], %r5049;
	bra.uni 	$L__BB2_1017;
$L__BB2_1016:
	ld.global.f32 	%f1179, [%rd28+20];
	mov.u32 	%r5050, %tid.x;
	shl.b32 	%r5051, %r5050, 6;
	mov.u32 	%r5052, _ZZ15matmul_blocked2E6b_tile;
	add.s32 	%r5053, %r5052, %r5051;
	st.shared.f32 	[%r5053+4116], %f1179;
$L__BB2_1017:
	ld.param.u64 	%rd3284, [matmul_blocked2_param_5];
	ld.param.u64 	%rd2516, [matmul_blocked2_param_4];
	shl.b64 	%rd1284, %rd3452, 4;
	or.b64  	%rd1285, %rd1284, 9;
	setp.lt.u64 	%p977, %rd1285, %rd3284;
	mov.u32 	%r5054, %ctaid.x;
	mov.u32 	%r5055, %ntid.x;
	mov.u32 	%r5056, %tid.x;
	mad.lo.s32 	%r5057, %r5054, %r5055, %r5056;
	shl.b32 	%r5059, %r5057, 4;
	or.b32  	%r5060, %r5059, 5;
	cvt.u64.u32 	%rd1286, %r5060;
	setp.gt.u64 	%p978, %rd2516, %rd1286;
	and.pred  	%p979, %p977, %p978;
	@%p979 bra 	$L__BB2_1019;
	mov.u32 	%r5061, %tid.x;
	shl.b32 	%r5062, %r5061, 6;
	mov.u32 	%r5063, _ZZ15matmul_blocked2E6b_tile;
	add.s32 	%r5064, %r5063, %r5062;
	mov.b32 	%r5065, 0;
	st.shared.u32 	[%r5064+4628], %r5065;
	bra.uni 	$L__BB2_1020;
$L__BB2_1019:
	ld.global.f32 	%f1180, [%rd29+20];
	mov.u32 	%r5066, %tid.x;
	shl.b32 	%r5067, %r5066, 6;
	mov.u32 	%r5068, _ZZ15matmul_blocked2E6b_tile;
	add.s32 	%r5069, %r5068, %r5067;
	st.shared.f32 	[%r5069+4628], %f1180;
$L__BB2_1020:
	ld.param.u64 	%rd3285, [matmul_blocked2_param_5];
	ld.param.u64 	%rd2517, [matmul_blocked2_param_4];
	shl.b64 	%rd1287, %rd3452, 4;
	or.b64  	%rd1288, %rd1287, 10;
	setp.lt.u64 	%p980, %rd1288, %rd3285;
	mov.u32 	%r5070, %ctaid.x;
	mov.u32 	%r5071, %ntid.x;
	mov.u32 	%r5072, %tid.x;
	mad.lo.s32 	%r5073, %r5070, %r5071, %r5072;
	shl.b32 	%r5075, %r5073, 4;
	or.b32  	%r5076, %r5075, 5;
	cvt.u64.u32 	%rd1289, %r5076;
	setp.gt.u64 	%p981, %rd2517, %rd1289;
	and.pred  	%p982, %p980, %p981;
	@%p982 bra 	$L__BB2_1022;
	mov.u32 	%r5077, %tid.x;
	shl.b32 	%r5078, %r5077, 6;
	mov.u32 	%r5079, _ZZ15matmul_blocked2E6b_tile;
	add.s32 	%r5080, %r5079, %r5078;
	mov.b32 	%r5081, 0;
	st.shared.u32 	[%r5080+5140], %r5081;
	bra.uni 	$L__BB2_1023;
$L__BB2_1022:
	ld.global.f32 	%f1181, [%rd30+20];
	mov.u32 	%r5082, %tid.x;
	shl.b32 	%r5083, %r5082, 6;
	mov.u32 	%r5084, _ZZ15matmul_blocked2E6b_tile;
	add.s32 	%r5085, %r5084, %r5083;
	st.shared.f32 	[%r5085+5140], %f1181;
$L__BB2_1023:
	ld.param.u64 	%rd3286, [matmul_blocked2_param_5];
	ld.param.u64 	%rd2518, [matmul_blocked2_param_4];
	shl.b64 	%rd1290, %rd3452, 4;
	or.b64  	%rd1291, %rd1290, 11;
	setp.lt.u64 	%p983, %rd1291, %rd3286;
	mov.u32 	%r5086, %ctaid.x;
	mov.u32 	%r5087, %ntid.x;
	mov.u32 	%r5088, %tid.x;
	mad.lo.s32 	%r5089, %r5086, %r5087, %r5088;
	shl.b32 	%r5091, %r5089, 4;
	or.b32  	%r5092, %r5091, 5;
	cvt.u64.u32 	%rd1292, %r5092;
	setp.gt.u64 	%p984, %rd2518, %rd1292;
	and.pred  	%p985, %p983, %p984;
	@%p985 bra 	$L__BB2_1025;
	mov.u32 	%r5093, %tid.x;
	shl.b32 	%r5094, %r5093, 6;
	mov.u32 	%r5095, _ZZ15matmul_blocked2E6b_tile;
	add.s32 	%r5096, %r5095, %r5094;
	mov.b32 	%r5097, 0;
	st.shared.u32 	[%r5096+5652], %r5097;
	bra.uni 	$L__BB2_1026;
$L__BB2_1025:
	ld.global.f32 	%f1182, [%rd31+20];
	mov.u32 	%r5098, %tid.x;
	shl.b32 	%r5099, %r5098, 6;
	mov.u32 	%r5100, _ZZ15matmul_blocked2E6b_tile;
	add.s32 	%r5101, %r5100, %r5099;
	st.shared.f32 	[%r5101+5652], %f1182;
$L__BB2_1026:
	ld.param.u64 	%rd3287, [matmul_blocked2_param_5];
	ld.param.u64 	%rd2519, [matmul_blocked2_param_4];
	shl.b64 	%rd1293, %rd3452, 4;
	or.b64  	%rd1294, %rd1293, 12;
	setp.lt.u64 	%p986, %rd1294, %rd3287;
	mov.u32 	%r5102, %ctaid.x;
	mov.u32 	%r5103, %ntid.x;
	mov.u32 	%r5104, %tid.x;
	mad.lo.s32 	%r5105, %r5102, %r5103, %r5104;
	shl.b32 	%r5107, %r5105, 4;
	or.b32  	%r5108, %r5107, 5;
	cvt.u64.u32 	%rd1295, %r5108;
	setp.gt.u64 	%p987, %rd2519, %rd1295;
	and.pred  	%p988, %p986, %p987;
	@%p988 bra 	$L__BB2_1028;
	mov.u32 	%r5109, %tid.x;
	shl.b32 	%r5110, %r5109, 6;
	mov.u32 	%r5111, _ZZ15matmul_blocked2E6b_tile;
	add.s32 	%r5112, %r5111, %r5110;
	mov.b32 	%r5113, 0;
	st.shared.u32 	[%r5112+6164], %r5113;
	bra.uni 	$L__BB2_1029;
$L__BB2_1028:
	ld.global.f32 	%f1183, [%rd32+20];
	mov.u32 	%r5114, %tid.x;
	shl.b32 	%r5115, %r5114, 6;
	mov.u32 	%r5116, _ZZ15matmul_blocked2E6b_tile;
	add.s32 	%r5117, %r5116, %r5115;
	st.shared.f32 	[%r5117+6164], %f1183;
$L__BB2_1029:
	ld.param.u64 	%rd3288, [matmul_blocked2_param_5];
	ld.param.u64 	%rd2520, [matmul_blocked2_param_4];
	shl.b64 	%rd1296, %rd3452, 4;
	or.b64  	%rd1297, %rd1296, 13;
	setp.lt.u64 	%p989, %rd1297, %rd3288;
	mov.u32 	%r5118, %ctaid.x;
	mov.u32 	%r5119, %ntid.x;
	mov.u32 	%r5120, %tid.x;
	mad.lo.s32 	%r5121, %r5118, %r5119, %r5120;
	shl.b32 	%r5123, %r5121, 4;
	or.b32  	%r5124, %r5123, 5;
	cvt.u64.u32 	%rd1298, %r5124;
	setp.gt.u64 	%p990, %rd2520, %rd1298;
	and.pred  	%p991, %p989, %p990;
	@%p991 bra 	$L__BB2_1031;
	mov.u32 	%r5125, %tid.x;
	shl.b32 	%r5126, %r5125, 6;
	mov.u32 	%r5127, _ZZ15matmul_blocked2E6b_tile;
	add.s32 	%r5128, %r5127, %r5126;
	mov.b32 	%r5129, 0;
	st.shared.u32 	[%r5128+6676], %r5129;
	bra.uni 	$L__BB2_1032;
$L__BB2_1031:
	ld.global.f32 	%f1184, [%rd33+20];
	mov.u32 	%r5130, %tid.x;
	shl.b32 	%r5131, %r5130, 6;
	mov.u32 	%r5132, _ZZ15matmul_blocked2E6b_tile;
	add.s32 	%r5133, %r5132, %r5131;
	st.shared.f32 	[%r5133+6676], %f1184;
$L__BB2_1032:
	ld.param.u64 	%rd3289, [matmul_blocked2_param_5];
	ld.param.u64 	%rd2521, [matmul_blocked2_param_4];
	shl.b64 	%rd1299, %rd3452, 4;
	or.b64  	%rd1300, %rd1299, 14;
	setp.lt.u64 	%p992, %rd1300, %rd3289;
	mov.u32 	%r5134, %ctaid.x;
	mov.u32 	%r5135, %ntid.x;
	mov.u32 	%r5136, %tid.x;
	mad.lo.s32 	%r5137, %r5134, %r5135, %r5136;
	shl.b32 	%r5139, %r5137, 4;
	or.b32  	%r5140, %r5139, 5;
	cvt.u64.u32 	%rd1301, %r5140;
	setp.gt.u64 	%p993, %rd2521, %rd1301;
	and.pred  	%p994, %p992, %p993;
	@%p994 bra 	$L__BB2_1034;
	mov.u32 	%r5141, %tid.x;
	shl.b32 	%r5142, %r5141, 6;
	mov.u32 	%r5143, _ZZ15matmul_blocked2E6b_tile;
	add.s32 	%r5144, %r5143, %r5142;
	mov.b32 	%r5145, 0;
	st.shared.u32 	[%r5144+7188], %r5145;
	bra.uni 	$L__BB2_1035;
$L__BB2_1034:
	ld.global.f32 	%f1185, [%rd34+20];
	mov.u32 	%r5146, %tid.x;
	shl.b32 	%r5147, %r5146, 6;
	mov.u32 	%r5148, _ZZ15matmul_blocked2E6b_tile;
	add.s32 	%r5149, %r5148, %r5147;
	st.shared.f32 	[%r5149+7188], %f1185;
$L__BB2_1035:
	ld.param.u64 	%rd3290, [matmul_blocked2_param_5];
	ld.param.u64 	%rd2522, [matmul_blocked2_param_4];
	shl.b64 	%rd1302, %rd3452, 4;
	or.b64  	%rd1303, %rd1302, 15;
	setp.lt.u64 	%p995, %rd1303, %rd3290;
	mov.u32 	%r5150, %ctaid.x;
	mov.u32 	%r5151, %ntid.x;
	mov.u32 	%r5152, %tid.x;
	mad.lo.s32 	%r5153, %r5150, %r5151, %r5152;
	shl.b32 	%r5155, %r5153, 4;
	or.b32  	%r5156, %r5155, 5;
	cvt.u64.u32 	%rd1304, %r5156;
	setp.gt.u64 	%p996, %rd2522, %rd1304;
	and.pred  	%p997, %p995, %p996;
	@%p997 bra 	$L__BB2_1037;
	mov.u32 	%r5157, %tid.x;
	shl.b32 	%r5158, %r5157, 6;
	mov.u32 	%r5159, _ZZ15matmul_blocked2E6b_tile;
	add.s32 	%r5160, %r5159, %r5158;
	mov.b32 	%r5161, 0;
	st.shared.u32 	[%r5160+7700], %r5161;
	bra.uni 	$L__BB2_1038;
$L__BB2_1037:
	ld.global.f32 	%f1186, [%rd35+20];
	mov.u32 	%r5162, %tid.x;
	shl.b32 	%r5163, %r5162, 6;
	mov.u32 	%r5164, _ZZ15matmul_blocked2E6b_tile;
	add.s32 	%r5165, %r5164, %r5163;
	st.shared.f32 	[%r5165+7700], %f1186;
$L__BB2_1038:
	ld.param.u64 	%rd3291, [matmul_blocked2_param_5];
	ld.param.u64 	%rd2523, [matmul_blocked2_param_4];
	shl.b64 	%rd1305, %rd3452, 4;
	setp.ge.u64 	%p998, %rd1305, %rd3291;
	mov.u32 	%r5166, %ctaid.x;
	mov.u32 	%r5167, %ntid.x;
	mov.u32 	%r5168, %tid.x;
	mad.lo.s32 	%r5169, %r5166, %r5167, %r5168;
	shl.b32 	%r5171, %r5169, 4;
	or.b32  	%r5172, %r5171, 6;
	cvt.u64.u32 	%rd1306, %r5172;
	setp.le.u64 	%p999, %rd2523, %rd1306;
	mov.f32 	%f6233, 0f00000000;
	or.pred  	%p1000, %p998, %p999;
	@%p1000 bra 	$L__BB2_1040;
	ld.global.f32 	%f6233, [%rd20+24];
$L__BB2_1040:
	ld.param.u64 	%rd3292, [matmul_blocked2_param_5];
	ld.param.u64 	%rd2524, [matmul_blocked2_param_4];
	shl.b64 	%rd1307, %rd3452, 4;
	or.b64  	%rd1308, %rd1307, 1;
	setp.lt.u64 	%p1001, %rd1308, %rd3292;
	mov.u32 	%r5173, %ctaid.x;
	mov.u32 	%r5174, %ntid.x;
	mov.u32 	%r5175, %tid.x;
	mad.lo.s32 	%r5176, %r5173, %r5174, %r5175;
	shl.b32 	%r5178, %r5176, 4;
	or.b32  	%r5179, %r5178, 6;
	cvt.u64.u32 	%rd1309, %r5179;
	setp.gt.u64 	%p1002, %rd2524, %rd1309;
	shl.b32 	%r5180, %r5175, 6;
	mov.u32 	%r5181, _ZZ15matmul_blocked2E6b_tile;
	add.s32 	%r5182, %r5181, %r5180;
	st.shared.f32 	[%r5182+24], %f6233;
	and.pred  	%p1003, %p1001, %p1002;
	@%p1003 bra 	$L__BB2_1042;
	mov.u32 	%r5183, %tid.x;
	shl.b32 	%r5184, %r5183, 6;
	mov.u32 	%r5185, _ZZ15matmul_blocked2E6b_tile;
	add.s32 	%r5186, %r5185, %r5184;
	mov.b32 	%r5187, 0;
	st.shared.u32 	[%r5186+536], %r5187;
	bra.uni 	$L__BB2_1043;
$L__BB2_1042:
	ld.global.f32 	%f1188, [%rd21+24];
	mov.u32 	%r5188, %tid.x;
	shl.b32 	%r5189, %r5188, 6;
	mov.u32 	%r5190, _ZZ15matmul_blocked2E6b_tile;
	add.s32 	%r5191, %r5190, %r5189;
	st.shared.f32 	[%r5191+536], %f1188;
$L__BB2_1043:
	ld.param.u64 	%rd3293, [matmul_blocked2_param_5];
	ld.param.u64 	%rd2525, [matmul_blocked2_param_4];
	shl.b64 	%rd1310, %rd3452, 4;
	or.b64  	%rd1311, %rd1310, 2;
	setp.lt.u64 	%p1004, %rd1311, %rd3293;
	mov.u32 	%r5192, %ctaid.x;
	mov.u32 	%r5193, %ntid.x;
	mov.u32 	%r5194, %tid.x;
	mad.lo.s32 	%r5195, %r5192, %r5193, %r5194;
	shl.b32 	%r5197, %r5195, 4;
	or.b32  	%r5198, %r5197, 6;
	cvt.u64.u32 	%rd1312, %r5198;
	setp.gt.u64 	%p1005, %rd2525, %rd1312;
	and.pred  	%p1006, %p1004, %p1005;
	@%p1006 bra 	$L__BB2_1045;
	mov.u32 	%r5199, %tid.x;
	shl.b32 	%r5200, %r5199, 6;
	mov.u32 	%r5201, _ZZ15matmul_blocked2E6b_tile;
	add.s32 	%r5202, %r5201, %r5200;
	mov.b32 	%r5203, 0;
	st.shared.u32 	[%r5202+1048], %r5203;
	bra.uni 	$L__BB2_1046;
$L__BB2_1045:
	ld.global.f32 	%f1189, [%rd22+24];
	mov.u32 	%r5204, %tid.x;
	shl.b32 	%r5205, %r5204, 6;
	mov.u32 	%r5206, _ZZ15matmul_blocked2E6b_tile;
	add.s32 	%r5207, %r5206, %r5205;
	st.shared.f32 	[%r5207+1048], %f1189;
$L__BB2_1046:
	ld.param.u64 	%rd3294, [matmul_blocked2_param_5];
	ld.param.u64 	%rd2526, [matmul_blocked2_param_4];
	shl.b64 	%rd1313, %rd3452, 4;
	or.b64  	%rd1314, %rd1313, 3;
	setp.lt.u64 	%p1007, %rd1314, %rd3294;
	mov.u32 	%r5208, %ctaid.x;
	mov.u32 	%r5209, %ntid.x;
	mov.u32 	%r5210, %tid.x;
	mad.lo.s32 	%r5211, %r5208, %r5209, %r5210;
	shl.b32 	%r5213, %r5211, 4;
	or.b32  	%r5214, %r5213, 6;
	cvt.u64.u32 	%rd1315, %r5214;
	setp.gt.u64 	%p1008, %rd2526, %rd1315;
	and.pred  	%p1009, %p1007, %p1008;
	@%p1009 bra 	$L__BB2_1048;
	mov.u32 	%r5215, %tid.x;
	shl.b32 	%r5216, %r5215, 6;
	mov.u32 	%r5217, _ZZ15matmul_blocked2E6b_tile;
	add.s32 	%r5218, %r5217, %r5216;
	mov.b32 	%r5219, 0;
	st.shared.u32 	[%r5218+1560], %r5219;
	bra.uni 	$L__BB2_1049;
$L__BB2_1048:
	ld.global.f32 	%f1190, [%rd23+24];
	mov.u32 	%r5220, %tid.x;
	shl.b32 	%r5221, %r5220, 6;
	mov.u32 	%r5222, _ZZ15matmul_blocked2E6b_tile;
	add.s32 	%r5223, %r5222, %r5221;
	st.shared.f32 	[%r5223+1560], %f1190;
$L__BB2_1049:
	ld.param.u64 	%rd3295, [matmul_blocked2_param_5];
	ld.param.u64 	%rd2527, [matmul_blocked2_param_4];
	shl.b64 	%rd1316, %rd3452, 4;
	or.b64  	%rd1317, %rd1316, 4;
	setp.lt.u64 	%p1010, %rd1317, %rd3295;
	mov.u32 	%r5224, %ctaid.x;
	mov.u32 	%r5225, %ntid.x;
	mov.u32 	%r5226, %tid.x;
	mad.lo.s32 	%r5227, %r5224, %r5225, %r5226;
	shl.b32 	%r5229, %r5227, 4;
	or.b32  	%r5230, %r5229, 6;
	cvt.u64.u32 	%rd1318, %r5230;
	setp.gt.u64 	%p1011, %rd2527, %rd1318;
	and.pred  	%p1012, %p1010, %p1011;
	@%p1012 bra 	$L__BB2_1051;
	mov.u32 	%r5231, %tid.x;
	shl.b32 	%r5232, %r5231, 6;
	mov.u32 	%r5233, _ZZ15matmul_blocked2E6b_tile;
	add.s32 	%r5234, %r5233, %r5232;
	mov.b32 	%r5235, 0;
	st.shared.u32 	[%r5234+2072], %r5235;
	bra.uni 	$L__BB2_1052;
$L__BB2_1051:
	ld.global.f32 	%f1191, [%rd24+24];
	mov.u32 	%r5236, %tid.x;
	shl.b32 	%r5237, %r5236, 6;
	mov.u32 	%r5238, _ZZ15matmul_blocked2E6b_tile;
	add.s32 	%r5239, %r5238, %r5237;
	st.shared.f32 	[%r5239+2072], %f1191;
$L__BB2_1052:
	ld.param.u64 	%rd3296, [matmul_blocked2_param_5];
	ld.param.u64 	%rd2528, [matmul_blocked2_param_4];
	shl.b64 	%rd1319, %rd3452, 4;
	or.b64  	%rd1320, %rd1319, 5;
	setp.lt.u64 	%p1013, %rd1320, %rd3296;
	mov.u32 	%r5240, %ctaid.x;
	mov.u32 	%r5241, %ntid.x;
	mov.u32 	%r5242, %tid.x;
	mad.lo.s32 	%r5243, %r5240, %r5241, %r5242;
	shl.b32 	%r5245, %r5243, 4;
	or.b32  	%r5246, %r5245, 6;
	cvt.u64.u32 	%rd1321, %r5246;
	setp.gt.u64 	%p1014, %rd2528, %rd1321;
	and.pred  	%p1015, %p1013, %p1014;
	@%p1015 bra 	$L__BB2_1054;
	mov.u32 	%r5247, %tid.x;
	shl.b32 	%r5248, %r5247, 6;
	mov.u32 	%r5249, _ZZ15matmul_blocked2E6b_tile;
	add.s32 	%r5250, %r5249, %r5248;
	mov.b32 	%r5251, 0;
	st.shared.u32 	[%r5250+2584], %r5251;
	bra.uni 	$L__BB2_1055;
$L__BB2_1054:
	ld.global.f32 	%f1192, [%rd25+24];
	mov.u32 	%r5252, %tid.x;
	shl.b32 	%r5253, %r5252, 6;
	mov.u32 	%r5254, _ZZ15matmul_blocked2E6b_tile;
	add.s32 	%r5255, %r5254, %r5253;
	st.shared.f32 	[%r5255+2584], %f1192;
$L__BB2_1055:
	ld.param.u64 	%rd3297, [matmul_blocked2_param_5];
	ld.param.u64 	%rd2529, [matmul_blocked2_param_4];
	shl.b64 	%rd1322, %rd3452, 4;
	or.b64  	%rd1323, %rd1322, 6;
	setp.lt.u64 	%p1016, %rd1323, %rd3297;
	mov.u32 	%r5256, %ctaid.x;
	mov.u32 	%r5257, %ntid.x;
	mov.u32 	%r5258, %tid.x;
	mad.lo.s32 	%r5259, %r5256, %r5257, %r5258;
	shl.b32 	%r5261, %r5259, 4;
	or.b32  	%r5262, %r5261, 6;
	cvt.u64.u32 	%rd1324, %r5262;
	setp.gt.u64 	%p1017, %rd2529, %rd1324;
	and.pred  	%p1018, %p1016, %p1017;
	@%p1018 bra 	$L__BB2_1057;
	mov.u32 	%r5263, %tid.x;
	shl.b32 	%r5264, %r5263, 6;
	mov.u32 	%r5265, _ZZ15matmul_blocked2E6b_tile;
	add.s32 	%r5266, %r5265, %r5264;
	mov.b32 	%r5267, 0;
	st.shared.u32 	[%r5266+3096], %r5267;
	bra.uni 	$L__BB2_1058;
$L__BB2_1057:
	ld.global.f32 	%f1193, [%rd26+24];
	mov.u32 	%r5268, %tid.x;
	shl.b32 	%r5269, %r5268, 6;
	mov.u32 	%r5270, _ZZ15matmul_blocked2E6b_tile;
	add.s32 	%r5271, %r5270, %r5269;
	st.shared.f32 	[%r5271+3096], %f1193;
$L__BB2_1058:
	ld.param.u64 	%rd3298, [matmul_blocked2_param_5];
	ld.param.u64 	%rd2530, [matmul_blocked2_param_4];
	shl.b64 	%rd1325, %rd3452, 4;
	or.b64  	%rd1326, %rd1325, 7;
	setp.lt.u64 	%p1019, %rd1326, %rd3298;
	mov.u32 	%r5272, %ctaid.x;
	mov.u32 	%r5273, %ntid.x;
	mov.u32 	%r5274, %tid.x;
	mad.lo.s32 	%r5275, %r5272, %r5273, %r5274;
	shl.b32 	%r5277, %r5275, 4;
	or.b32  	%r5278, %r5277, 6;
	cvt.u64.u32 	%rd1327, %r5278;
	setp.gt.u64 	%p1020, %rd2530, %rd1327;
	and.pred  	%p1021, %p1019, %p1020;
	@%p1021 bra 	$L__BB2_1060;
	mov.u32 	%r5279, %tid.x;
	shl.b32 	%r5280, %r5279, 6;
	mov.u32 	%r5281, _ZZ15matmul_blocked2E6b_tile;
	add.s32 	%r5282, %r5281, %r5280;
	mov.b32 	%r5283, 0;
	st.shared.u32 	[%r5282+3608], %r5283;
	bra.uni 	$L__BB2_1061;
$L__BB2_1060:
	ld.global.f32 	%f1194, [%rd27+24];
	mov.u32 	%r5284, %tid.x;
	shl.b32 	%r5285, %r5284, 6;
	mov.u32 	%r5286, _ZZ15matmul_blocked2E6b_tile;
	add.s32 	%r5287, %r5286, %r5285;
	st.shared.f32 	[%r5287+3608], %f1194;
$L__BB2_1061:
	ld.param.u64 	%rd3299, [matmul_blocked2_param_5];
	ld.param.u64 	%rd2531, [matmul_blocked2_param_4];
	shl.b64 	%rd1328, %rd3452, 4;
	or.b64  	%rd1329, %rd1328, 8;
	setp.lt.u64 	%p1022, %rd1329, %rd3299;
	mov.u32 	%r5288, %ctaid.x;
	mov.u32 	%r5289, %ntid.x;
	mov.u32 	%r5290, %tid.x;
	mad.lo.s32 	%r5291, %r5288, %r5289, %r5290;
	shl.b32 	%r5293, %r5291, 4;
	or.b32  	%r5294, %r5293, 6;
	cvt.u64.u32 	%rd1330, %r5294;
	setp.gt.u64 	%p1023, %rd2531, %rd1330;
	and.pred  	%p1024, %p1022, %p1023;
	@%p1024 bra 	$L__BB2_1063;
	mov.u32 	%r5295, %tid.x;
	shl.b32 	%r5296, %r5295, 6;
	mov.u32 	%r5297, _ZZ15matmul_blocked2E6b_tile;
	add.s32 	%r5298, %r5297, %r5296;
	mov.b32 	%r5299, 0;
	st.shared.u32 	[%r5298+4120], %r5299;
	bra.uni 	$L__BB2_1064;
$L__BB2_1063:
	ld.global.f32 	%f1195, [%rd28+24];
	mov.u32 	%r5300, %tid.x;
	shl.b32 	%r5301, %r5300, 6;
	mov.u32 	%r5302, _ZZ15matmul_blocked2E6b_tile;
	add.s32 	%r5303, %r5302, %r5301;
	st.shared.f32 	[%r5303+4120], %f1195;
$L__BB2_1064:
	ld.param.u64 	%rd3300, [matmul_blocked2_param_5];
	ld.param.u64 	%rd2532, [matmul_blocked2_param_4];
	shl.b64 	%rd1331, %rd3452, 4;
	or.b64  	%rd1332, %rd1331, 9;
	setp.lt.u64 	%p1025, %rd1332, %rd3300;
	mov.u32 	%r5304, %ctaid.x;
	mov.u32 	%r5305, %ntid.x;
	mov.u32 	%r5306, %tid.x;
	mad.lo.s32 	%r5307, %r5304, %r5305, %r5306;
	shl.b32 	%r5309, %r5307, 4;
	or.b32  	%r5310, %r5309, 6;
	cvt.u64.u32 	%rd1333, %r5310;
	setp.gt.u64 	%p1026, %rd2532, %rd1333;
	and.pred  	%p1027, %p1025, %p1026;
	@%p1027 bra 	$L__BB2_1066;
	mov.u32 	%r5311, %tid.x;
	shl.b32 	%r5312, %r5311, 6;
	mov.u32 	%r5313, _ZZ15matmul_blocked2E6b_tile;
	add.s32 	%r5314, %r5313, %r5312;
	mov.b32 	%r5315, 0;
	st.shared.u32 	[%r5314+4632], %r5315;
	bra.uni 	$L__BB2_1067;
$L__BB2_1066:
	ld.global.f32 	%f1196, [%rd29+24];
	mov.u32 	%r5316, %tid.x;
	shl.b32 	%r5317, %r5316, 6;
	mov.u32 	%r5318, _ZZ15matmul_blocked2E6b_tile;
	add.s32 	%r5319, %r5318, %r5317;
	st.shared.f32 	[%r5319+4632], %f1196;
$L__BB2_1067:
	ld.param.u64 	%rd3301, [matmul_blocked2_param_5];
	ld.param.u64 	%rd2533, [matmul_blocked2_param_4];
	shl.b64 	%rd1334, %rd3452, 4;
	or.b64  	%rd1335, %rd1334, 10;
	setp.lt.u64 	%p1028, %rd1335, %rd3301;
	mov.u32 	%r5320, %ctaid.x;
	mov.u32 	%r5321, %ntid.x;
	mov.u32 	%r5322, %tid.x;
	mad.lo.s32 	%r5323, %r5320, %r5321, %r5322;
	shl.b32 	%r5325, %r5323, 4;
	or.b32  	%r5326, %r5325, 6;
	cvt.u64.u32 	%rd1336, %r5326;
	setp.gt.u64 	%p1029, %rd2533, %rd1336;
	and.pred  	%p1030, %p1028, %p1029;
	@%p1030 bra 	$L__BB2_1069;
	mov.u32 	%r5327, %tid.x;
	shl.b32 	%r5328, %r5327, 6;
	mov.u32 	%r5329, _ZZ15matmul_blocked2E6b_tile;
	add.s32 	%r5330, %r5329, %r5328;
	mov.b32 	%r5331, 0;
	st.shared.u32 	[%r5330+5144], %r5331;
	bra.uni 	$L__BB2_1070;
$L__BB2_1069:
	ld.global.f32 	%f1197, [%rd30+24];
	mov.u32 	%r5332, %tid.x;
	shl.b32 	%r5333, %r5332, 6;
	mov.u32 	%r5334, _ZZ15matmul_blocked2E6b_tile;
	add.s32 	%r5335, %r5334, %r5333;
	st.shared.f32 	[%r5335+5144], %f1197;
$L__BB2_1070:
	ld.param.u64 	%rd3302, [matmul_blocked2_param_5];
	ld.param.u64 	%rd2534, [matmul_blocked2_param_4];
	shl.b64 	%rd1337, %rd3452, 4;
	or.b64  	%rd1338, %rd1337, 11;
	setp.lt.u64 	%p1031, %rd1338, %rd3302;
	mov.u32 	%r5336, %ctaid.x;
	mov.u32 	%r5337, %ntid.x;
	mov.u32 	%r5338, %tid.x;
	mad.lo.s32 	%r5339, %r5336, %r5337, %r5338;
	shl.b32 	%r5341, %r5339, 4;
	or.b32  	%r5342, %r5341, 6;
	cvt.u64.u32 	%rd1339, %r5342;
	setp.gt.u64 	%p1032, %rd2534, %rd1339;
	and.pred  	%p1033, %p1031, %p1032;
	@%p1033 bra 	$L__BB2_1072;
	mov.u32 	%r5343, %tid.x;
	shl.b32 	%r5344, %r5343, 6;
	mov.u32 	%r5345, _ZZ15matmul_blocked2E6b_tile;
	add.s32 	%r5346, %r5345, %r5344;
	mov.b32 	%r5347, 0;
	st.shared.u32 	[%r5346+5656], %r5347;
	bra.uni 	$L__BB2_1073;
$L__BB2_1072:
	ld.global.f32 	%f1198, [%rd31+24];
	mov.u32 	%r5348, %tid.x;
	shl.b32 	%r5349, %r5348, 6;
	mov.u32 	%r5350, _ZZ15matmul_blocked2E6b_tile;
	add.s32 	%r5351, %r5350, %r5349;
	st.shared.f32 	[%r5351+5656], %f1198;
$L__BB2_1073:
	ld.param.u64 	%rd3303, [matmul_blocked2_param_5];
	ld.param.u64 	%rd2535, [matmul_blocked2_param_4];
	shl.b64 	%rd1340, %rd3452, 4;
	or.b64  	%rd1341, %rd1340, 12;
	setp.lt.u64 	%p1034, %rd1341, %rd3303;
	mov.u32 	%r5352, %ctaid.x;
	mov.u32 	%r5353, %ntid.x;
	mov.u32 	%r5354, %tid.x;
	mad.lo.s32 	%r5355, %r5352, %r5353, %r5354;
	shl.b32 	%r5357, %r5355, 4;
	or.b32  	%r5358, %r5357, 6;
	cvt.u64.u32 	%rd1342, %r5358;
	setp.gt.u64 	%p1035, %rd2535, %rd1342;
	and.pred  	%p1036, %p1034, %p1035;
	@%p1036 bra 	$L__BB2_1075;
	mov.u32 	%r5359, %tid.x;
	shl.b32 	%r5360, %r5359, 6;
	mov.u32 	%r5361, _ZZ15matmul_blocked2E6b_tile;
	add.s32 	%r5362, %r5361, %r5360;
	mov.b32 	%r5363, 0;
	st.shared.u32 	[%r5362+6168], %r5363;
	bra.uni 	$L__BB2_1076;
$L__BB2_1075:
	ld.global.f32 	%f1199, [%rd32+24];
	mov.u32 	%r5364, %tid.x;
	shl.b32 	%r5365, %r5364, 6;
	mov.u32 	%r5366, _ZZ15matmul_blocked2E6b_tile;
	add.s32 	%r5367, %r5366, %r5365;
	st.shared.f32 	[%r5367+6168], %f1199;
$L__BB2_1076:
	ld.param.u64 	%rd3304, [matmul_blocked2_param_5];
	ld.param.u64 	%rd2536, [matmul_blocked2_param_4];
	shl.b64 	%rd1343, %rd3452, 4;
	or.b64  	%rd1344, %rd1343, 13;
	setp.lt.u64 	%p1037, %rd1344, %rd3304;
	mov.u32 	%r5368, %ctaid.x;
	mov.u32 	%r5369, %ntid.x;
	mov.u32 	%r5370, %tid.x;
	mad.lo.s32 	%r5371, %r5368, %r5369, %r5370;
	shl.b32 	%r5373, %r5371, 4;
	or.b32  	%r5374, %r5373, 6;
	cvt.u64.u32 	%rd1345, %r5374;
	setp.gt.u64 	%p1038, %rd2536, %rd1345;
	and.pred  	%p1039, %p1037, %p1038;
	@%p1039 bra 	$L__BB2_1078;
	mov.u32 	%r5375, %tid.x;
	shl.b32 	%r5376, %r5375, 6;
	mov.u32 	%r5377, _ZZ15matmul_blocked2E6b_tile;
	add.s32 	%r5378, %r5377, %r5376;
	mov.b32 	%r5379, 0;
	st.shared.u32 	[%r5378+6680], %r5379;
	bra.uni 	$L__BB2_1079;
$L__BB2_1078:
	ld.global.f32 	%f1200, [%rd33+24];
	mov.u32 	%r5380, %tid.x;
	shl.b32 	%r5381, %r5380, 6;
	mov.u32 	%r5382, _ZZ15matmul_blocked2E6b_tile;
	add.s32 	%r5383, %r5382, %r5381;
	st.shared.f32 	[%r5383+6680], %f1200;
$L__BB2_1079:
	ld.param.u64 	%rd3305, [matmul_blocked2_param_5];
	ld.param.u64 	%rd2537, [matmul_blocked2_param_4];
	shl.b64 	%rd1346, %rd3452, 4;
	or.b64  	%rd1347, %rd1346, 14;
	setp.lt.u64 	%p1040, %rd1347, %rd3305;
	mov.u32 	%r5384, %ctaid.x;
	mov.u32 	%r5385, %ntid.x;
	mov.u32 	%r5386, %tid.x;
	mad.lo.s32 	%r5387, %r5384, %r5385, %r5386;
	shl.b32 	%r5389, %r5387, 4;
	or.b32  	%r5390, %r5389, 6;
	cvt.u64.u32 	%rd1348, %r5390;
	setp.gt.u64 	%p1041, %rd2537, %rd1348;
	and.pred  	%p1042, %p1040, %p1041;
	@%p1042 bra 	$L__BB2_1081;
	mov.u32 	%r5391, %tid.x;
	shl.b32 	%r5392, %r5391, 6;
	mov.u32 	%r5393, _ZZ15matmul_blocked2E6b_tile;
	add.s32 	%r5394, %r5393, %r5392;
	mov.b32 	%r5395, 0;
	st.shared.u32 	[%r5394+7192], %r5395;
	bra.uni 	$L__BB2_1082;
$L__BB2_1081:
	ld.global.f32 	%f1201, [%rd34+24];
	mov.u32 	%r5396, %tid.x;
	shl.b32 	%r5397, %r5396, 6;
	mov.u32 	%r5398, _ZZ15matmul_blocked2E6b_tile;
	add.s32 	%r5399, %r5398, %r5397;
	st.shared.f32 	[%r5399+7192], %f1201;
$L__BB2_1082:
	ld.param.u64 	%rd3306, [matmul_blocked2_param_5];
	ld.param.u64 	%rd2538, [matmul_blocked2_param_4];
	shl.b64 	%rd1349, %rd3452, 4;
	or.b64  	%rd1350, %rd1349, 15;
	setp.lt.u64 	%p1043, %rd1350, %rd3306;
	mov.u32 	%r5400, %ctaid.x;
	mov.u32 	%r5401, %ntid.x;
	mov.u32 	%r5402, %tid.x;
	mad.lo.s32 	%r5403, %r5400, %r5401, %r5402;
	shl.b32 	%r5405, %r5403, 4;
	or.b32  	%r5406, %r5405, 6;
	cvt.u64.u32 	%rd1351, %r5406;
	setp.gt.u64 	%p1044, %rd2538, %rd1351;
	and.pred  	%p1045, %p1043, %p1044;
	@%p1045 bra 	$L__BB2_1084;
	mov.u32 	%r5407, %tid.x;
	shl.b32 	%r5408, %r5407, 6;
	mov.u32 	%r5409, _ZZ15matmul_blocked2E6b_tile;
	add.s32 	%r5410, %r5409, %r5408;
	mov.b32 	%r5411, 0;
	st.shared.u32 	[%r5410+7704], %r5411;
	bra.uni 	$L__BB2_1085;
$L__BB2_1084:
	ld.global.f32 	%f1202, [%rd35+24];
	mov.u32 	%r5412, %tid.x;
	shl.b32 	%r5413, %r5412, 6;
	mov.u32 	%r5414, _ZZ15matmul_blocked2E6b_tile;
	add.s32 	%r5415, %r5414, %r5413;
	st.shared.f32 	[%r5415+7704], %f1202;
$L__BB2_1085:
	ld.param.u64 	%rd3307, [matmul_blocked2_param_5];
	ld.param.u64 	%rd2539, [matmul_blocked2_param_4];
	shl.b64 	%rd1352, %rd3452, 4;
	setp.ge.u64 	%p1046, %rd1352, %rd3307;
	mov.u32 	%r5416, %ctaid.x;
	mov.u32 	%r5417, %ntid.x;
	mov.u32 	%r5418, %tid.x;
	mad.lo.s32 	%r5419, %r5416, %r5417, %r5418;
	shl.b32 	%r5421, %r5419, 4;
	or.b32  	%r5422, %r5421, 7;
	cvt.u64.u32 	%rd1353, %r5422;
	setp.le.u64 	%p1047, %rd2539, %rd1353;
	mov.f32 	%f6234, 0f00000000;
	or.pred  	%p1048, %p1046, %p1047;
	@%p1048 bra 	$L__BB2_1087;
	ld.global.f32 	%f6234, [%rd20+28];
$L__BB2_1087:
	ld.param.u64 	%rd3308, [matmul_blocked2_param_5];
	ld.param.u64 	%rd2540, [matmul_blocked2_param_4];
	shl.b64 	%rd1354, %rd3452, 4;
	or.b64  	%rd1355, %rd1354, 1;
	setp.lt.u64 	%p1049, %rd1355, %rd3308;
	mov.u32 	%r5423, %ctaid.x;
	mov.u32 	%r5424, %ntid.x;
	mov.u32 	%r5425, %tid.x;
	mad.lo.s32 	%r5426, %r5423, %r5424, %r5425;
	shl.b32 	%r5428, %r5426, 4;
	or.b32  	%r5429, %r5428, 7;
	cvt.u64.u32 	%rd1356, %r5429;
	setp.gt.u64 	%p1050, %rd2540, %rd1356;
	shl.b32 	%r5430, %r5425, 6;
	mov.u32 	%r5431, _ZZ15matmul_blocked2E6b_tile;
	add.s32 	%r5432, %r5431, %r5430;
	st.shared.f32 	[%r5432+28], %f6234;
	and.pred  	%p1051, %p1049, %p1050;
	@%p1051 bra 	$L__BB2_1089;
	mov.u32 	%r5433, %tid.x;
	shl.b32 	%r5434, %r5433, 6;
	mov.u32 	%r5435, _ZZ15matmul_blocked2E6b_tile;
	add.s32 	%r5436, %r5435, %r5434;
	mov.b32 	%r5437, 0;
	st.shared.u32 	[%r5436+540], %r5437;
	bra.uni 	$L__BB2_1090;
$L__BB2_1089:
	ld.global.f32 	%f1204, [%rd21+28];
	mov.u32 	%r5438, %tid.x;
	shl.b32 	%r5439, %r5438, 6;
	mov.u32 	%r5440, _ZZ15matmul_blocked2E6b_tile;
	add.s32 	%r5441, %r5440, %r5439;
	st.shared.f32 	[%r5441+540], %f1204;
$L__BB2_1090:
	ld.param.u64 	%rd3309, [matmul_blocked2_param_5];
	ld.param.u64 	%rd2541, [matmul_blocked2_param_4];
	shl.b64 	%rd1357, %rd3452, 4;
	or.b64  	%rd1358, %rd1357, 2;
	setp.lt.u64 	%p1052, %rd1358, %rd3309;
	mov.u32 	%r5442, %ctaid.x;
	mov.u32 	%r5443, %ntid.x;
	mov.u32 	%r5444, %tid.x;
	mad.lo.s32 	%r5445, %r5442, %r5443, %r5444;
	shl.b32 	%r5447, %r5445, 4;
	or.b32  	%r5448, %r5447, 7;
	cvt.u64.u32 	%rd1359, %r5448;
	setp.gt.u64 	%p1053, %rd2541, %rd1359;
	and.pred  	%p1054, %p1052, %p1053;
	@%p1054 bra 	$L__BB2_1092;
	mov.u32 	%r5449, %tid.x;
	shl.b32 	%r5450, %r5449, 6;
	mov.u32 	%r5451, _ZZ15matmul_blocked2E6b_tile;
	add.s32 	%r5452, %r5451, %r5450;
	mov.b32 	%r5453, 0;
	st.shared.u32 	[%r5452+1052], %r5453;
	bra.uni 	$L__BB2_1093;
$L__BB2_1092:
	ld.global.f32 	%f1205, [%rd22+28];
	mov.u32 	%r5454, %tid.x;
	shl.b32 	%r5455, %r5454, 6;
	mov.u32 	%r5456, _ZZ15matmul_blocked2E6b_tile;
	add.s32 	%r5457, %r5456, %r5455;
	st.shared.f32 	[%r5457+1052], %f1205;
$L__BB2_1093:
	ld.param.u64 	%rd3310, [matmul_blocked2_param_5];
	ld.param.u64 	%rd2542, [matmul_blocked2_param_4];
	shl.b64 	%rd1360, %rd3452, 4;
	or.b64  	%rd1361, %rd1360, 3;
	setp.lt.u64 	%p1055, %rd1361, %rd3310;
	mov.u32 	%r5458, %ctaid.x;
	mov.u32 	%r5459, %ntid.x;
	mov.u32 	%r5460, %tid.x;
	mad.lo.s32 	%r5461, %r5458, %r5459, %r5460;
	shl.b32 	%r5463, %r5461, 4;
	or.b32  	%r5464, %r5463, 7;
	cvt.u64.u32 	%rd1362, %r5464;
	setp.gt.u64 	%p1056, %rd2542, %rd1362;
	and.pred  	%p1057, %p1055, %p1056;
	@%p1057 bra 	$L__BB2_1095;
	mov.u32 	%r5465, %tid.x;
	shl.b32 	%r5466, %r5465, 6;
	mov.u32 	%r5467, _ZZ15matmul_blocked2E6b_tile;
	add.s32 	%r5468, %r5467, %r5466;
	mov.b32 	%r5469, 0;
	st.shared.u32 	[%r5468+1564], %r5469;
	bra.uni 	$L__BB2_1096;
$L__BB2_1095:
	ld.global.f32 	%f1206, [%rd23+28];
	mov.u32 	%r5470, %tid.x;
	shl.b32 	%r5471, %r5470, 6;
	mov.u32 	%r5472, _ZZ15matmul_blocked2E6b_tile;
	add.s32 	%r5473, %r5472, %r5471;
	st.shared.f32 	[%r5473+1564], %f1206;
$L__BB2_1096:
	ld.param.u64 	%rd3311, [matmul_blocked2_param_5];
	ld.param.u64 	%rd2543, [matmul_blocked2_param_4];
	shl.b64 	%rd1363, %rd3452, 4;
	or.b64  	%rd1364, %rd1363, 4;
	setp.lt.u64 	%p1058, %rd1364, %rd3311;
	mov.u32 	%r5474, %ctaid.x;
	mov.u32 	%r5475, %ntid.x;
	mov.u32 	%r5476, %tid.x;
	mad.lo.s32 	%r5477, %r5474, %r5475, %r5476;
	shl.b32 	%r5479, %r5477, 4;
	or.b32  	%r5480, %r5479, 7;
	cvt.u64.u32 	%rd1365, %r5480;
	setp.gt.u64 	%p1059, %rd2543, %rd1365;
	and.pred  	%p1060, %p1058, %p1059;
	@%p1060 bra 	$L__BB2_1098;
	mov.u32 	%r5481, %tid.x;
	shl.b32 	%r5482, %r5481, 6;
	mov.u32 	%r5483, _ZZ15matmul_blocked2E6b_tile;
	add.s32 	%r5484, %r5483, %r5482;
	mov.b32 	%r5485, 0;
	st.shared.u32 	[%r5484+2076], %r5485;
	bra.uni 	$L__BB2_1099;
$L__BB2_1098:
	ld.global.f32 	%f1207, [%rd24+28];
	mov.u32 	%r5486, %tid.x;
	shl.b32 	%r5487, %r5486, 6;
	mov.u32 	%r5488, _ZZ15matmul_blocked2E6b_tile;
	add.s32 	%r5489, %r5488, %r5487;
	st.shared.f32 	[%r5489+2076], %f1207;
$L__BB2_1099:
	ld.param.u64 	%rd3312, [matmul_blocked2_param_5];
	ld.param.u64 	%rd2544, [matmul_blocked2_param_4];
	shl.b64 	%rd1366, %rd3452, 4;
	or.b64  	%rd1367, %rd1366, 5;
	setp.lt.u64 	%p1061, %rd1367, %rd3312;
	mov.u32 	%r5490, %ctaid.x;
	mov.u32 	%r5491, %ntid.x;
	mov.u32 	%r5492, %tid.x;
	mad.lo.s32 	%r5493, %r5490, %r5491, %r5492;
	shl.b32 	%r5495, %r5493, 4;
	or.b32  	%r5496, %r5495, 7;
	cvt.u64.u32 	%rd1368, %r5496;
	setp.gt.u64 	%p1062, %rd2544, %rd1368;
	and.pred  	%p1063, %p1061, %p1062;
	@%p1063 bra 	$L__BB2_1101;
	mov.u32 	%r5497, %tid.x;
	shl.b32 	%r5498, %r5497, 6;
	mov.u32 	%r5499, _ZZ15matmul_blocked2E6b_tile;
	add.s32 	%r5500, %r5499, %r5498;
	mov.b32 	%r5501, 0;
	st.shared.u32 	[%r5500+2588], %r5501;
	bra.uni 	$L__BB2_1102;
$L__BB2_1101:
	ld.global.f32 	%f1208, [%rd25+28];
	mov.u32 	%r5502, %tid.x;
	shl.b32 	%r5503, %r5502, 6;
	mov.u32 	%r5504, _ZZ15matmul_blocked2E6b_tile;
	add.s32 	%r5505, %r5504, %r5503;
	st.shared.f32 	[%r5505+2588], %f1208;
$L__BB2_1102:
	ld.param.u64 	%rd3313, [matmul_blocked2_param_5];
	ld.param.u64 	%rd2545, [matmul_blocked2_param_4];
	shl.b64 	%rd1369, %rd3452, 4;
	or.b64  	%rd1370, %rd1369, 6;
	setp.lt.u64 	%p1064, %rd1370, %rd3313;
	mov.u32 	%r5506, %ctaid.x;
	mov.u32 	%r5507, %ntid.x;
	mov.u32 	%r5508, %tid.x;
	mad.lo.s32 	%r5509, %r5506, %r5507, %r5508;
	shl.b32 	%r5511, %r5509, 4;
	or.b32  	%r5512, %r5511, 7;
	cvt.u64.u32 	%rd1371, %r5512;
	setp.gt.u64 	%p1065, %rd2545, %rd1371;
	and.pred  	%p1066, %p1064, %p1065;
	@%p1066 bra 	$L__BB2_1104;
	mov.u32 	%r5513, %tid.x;
	shl.b32 	%r5514, %r5513, 6;
	mov.u32 	%r5515, _ZZ15matmul_blocked2E6b_tile;
	add.s32 	%r5516, %r5515, %r5514;
	mov.b32 	%r5517, 0;
	st.shared.u32 	[%r5516+3100], %r5517;
	bra.uni 	$L__BB2_1105;
$L__BB2_1104:
	ld.global.f32 	%f1209, [%rd26+28];
	mov.u32 	%r5518, %tid.x;
	shl.b32 	%r5519, %r5518, 6;
	mov.u32 	%r5520, _ZZ15matmul_blocked2E6b_tile;
	add.s32 	%r5521, %r5520, %r5519;
	st.shared.f32 	[%r5521+3100], %f1209;
$L__BB2_1105:
	ld.param.u64 	%rd3314, [matmul_blocked2_param_5];
	ld.param.u64 	%rd2546, [matmul_blocked2_param_4];
	shl.b64 	%rd1372, %rd3452, 4;
	or.b64  	%rd1373, %rd1372, 7;
	setp.lt.u64 	%p1067, %rd1373, %rd3314;
	mov.u32 	%r5522, %ctaid.x;
	mov.u32 	%r5523, %ntid.x;
	mov.u32 	%r5524, %tid.x;
	mad.lo.s32 	%r5525, %r5522, %r5523, %r5524;
	shl.b32 	%r5527, %r5525, 4;
	or.b32  	%r5528, %r5527, 7;
	cvt.u64.u32 	%rd1374, %r5528;
	setp.gt.u64 	%p1068, %rd2546, %rd1374;
	and.pred  	%p1069, %p1067, %p1068;
	@%p1069 bra 	$L__BB2_1107;
	mov.u32 	%r5529, %tid.x;
	shl.b32 	%r5530, %r5529, 6;
	mov.u32 	%r5531, _ZZ15matmul_blocked2E6b_tile;
	add.s32 	%r5532, %r5531, %r5530;
	mov.b32 	%r5533, 0;
	st.shared.u32 	[%r5532+3612], %r5533;
	bra.uni 	$L__BB2_1108;
$L__BB2_1107:
	ld.global.f32 	%f1210, [%rd27+28];
	mov.u32 	%r5534, %tid.x;
	shl.b32 	%r5535, %r5534, 6;
	mov.u32 	%r5536, _ZZ15matmul_blocked2E6b_tile;
	add.s32 	%r5537, %r5536, %r5535;
	st.shared.f32 	[%r5537+3612], %f1210;
$L__BB2_1108:
	ld.param.u64 	%rd3315, [matmul_blocked2_param_5];
	ld.param.u64 	%rd2547, [matmul_blocked2_param_4];
	shl.b64 	%rd1375, %rd3452, 4;
	or.b64  	%rd1376, %rd1375, 8;
	setp.lt.u64 	%p1070, %rd1376, %rd3315;
	mov.u32 	%r5538, %ctaid.x;
	mov.u32 	%r5539, %ntid.x;
	mov.u32 	%r5540, %tid.x;
	mad.lo.s32 	%r5541, %r5538, %r5539, %r5540;
	shl.b32 	%r5543, %r5541, 4;
	or.b32  	%r5544, %r5543, 7;
	cvt.u64.u32 	%rd1377, %r5544;
	setp.gt.u64 	%p1071, %rd2547, %rd1377;
	and.pred  	%p1072, %p1070, %p1071;
	@%p1072 bra 	$L__BB2_1110;
	mov.u32 	%r5545, %tid.x;
	shl.b32 	%r5546, %r5545, 6;
	mov.u32 	%r5547, _ZZ15matmul_blocked2E6b_tile;
	add.s32 	%r5548, %r5547, %r5546;
	mov.b32 	%r5549, 0;
	st.shared.u32 	[%r5548+4124], %r5549;
	bra.uni 	$L__BB2_1111;
$L__BB2_1110:
	ld.global.f32 	%f1211, [%rd28+28];
	mov.u32 	%r5550, %tid.x;
	shl.b32 	%r5551, %r5550, 6;
	mov.u32 	%r5552, _ZZ15matmul_blocked2E6b_tile;
	add.s32 	%r5553, %r5552, %r5551;
	st.shared.f32 	[%r5553+4124], %f1211;
$L__BB2_1111:
	ld.param.u64 	%rd3316, [matmul_blocked2_param_5];
	ld.param.u64 	%rd2548, [matmul_blocked2_param_4];
	shl.b64 	%rd1378, %rd3452, 4;
	or.b64  	%rd1379, %rd1378, 9;
	setp.lt.u64 	%p1073, %rd1379, %rd3316;
	mov.u32 	%r5554, %ctaid.x;
	mov.u32 	%r5555, %ntid.x;
	mov.u32 	%r5556, %tid.x;
	mad.lo.s32 	%r5557, %r5554, %r5555, %r5556;
	shl.b32 	%r5559, %r5557, 4;
	or.b32  	%r5560, %r5559, 7;
	cvt.u64.u32 	%rd1380, %r5560;
	setp.gt.u64 	%p1074, %rd2548, %rd1380;
	and.pred  	%p1075, %p1073, %p1074;
	@%p1075 bra 	$L__BB2_1113;
	mov.u32 	%r5561, %tid.x;
	shl.b32 	%r5562, %r5561, 6;
	mov.u32 	%r5563, _ZZ15matmul_blocked2E6b_tile;
	add.s32 	%r5564, %r5563, %r5562;
	mov.b32 	%r5565, 0;
	st.shared.u32 	[%r5564+4636], %r5565;
	bra.uni 	$L__BB2_1114;
$L__BB2_1113:
	ld.global.f32 	%f1212, [%rd29+28];
	mov.u32 	%r5566, %tid.x;
	shl.b32 	%r5567, %r5566, 6;
	mov.u32 	%r5568, _ZZ15matmul_blocked2E6b_tile;
	add.s32 	%r5569, %r5568, %r5567;
	st.shared.f32 	[%r5569+4636], %f1212;
$L__BB2_1114:
	ld.param.u64 	%rd3317, [matmul_blocked2_param_5];
	ld.param.u64 	%rd2549, [matmul_blocked2_param_4];
	shl.b64 	%rd1381, %rd3452, 4;
	or.b64  	%rd1382, %rd1381, 10;
	setp.lt.u64 	%p1076, %rd1382, %rd3317;
	mov.u32 	%r5570, %ctaid.x;
	mov.u32 	%r5571, %ntid.x;
	mov.u32 	%r5572, %tid.x;
	mad.lo.s32 	%r5573, %r5570, %r5571, %r5572;
	shl.b32 	%r5575, %r5573, 4;
	or.b32  	%r5576, %r5575, 7;
	cvt.u64.u32 	%rd1383, %r5576;
	setp.gt.u64 	%p1077, %rd2549, %rd1383;
	and.pred  	%p1078, %p1076, %p1077;
	@%p1078 bra 	$L__BB2_1116;
	mov.u32 	%r5577, %tid.x;
	shl.b32 	%r5578, %r5577, 6;
	mov.u32 	%r5579, _ZZ15matmul_blocked2E6b_tile;
	add.s32 	%r5580, %r5579, %r5578;
	mov.b32 	%r5581, 0;
	st.shared.u32 	[%r5580+5148], %r5581;
	bra.uni 	$L__BB2_1117;
$L__BB2_1116:
	ld.global.f32 	%f1213, [%rd30+28];
	mov.u32 	%r5582, %tid.x;
	shl.b32 	%r5583, %r5582, 6;
	mov.u32 	%r5584, _ZZ15matmul_blocked2E6b_tile;
	add.s32 	%r5585, %r5584, %r5583;
	st.shared.f32 	[%r5585+5148], %f1213;
$L__BB2_1117:
	ld.param.u64 	%rd3318, [matmul_blocked2_param_5];
	ld.param.u64 	%rd2550, [matmul_blocked2_param_4];
	shl.b64 	%rd1384, %rd3452, 4;
	or.b64  	%rd1385, %rd1384, 11;
	setp.lt.u64 	%p1079, %rd1385, %rd3318;
	mov.u32 	%r5586, %ctaid.x;
	mov.u32 	%r5587, %ntid.x;
	mov.u32 	%r5588, %tid.x;
	mad.lo.s32 	%r5589, %r5586, %r5587, %r5588;
	shl.b32 	%r5591, %r5589, 4;
	or.b32  	%r5592, %r5591, 7;
	cvt.u64.u32 	%rd1386, %r5592;
	setp.gt.u64 	%p1080, %rd2550, %rd1386;
	and.pred  	%p1081, %p1079, %p1080;
	@%p1081 bra 	$L__BB2_1119;
	mov.u32 	%r5593, %tid.x;
	shl.b32 	%r5594, %r5593, 6;
	mov.u32 	%r5595, _ZZ15matmul_blocked2E6b_tile;
	add.s32 	%r5596, %r5595, %r5594;
	mov.b32 	%r5597, 0;
	st.shared.u32 	[%r5596+5660], %r5597;
	bra.uni 	$L__BB2_1120;
$L__BB2_1119:
	ld.global.f32 	%f1214, [%rd31+28];
	mov.u32 	%r5598, %tid.x;
	shl.b32 	%r5599, %r5598, 6;
	mov.u32 	%r5600, _ZZ15matmul_blocked2E6b_tile;
	add.s32 	%r5601, %r5600, %r5599;
	st.shared.f32 	[%r5601+5660], %f1214;
$L__BB2_1120:
	ld.param.u64 	%rd3319, [matmul_blocked2_param_5];
	ld.param.u64 	%rd2551, [matmul_blocked2_param_4];
	shl.b64 	%rd1387, %rd3452, 4;
	or.b64  	%rd1388, %rd1387, 12;
	setp.lt.u64 	%p1082, %rd1388, %rd3319;
	mov.u32 	%r5602, %ctaid.x;
	mov.u32 	%r5603, %ntid.x;
	mov.u32 	%r5604, %tid.x;
	mad.lo.s32 	%r5605, %r5602, %r5603, %r5604;
	shl.b32 	%r5607, %r5605, 4;
	or.b32  	%r5608, %r5607, 7;
	cvt.u64.u32 	%rd1389, %r5608;
	setp.gt.u64 	%p1083, %rd2551, %rd1389;
	and.pred  	%p1084, %p1082, %p1083;
	@%p1084 bra 	$L__BB2_1122;
	mov.u32 	%r5609, %tid.x;
	shl.b32 	%r5610, %r5609, 6;
	mov.u32 	%r5611, _ZZ15matmul_blocked2E6b_tile;
	add.s32 	%r5612, %r5611, %r5610;
	mov.b32 	%r5613, 0;
	st.shared.u32 	[%r5612+6172], %r5613;
	bra.uni 	$L__BB2_1123;
$L__BB2_1122:
	ld.global.f32 	%f1215, [%rd32+28];
	mov.u32 	%r5614, %tid.x;
	shl.b32 	%r5615, %r5614, 6;
	mov.u32 	%r5616, _ZZ15matmul_blocked2E6b_tile;
	add.s32 	%r5617, %r5616, %r5615;
	st.shared.f32 	[%r5617+6172], %f1215;
$L__BB2_1123:
	ld.param.u64 	%rd3320, [matmul_blocked2_param_5];
	ld.param.u64 	%rd2552, [matmul_blocked2_param_4];
	shl.b64 	%rd1390, %rd3452, 4;
	or.b64  	%rd1391, %rd1390, 13;
	setp.lt.u64 	%p1085, %rd1391, %rd3320;
	mov.u32 	%r5618, %ctaid.x;
	mov.u32 	%r5619, %ntid.x;
	mov.u32 	%r5620, %tid.x;
	mad.lo.s32 	%r5621, %r5618, %r5619, %r5620;
	shl.b32 	%r5623, %r5621, 4;
	or.b32  	%r5624, %r5623, 7;
	cvt.u64.u32 	%rd1392, %r5624;
	setp.gt.u64 	%p1086, %rd2552, %rd1392;
	and.pred  	%p1087, %p1085, %p1086;
	@%p1087 bra 	$L__BB2_1125;
	mov.u32 	%r5625, %tid.x;
	shl.b32 	%r5626, %r5625, 6;
	mov.u32 	%r5627, _ZZ15matmul_blocked2E6b_tile;
	add.s32 	%r5628, %r5627, %r5626;
	mov.b32 	%r5629, 0;
	st.shared.u32 	[%r5628+6684], %r5629;
	bra.uni 	$L__BB2_1126;
$L__BB2_1125:
	ld.global.f32 	%f1216, [%rd33+28];
	mov.u32 	%r5630, %tid.x;
	shl.b32 	%r5631, %r5630, 6;
	mov.u32 	%r5632, _ZZ15matmul_blocked2E6b_tile;
	add.s32 	%r5633, %r5632, %r5631;
	st.shared.f32 	[%r5633+6684], %f1216;
$L__BB2_1126:
	ld.param.u64 	%rd3321, [matmul_blocked2_param_5];
	ld.param.u64 	%rd2553, [matmul_blocked2_param_4];
	shl.b64 	%rd1393, %rd3452, 4;
	or.b64  	%rd1394, %rd1393, 14;
	setp.lt.u64 	%p1088, %rd1394, %rd3321;
	mov.u32 	%r5634, %ctaid.x;
	mov.u32 	%r5635, %ntid.x;
	mov.u32 	%r5636, %tid.x;
	mad.lo.s32 	%r5637, %r5634, %r5635, %r5636;
	shl.b32 	%r5639, %r5637, 4;
	or.b32  	%r5640, %r5639, 7;
	cvt.u64.u32 	%rd1395, %r5640;
	setp.gt.u64 	%p1089, %rd2553, %rd1395;
	and.pred  	%p1090, %p1088, %p1089;
	@%p1090 bra 	$L__BB2_1128;
	mov.u32 	%r5641, %tid.x;
	shl.b32 	%r5642, %r5641, 6;
	mov.u32 	%r5643, _ZZ15matmul_blocked2E6b_tile;
	add.s32 	%r5644, %r5643, %r5642;
	mov.b32 	%r5645, 0;
	st.shared.u32 	[%r5644+7196], %r5645;
	bra.uni 	$L__BB2_1129;
$L__BB2_1128:
	ld.global.f32 	%f1217, [%rd34+28];
	mov.u32 	%r5646, %tid.x;
	shl.b32 	%r5647, %r5646, 6;
	mov.u32 	%r5648, _ZZ15matmul_blocked2E6b_tile;
	add.s32 	%r5649, %r5648, %r5647;
	st.shared.f32 	[%r5649+7196], %f1217;
$L__BB2_1129:
	ld.param.u64 	%rd3322, [matmul_blocked2_param_5];
	ld.param.u64 	%rd2554, [matmul_blocked2_param_4];
	shl.b64 	%rd1396, %rd3452, 4;
	or.b64  	%rd1397, %rd1396, 15;
	setp.lt.u64 	%p1091, %rd1397, %rd3322;
	mov.u32 	%r5650, %ctaid.x;
	mov.u32 	%r5651, %ntid.x;
	mov.u32 	%r5652, %tid.x;
	mad.lo.s32 	%r5653, %r5650, %r5651, %r5652;
	shl.b32 	%r5655, %r5653, 4;
	or.b32  	%r5656, %r5655, 7;
	cvt.u64.u32 	%rd1398, %r5656;
	setp.gt.u64 	%p1092, %rd2554, %rd1398;
	and.pred  	%p1093, %p1091, %p1092;
	@%p1093 bra 	$L__BB2_1131;
	mov.u32 	%r5657, %tid.x;
	shl.b32 	%r5658, %r5657, 6;
	mov.u32 	%r5659, _ZZ15matmul_blocked2E6b_tile;
	add.s32 	%r5660, %r5659, %r5658;
	mov.b32 	%r5661, 0;
	st.shared.u32 	[%r5660+7708], %r5661;
	bra.uni 	$L__BB2_1132;
$L__BB2_1131:
	ld.global.f32 	%f1218, [%rd35+28];
	mov.u32 	%r5662, %tid.x;
	shl.b32 	%r5663, %r5662, 6;
	mov.u32 	%r5664, _ZZ15matmul_blocked2E6b_tile;
	add.s32 	%r5665, %r5664, %r5663;
	st.shared.f32 	[%r5665+7708], %f1218;
$L__BB2_1132:
	ld.param.u64 	%rd3323, [matmul_blocked2_param_5];
	ld.param.u64 	%rd2555, [matmul_blocked2_param_4];
	shl.b64 	%rd1399, %rd3452, 4;
	setp.ge.u64 	%p1094, %rd1399, %rd3323;
	mov.u32 	%r5666, %ctaid.x;
	mov.u32 	%r5667, %ntid.x;
	mov.u32 	%r5668, %tid.x;
	mad.lo.s32 	%r5669, %r5666, %r5667, %r5668;
	shl.b32 	%r5671, %r5669, 4;
	or.b32  	%r5672, %r5671, 8;
	cvt.u64.u32 	%rd1400, %r5672;
	setp.le.u64 	%p1095, %rd2555, %rd1400;
	mov.f32 	%f6235, 0f00000000;
	or.pred  	%p1096, %p1094, %p1095;
	@%p1096 bra 	$L__BB2_1134;
	ld.global.f32 	%f6235, [%rd20+32];
$L__BB2_1134:
	ld.param.u64 	%rd3324, [matmul_blocked2_param_5];
	ld.param.u64 	%rd2556, [matmul_blocked2_param_4];
	shl.b64 	%rd1401, %rd3452, 4;
	or.b64  	%rd1402, %rd1401, 1;
	setp.lt.u64 	%p1097, %rd1402, %rd3324;
	mov.u32 	%r5673, %ctaid.x;
	mov.u32 	%r5674, %ntid.x;
	mov.u32 	%r5675, %tid.x;
	mad.lo.s32 	%r5676, %r5673, %r5674, %r5675;
	shl.b32 	%r5678, %r5676, 4;
	or.b32  	%r5679, %r5678, 8;
	cvt.u64.u32 	%rd1403, %r5679;
	setp.gt.u64 	%p1098, %rd2556, %rd1403;
	shl.b32 	%r5680, %r5675, 6;
	mov.u32 	%r5681, _ZZ15matmul_blocked2E6b_tile;
	add.s32 	%r5682, %r5681, %r5680;
	st.shared.f32 	[%r5682+32], %f6235;
	and.pred  	%p1099, %p1097, %p1098;
	@%p1099 bra 	$L__BB2_1136;
	mov.u32 	%r5683, %tid.x;
	shl.b32 	%r5684, %r5683, 6;
	mov.u32 	%r5685, _ZZ15matmul_blocked2E6b_tile;
	add.s32 	%r5686, %r5685, %r5684;
	mov.b32 	%r5687, 0;
	st.shared.u32 	[%r5686+544], %r5687;
	bra.uni 	$L__BB2_1137;
$L__BB2_1136:
	ld.global.f32 	%f1220, [%rd21+32];
	mov.u32 	%r5688, %tid.x;
	shl.b32 	%r5689, %r5688, 6;
	mov.u32 	%r5690, _ZZ15matmul_blocked2E6b_tile;
	add.s32 	%r5691, %r5690, %r5689;
	st.shared.f32 	[%r5691+544], %f1220;
$L__BB2_1137:
	ld.param.u64 	%rd3325, [matmul_blocked2_param_5];
	ld.param.u64 	%rd2557, [matmul_blocked2_param_4];
	shl.b64 	%rd1404, %rd3452, 4;
	or.b64  	%rd1405, %rd1404, 2;
	setp.lt.u64 	%p1100, %rd1405, %rd3325;
	mov.u32 	%r5692, %ctaid.x;
	mov.u32 	%r5693, %ntid.x;
	mov.u32 	%r5694, %tid.x;
	mad.lo.s32 	%r5695, %r5692, %r5693, %r5694;
	shl.b32 	%r5697, %r5695, 4;
	or.b32  	%r5698, %r5697, 8;
	cvt.u64.u32 	%rd1406, %r5698;
	setp.gt.u64 	%p1101, %rd2557, %rd1406;
	and.pred  	%p1102, %p1100, %p1101;
	@%p1102 bra 	$L__BB2_1139;
	mov.u32 	%r5699, %tid.x;
	shl.b32 	%r5700, %r5699, 6;
	mov.u32 	%r5701, _ZZ15matmul_blocked2E6b_tile;
	add.s32 	%r5702, %r5701, %r5700;
	mov.b32 	%r5703, 0;
	st.shared.u32 	[%r5702+1056], %r5703;
	bra.uni 	$L__BB2_1140;
$L__BB2_1139:
	ld.global.f32 	%f1221, [%rd22+32];
	mov.u32 	%r5704, %tid.x;
	shl.b32 	%r5705, %r5704, 6;
	mov.u32 	%r5706, _ZZ15matmul_blocked2E6b_tile;
	add.s32 	%r5707, %r5706, %r5705;
	st.shared.f32 	[%r5707+1056], %f1221;
$L__BB2_1140:
	ld.param.u64 	%rd3326, [matmul_blocked2_param_5];
	ld.param.u64 	%rd2558, [matmul_blocked2_param_4];
	shl.b64 	%rd1407, %rd3452, 4;
	or.b64  	%rd1408, %rd1407, 3;
	setp.lt.u64 	%p1103, %rd1408, %rd3326;
	mov.u32 	%r5708, %ctaid.x;
	mov.u32 	%r5709, %ntid.x;
	mov.u32 	%r5710, %tid.x;
	mad.lo.s32 	%r5711, %r5708, %r5709, %r5710;
	shl.b32 	%r5713, %r5711, 4;
	or.b32  	%r5714, %r5713, 8;
	cvt.u64.u32 	%rd1409, %r5714;
	setp.gt.u64 	%p1104, %rd2558, %rd1409;
	and.pred  	%p1105, %p1103, %p1104;
	@%p1105 bra 	$L__BB2_1142;
	mov.u32 	%r5715, %tid.x;
	shl.b32 	%r5716, %r5715, 6;
	mov.u32 	%r5717, _ZZ15matmul_blocked2E6b_tile;
	add.s32 	%r5718, %r5717, %r5716;
	mov.b32 	%r5719, 0;
	st.shared.u32 	[%r5718+1568], %r5719;
	bra.uni 	$L__BB2_1143;
$L__BB2_1142:
	ld.global.f32 	%f1222, [%rd23+32];
	mov.u32 	%r5720, %tid.x;
	shl.b32 	%r5721, %r5720, 6;
	mov.u32 	%r5722, _ZZ15matmul_blocked2E6b_tile;
	add.s32 	%r5723, %r5722, %r5721;
	st.shared.f32 	[%r5723+1568], %f1222;
$L__BB2_1143:
	ld.param.u64 	%rd3327, [matmul_blocked2_param_5];
	ld.param.u64 	%rd2559, [matmul_blocked2_param_4];
	shl.b64 	%rd1410, %rd3452, 4;
	or.b64  	%rd1411, %rd1410, 4;
	setp.lt.u64 	%p1106, %rd1411, %rd3327;
	mov.u32 	%r5724, %ctaid.x;
	mov.u32 	%r5725, %ntid.x;
	mov.u32 	%r5726, %tid.x;
	mad.lo.s32 	%r5727, %r5724, %r5725, %r5726;
	shl.b32 	%r5729, %r5727, 4;
	or.b32  	%r5730, %r5729, 8;
	cvt.u64.u32 	%rd1412, %r5730;
	setp.gt.u64 	%p1107, %rd2559, %rd1412;
	and.pred  	%p1108, %p1106, %p1107;
	@%p1108 bra 	$L__BB2_1145;
	mov.u32 	%r5731, %tid.x;
	shl.b32 	%r5732, %r5731, 6;
	mov.u32 	%r5733, _ZZ15matmul_blocked2E6b_tile;
	add.s32 	%r5734, %r5733, %r5732;
	mov.b32 	%r5735, 0;
	st.shared.u32 	[%r5734+2080], %r5735;
	bra.uni 	$L__BB2_1146;
$L__BB2_1145:
	ld.global.f32 	%f1223, [%rd24+32];
	mov.u32 	%r5736, %tid.x;
	shl.b32 	%r5737, %r5736, 6;
	mov.u32 	%r5738, _ZZ15matmul_blocked2E6b_tile;
	add.s32 	%r5739, %r5738, %r5737;
	st.shared.f32 	[%r5739+2080], %f1223;
$L__BB2_1146:
	ld.param.u64 	%rd3328, [matmul_blocked2_param_5];
	ld.param.u64 	%rd2560, [matmul_blocked2_param_4];
	shl.b64 	%rd1413, %rd3452, 4;
	or.b64  	%rd1414, %rd1413, 5;
	setp.lt.u64 	%p1109, %rd1414, %rd3328;
	mov.u32 	%r5740, %ctaid.x;
	mov.u32 	%r5741, %ntid.x;
	mov.u32 	%r5742, %tid.x;
	mad.lo.s32 	%r5743, %r5740, %r5741, %r5742;
	shl.b32 	%r5745, %r5743, 4;
	or.b32  	%r5746, %r5745, 8;
	cvt.u64.u32 	%rd1415, %r5746;
	setp.gt.u64 	%p1110, %rd2560, %rd1415;
	and.pred  	%p1111, %p1109, %p1110;
	@%p1111 bra 	$L__BB2_1148;
	mov.u32 	%r5747, %tid.x;
	shl.b32 	%r5748, %r5747, 6;
	mov.u32 	%r5749, _ZZ15matmul_blocked2E6b_tile;
	add.s32 	%r5750, %r5749, %r5748;
	mov.b32 	%r5751, 0;
	st.shared.u32 	[%r5750+2592], %r5751;
	bra.uni 	$L__BB2_1149;
$L__BB2_1148:
	ld.global.f32 	%f1224, [%rd25+32];
	mov.u32 	%r5752, %tid.x;
	shl.b32 	%r5753, %r5752, 6;
	mov.u32 	%r5754, _ZZ15matmul_blocked2E6b_tile;
	add.s32 	%r5755, %r5754, %r5753;
	st.shared.f32 	[%r5755+2592], %f1224;
$L__BB2_1149:
	ld.param.u64 	%rd3329, [matmul_blocked2_param_5];
	ld.param.u64 	%rd2561, [matmul_blocked2_param_4];
	shl.b64 	%rd1416, %rd3452, 4;
	or.b64  	%rd1417, %rd1416, 6;
	setp.lt.u64 	%p1112, %rd1417, %rd3329;
	mov.u32 	%r5756, %ctaid.x;
	mov.u32 	%r5757, %ntid.x;
	mov.u32 	%r5758, %tid.x;
	mad.lo.s32 	%r5759, %r5756, %r5757, %r5758;
	shl.b32 	%r5761, %r5759, 4;
	or.b32  	%r5762, %r5761, 8;
	cvt.u64.u32 	%rd1418, %r5762;
	setp.gt.u64 	%p1113, %rd2561, %rd1418;
	and.pred  	%p1114, %p1112, %p1113;
	@%p1114 bra 	$L__BB2_1151;
	mov.u32 	%r5763, %tid.x;
	shl.b32 	%r5764, %r5763, 6;
	mov.u32 	%r5765, _ZZ15matmul_blocked2E6b_tile;
	add.s32 	%r5766, %r5765, %r5764;
	mov.b32 	%r5767, 0;
	st.shared.u32 	[%r5766+3104], %r5767;
	bra.uni 	$L__BB2_1152;
$L__BB2_1151:
	ld.global.f32 	%f1225, [%rd26+32];
	mov.u32 	%r5768, %tid.x;
	shl.b32 	%r5769, %r5768, 6;
	mov.u32 	%r5770, _ZZ15matmul_blocked2E6b_tile;
	add.s32 	%r5771, %r5770, %r5769;
	st.shared.f32 	[%r5771+3104], %f1225;
$L__BB2_1152:
	ld.param.u64 	%rd3330, [matmul_blocked2_param_5];
	ld.param.u64 	%rd2562, [matmul_blocked2_param_4];
	shl.b64 	%rd1419, %rd3452, 4;
	or.b64  	%rd1420, %rd1419, 7;
	setp.lt.u64 	%p1115, %rd1420, %rd3330;
	mov.u32 	%r5772, %ctaid.x;
	mov.u32 	%r5773, %ntid.x;
	mov.u32 	%r5774, %tid.x;
	mad.lo.s32 	%r5775, %r5772, %r5773, %r5774;
	shl.b32 	%r5777, %r5775, 4;
	or.b32  	%r5778, %r5777, 8;
	cvt.u64.u32 	%rd1421, %r5778;
	setp.gt.u64 	%p1116, %rd2562, %rd1421;
	and.pred  	%p1117, %p1115, %p1116;
	@%p1117 bra 	$L__BB2_1154;
	mov.u32 	%r5779, %tid.x;
	shl.b32 	%r5780, %r5779, 6;
	mov.u32 	%r5781, _ZZ15matmul_blocked2E6b_tile;
	add.s32 	%r5782, %r5781, %r5780;
	mov.b32 	%r5783, 0;
	st.shared.u32 	[%r5782+3616], %r5783;
	bra.uni 	$L__BB2_1155;
$L__BB2_1154:
	ld.global.f32 	%f1226, [%rd27+32];
	mov.u32 	%r5784, %tid.x;
	shl.b32 	%r5785, %r5784, 6;
	mov.u32 	%r5786, _ZZ15matmul_blocked2E6b_tile;
	add.s32 	%r5787, %r5786, %r5785;
	st.shared.f32 	[%r5787+3616], %f1226;
$L__BB2_1155:
	ld.param.u64 	%rd3331, [matmul_blocked2_param_5];
	ld.param.u64 	%rd2563, [matmul_blocked2_param_4];
	shl.b64 	%rd1422, %rd3452, 4;
	or.b64  	%rd1423, %rd1422, 8;
	setp.lt.u64 	%p1118, %rd1423, %rd3331;
	mov.u32 	%r5788, %ctaid.x;
	mov.u32 	%r5789, %ntid.x;
	mov.u32 	%r5790, %tid.x;
	mad.lo.s32 	%r5791, %r5788, %r5789, %r5790;
	shl.b32 	%r5793, %r5791, 4;
	or.b32  	%r5794, %r5793, 8;
	cvt.u64.u32 	%rd1424, %r5794;
	setp.gt.u64 	%p1119, %rd2563, %rd1424;
	and.pred  	%p1120, %p1118, %p1119;
	@%p1120 bra 	$L__BB2_1157;
	mov.u32 	%r5795, %tid.x;
	shl.b32 	%r5796, %r5795, 6;
	mov.u32 	%r5797, _ZZ15matmul_blocked2E6b_tile;
	add.s32 	%r5798, %r5797, %r5796;
	mov.b32 	%r5799, 0;
	st.shared.u32 	[%r5798+4128], %r5799;
	bra.uni 	$L__BB2_1158;
$L__BB2_1157:
	ld.global.f32 	%f1227, [%rd28+32];
	mov.u32 	%r5800, %tid.x;
	shl.b32 	%r5801, %r5800, 6;
	mov.u32 	%r5802, _ZZ15matmul_blocked2E6b_tile;
	add.s32 	%r5803, %r5802, %r5801;
	st.shared.f32 	[%r5803+4128], %f1227;
$L__BB2_1158:
	ld.param.u64 	%rd3332, [matmul_blocked2_param_5];
	ld.param.u64 	%rd2564, [matmul_blocked2_param_4];
	shl.b64 	%rd1425, %rd3452, 4;
	or.b64  	%rd1426, %rd1425, 9;
	setp.lt.u64 	%p1121, %rd1426, %rd3332;
	mov.u32 	%r5804, %ctaid.x;
	mov.u32 	%r5805, %ntid.x;
	mov.u32 	%r5806, %tid.x;
	mad.lo.s32 	%r5807, %r5804, %r5805, %r5806;
	shl.b32 	%r5809, %r5807, 4;
	or.b32  	%r5810, %r5809, 8;
	cvt.u64.u32 	%rd1427, %r5810;
	setp.gt.u64 	%p1122, %rd2564, %rd1427;
	and.pred  	%p1123, %p1121, %p1122;
	@%p1123 bra 	$L__BB2_1160;
	mov.u32 	%r5811, %tid.x;
	shl.b32 	%r5812, %r5811, 6;
	mov.u32 	%r5813, _ZZ15matmul_blocked2E6b_tile;
	add.s32 	%r5814, %r5813, %r5812;
	mov.b32 	%r5815, 0;
	st.shared.u32 	[%r5814+4640], %r5815;
	bra.uni 	$L__BB2_1161;
$L__BB2_1160:
	ld.global.f32 	%f1228, [%rd29+32];
	mov.u32 	%r5816, %tid.x;
	shl.b32 	%r5817, %r5816, 6;
	mov.u32 	%r5818, _ZZ15matmul_blocked2E6b_tile;
	add.s32 	%r5819, %r5818, %r5817;
	st.shared.f32 	[%r5819+4640], %f1228;
$L__BB2_1161:
	ld.param.u64 	%rd3333, [matmul_blocked2_param_5];
	ld.param.u64 	%rd2565, [matmul_blocked2_param_4];
	shl.b64 	%rd1428, %rd3452, 4;
	or.b64  	%rd1429, %rd1428, 10;
	setp.lt.u64 	%p1124, %rd1429, %rd3333;
	mov.u32 	%r5820, %ctaid.x;
	mov.u32 	%r5821, %ntid.x;
	mov.u32 	%r5822, %tid.x;
	mad.lo.s32 	%r5823, %r5820, %r5821, %r5822;
	shl.b32 	%r5825, %r5823, 4;
	or.b32  	%r5826, %r5825, 8;
	cvt.u64.u32 	%rd1430, %r5826;
	setp.gt.u64 	%p1125, %rd2565, %rd1430;
	and.pred  	%p1126, %p1124, %p1125;
	@%p1126 bra 	$L__BB2_1163;
	mov.u32 	%r5827, %tid.x;
	shl.b32 	%r5828, %r5827, 6;
	mov.u32 	%r5829, _ZZ15matmul_blocked2E6b_tile;
	add.s32 	%r5830, %r5829, %r5828;
	mov.b32 	%r5831, 0;
	st.shared.u32 	[%r5830+5152], %r5831;
	bra.uni 	$L__BB2_1164;
$L__BB2_1163:
	ld.global.f32 	%f1229, [%rd30+32];
	mov.u32 	%r5832, %tid.x;
	shl.b32 	%r5833, %r5832, 6;
	mov.u32 	%r5834, _ZZ15matmul_blocked2E6b_tile;
	add.s32 	%r5835, %r5834, %r5833;
	st.shared.f32 	[%r5835+5152], %f1229;
$L__BB2_1164:
	ld.param.u64 	%rd3334, [matmul_blocked2_param_5];
	ld.param.u64 	%rd2566, [matmul_blocked2_param_4];
	shl.b64 	%rd1431, %rd3452, 4;
	or.b64  	%rd1432, %rd1431, 11;
	setp.lt.u64 	%p1127, %rd1432, %rd3334;
	mov.u32 	%r5836, %ctaid.x;
	mov.u32 	%r5837, %ntid.x;
	mov.u32 	%r5838, %tid.x;
	mad.lo.s32 	%r5839, %r5836, %r5837, %r5838;
	shl.b32 	%r5841, %r5839, 4;
	or.b32  	%r5842, %r5841, 8;
	cvt.u64.u32 	%rd1433, %r5842;
	setp.gt.u64 	%p1128, %rd2566, %rd1433;
	and.pred  	%p1129, %p1127, %p1128;
	@%p1129 bra 	$L__BB2_1166;
	mov.u32 	%r5843, %tid.x;
	shl.b32 	%r5844, %r5843, 6;
	mov.u32 	%r5845, _ZZ15matmul_blocked2E6b_tile;
	add.s32 	%r5846, %r5845, %r5844;
	mov.b32 	%r5847, 0;
	st.shared.u32 	[%r5846+5664], %r5847;
	bra.uni 	$L__BB2_1167;
$L__BB2_1166:
	ld.global.f32 	%f1230, [%rd31+32];
	mov.u32 	%r5848, %tid.x;
	shl.b32 	%r5849, %r5848, 6;
	mov.u32 	%r5850, _ZZ15matmul_blocked2E6b_tile;
	add.s32 	%r5851, %r5850, %r5849;
	st.shared.f32 	[%r5851+5664], %f1230;
$L__BB2_1167:
	ld.param.u64 	%rd3335, [matmul_blocked2_param_5];
	ld.param.u64 	%rd2567, [matmul_blocked2_param_4];
	shl.b64 	%rd1434, %rd3452, 4;
	or.b64  	%rd1435, %rd1434, 12;
	setp.lt.u64 	%p1130, %rd1435, %rd3335;
	mov.u32 	%r5852, %ctaid.x;
	mov.u32 	%r5853, %ntid.x;
	mov.u32 	%r5854, %tid.x;
	mad.lo.s32 	%r5855, %r5852, %r5853, %r5854;
	shl.b32 	%r5857, %r5855, 4;
	or.b32  	%r5858, %r5857, 8;
	cvt.u64.u32 	%rd1436, %r5858;
	setp.gt.u64 	%p1131, %rd2567, %rd1436;
	and.pred  	%p1132, %p1130, %p1131;
	@%p1132 bra 	$L__BB2_1169;
	mov.u32 	%r5859, %tid.x;
	shl.b32 	%r5860, %r5859, 6;
	mov.u32 	%r5861, _ZZ15matmul_blocked2E6b_tile;
	add.s32 	%r5862, %r5861, %r5860;
	mov.b32 	%r5863, 0;
	st.shared.u32 	[%r5862+6176], %r5863;
	bra.uni 	$L__BB2_1170;
$L__BB2_1169:
	ld.global.f32 	%f1231, [%rd32+32];
	mov.u32 	%r5864, %tid.x;
	shl.b32 	%r5865, %r5864, 6;
	mov.u32 	%r5866, _ZZ15matmul_blocked2E6b_tile;
	add.s32 	%r5867, %r5866, %r5865;
	st.shared.f32 	[%r5867+6176], %f1231;
$L__BB2_1170:
	ld.param.u64 	%rd3336, [matmul_blocked2_param_5];
	ld.param.u64 	%rd2568, [matmul_blocked2_param_4];
	shl.b64 	%rd1437, %rd3452, 4;
	or.b64  	%rd1438, %rd1437, 13;
	setp.lt.u64 	%p1133, %rd1438, %rd3336;
	mov.u32 	%r5868, %ctaid.x;
	mov.u32 	%r5869, %ntid.x;
	mov.u32 	%r5870, %tid.x;
	mad.lo.s32 	%r5871, %r5868, %r5869, %r5870;
	shl.b32 	%r5873, %r5871, 4;
	or.b32  	%r5874, %r5873, 8;
	cvt.u64.u32 	%rd1439, %r5874;
	setp.gt.u64 	%p1134, %rd2568, %rd1439;
	and.pred  	%p1135, %p1133, %p1134;
	@%p1135 bra 	$L__BB2_1172;
	mov.u32 	%r5875, %tid.x;
	shl.b32 	%r5876, %r5875, 6;
	mov.u32 	%r5877, _ZZ15matmul_blocked2E6b_tile;
	add.s32 	%r5878, %r5877, %r5876;
	mov.b32 	%r5879, 0;
	st.shared.u32 	[%r5878+6688], %r5879;
	bra.uni 	$L__BB2_1173;
$L__BB2_1172:
	ld.global.f32 	%f1232, [%rd33+32];
	mov.u32 	%r5880, %tid.x;
	shl.b32 	%r5881, %r5880, 6;
	mov.u32 	%r5882, _ZZ15matmul_blocked2E6b_tile;
	add.s32 	%r5883, %r5882, %r5881;
	st.shared.f32 	[%r5883+6688], %f1232;
$L__BB2_1173:
	ld.param.u64 	%rd3337, [matmul_blocked2_param_5];
	ld.param.u64 	%rd2569, [matmul_blocked2_param_4];
	shl.b64 	%rd1440, %rd3452, 4;
	or.b64  	%rd1441, %rd1440, 14;
	setp.lt.u64 	%p1136, %rd1441, %rd3337;
	mov.u32 	%r5884, %ctaid.x;
	mov.u32 	%r5885, %ntid.x;
	mov.u32 	%r5886, %tid.x;
	mad.lo.s32 	%r5887, %r5884, %r5885, %r5886;
	shl.b32 	%r5889, %r5887, 4;
	or.b32  	%r5890, %r5889, 8;
	cvt.u64.u32 	%rd1442, %r5890;
	setp.gt.u64 	%p1137, %rd2569, %rd1442;
	and.pred  	%p1138, %p1136, %p1137;
	@%p1138 bra 	$L__BB2_1175;
	mov.u32 	%r5891, %tid.x;
	shl.b32 	%r5892, %r5891, 6;
	mov.u32 	%r5893, _ZZ15matmul_blocked2E6b_tile;
	add.s32 	%r5894, %r5893, %r5892;
	mov.b32 	%r5895, 0;
	st.shared.u32 	[%r5894+7200], %r5895;
	bra.uni 	$L__BB2_1176;
$L__BB2_1175:
	ld.global.f32 	%f1233, [%rd34+32];
	mov.u32 	%r5896, %tid.x;
	shl.b32 	%r5897, %r5896, 6;
	mov.u32 	%r5898, _ZZ15matmul_blocked2E6b_tile;
	add.s32 	%r5899, %r5898, %r5897;
	st.shared.f32 	[%r5899+7200], %f1233;
$L__BB2_1176:
	ld.param.u64 	%rd3338, [matmul_blocked2_param_5];
	ld.param.u64 	%rd2570, [matmul_blocked2_param_4];
	shl.b64 	%rd1443, %rd3452, 4;
	or.b64  	%rd1444, %rd1443, 15;
	setp.lt.u64 	%p1139, %rd1444, %rd3338;
	mov.u32 	%r5900, %ctaid.x;
	mov.u32 	%r5901, %ntid.x;
	mov.u32 	%r5902, %tid.x;
	mad.lo.s32 	%r5903, %r5900, %r5901, %r5902;
	shl.b32 	%r5905, %r5903, 4;
	or.b32  	%r5906, %r5905, 8;
	cvt.u64.u32 	%rd1445, %r5906;
	setp.gt.u64 	%p1140, %rd2570, %rd1445;
	and.pred  	%p1141, %p1139, %p1140;
	@%p1141 bra 	$L__BB2_1178;
	mov.u32 	%r5907, %tid.x;
	shl.b32 	%r5908, %r5907, 6;
	mov.u32 	%r5909, _ZZ15matmul_blocked2E6b_tile;
	add.s32 	%r5910, %r5909, %r5908;
	mov.b32 	%r5911, 0;
	st.shared.u32 	[%r5910+7712], %r5911;
	bra.uni 	$L__BB2_1179;
$L__BB2_1178:
	ld.global.f32 	%f1234, [%rd35+32];
	mov.u32 	%r5912, %tid.x;
	shl.b32 	%r5913, %r5912, 6;
	mov.u32 	%r5914, _ZZ15matmul_blocked2E6b_tile;
	add.s32 	%r5915, %r5914, %r5913;
	st.shared.f32 	[%r5915+7712], %f1234;
$L__BB2_1179:
	ld.param.u64 	%rd3339, [matmul_blocked2_param_5];
	ld.param.u64 	%rd2571, [matmul_blocked2_param_4];
	shl.b64 	%rd1446, %rd3452, 4;
	setp.ge.u64 	%p1142, %rd1446, %rd3339;
	mov.u32 	%r5916, %ctaid.x;
	mov.u32 	%r5917, %ntid.x;
	mov.u32 	%r5918, %tid.x;
	mad.lo.s32 	%r5919, %r5916, %r5917, %r5918;
	shl.b32 	%r5921, %r5919, 4;
	or.b32  	%r5922, %r5921, 9;
	cvt.u64.u32 	%rd1447, %r5922;
	setp.le.u64 	%p1143, %rd2571, %rd1447;
	mov.f32 	%f6236, 0f00000000;
	or.pred  	%p1144, %p1142, %p1143;
	@%p1144 bra 	$L__BB2_1181;
	ld.global.f32 	%f6236, [%rd20+36];
$L__BB2_1181:
	ld.param.u64 	%rd3340, [matmul_blocked2_param_5];
	ld.param.u64 	%rd2572, [matmul_blocked2_param_4];
	shl.b64 	%rd1448, %rd3452, 4;
	or.b64  	%rd1449, %rd1448, 1;
	setp.lt.u64 	%p1145, %rd1449, %rd3340;
	mov.u32 	%r5923, %ctaid.x;
	mov.u32 	%r5924, %ntid.x;
	mov.u32 	%r5925, %tid.x;
	mad.lo.s32 	%r5926, %r5923, %r5924, %r5925;
	shl.b32 	%r5928, %r5926, 4;
	or.b32  	%r5929, %r5928, 9;
	cvt.u64.u32 	%rd1450, %r5929;
	setp.gt.u64 	%p1146, %rd2572, %rd1450;
	shl.b32 	%r5930, %r5925, 6;
	mov.u32 	%r5931, _ZZ15matmul_blocked2E6b_tile;
	add.s32 	%r5932, %r5931, %r5930;
	st.shared.f32 	[%r5932+36], %f6236;
	and.pred  	%p1147, %p1145, %p1146;
	@%p1147 bra 	$L__BB2_1183;
	mov.u32 	%r5933, %tid.x;
	shl.b32 	%r5934, %r5933, 6;
	mov.u32 	%r5935, _ZZ15matmul_blocked2E6b_tile;
	add.s32 	%r5936, %r5935, %r5934;
	mov.b32 	%r5937, 0;
	st.shared.u32 	[%r5936+548], %r5937;
	bra.uni 	$L__BB2_1184;
$L__BB2_1183:
	ld.global.f32 	%f1236, [%rd21+36];
	mov.u32 	%r5938, %tid.x;
	shl.b32 	%r5939, %r5938, 6;
	mov.u32 	%r5940, _ZZ15matmul_blocked2E6b_tile;
	add.s32 	%r5941, %r5940, %r5939;
	st.shared.f32 	[%r5941+548], %f1236;
$L__BB2_1184:
	ld.param.u64 	%rd3341, [matmul_blocked2_param_5];
	ld.param.u64 	%rd2573, [matmul_blocked2_param_4];
	shl.b64 	%rd1451, %rd3452, 4;
	or.b64  	%rd1452, %rd1451, 2;
	setp.lt.u64 	%p1148, %rd1452, %rd3341;
	mov.u32 	%r5942, %ctaid.x;
	mov.u32 	%r5943, %ntid.x;
	mov.u32 	%r5944, %tid.x;
	mad.lo.s32 	%r5945, %r5942, %r5943, %r5944;
	shl.b32 	%r5947, %r5945, 4;
	or.b32  	%r5948, %r5947, 9;
	cvt.u64.u32 	%rd1453, %r5948;
	setp.gt.u64 	%p1149, %rd2573, %rd1453;
	and.pred  	%p1150, %p1148, %p1149;
	@%p1150 bra 	$L__BB2_1186;
	mov.u32 	%r5949, %tid.x;
	shl.b32 	%r5950, %r5949, 6;
	mov.u32 	%r5951, _ZZ15matmul_blocked2E6b_tile;
	add.s32 	%r5952, %r5951, %r5950;
	mov.b32 	%r5953, 0;
	st.shared.u32 	[%r5952+1060], %r5953;
	bra.uni 	$L__BB2_1187;
$L__BB2_1186:
	ld.global.f32 	%f1237, [%rd22+36];
	mov.u32 	%r5954, %tid.x;
	shl.b32 	%r5955, %r5954, 6;
	mov.u32 	%r5956, _ZZ15matmul_blocked2E6b_tile;
	add.s32 	%r5957, %r5956, %r5955;
	st.shared.f32 	[%r5957+1060], %f1237;
$L__BB2_1187:
	ld.param.u64 	%rd3342, [matmul_blocked2_param_5];
	ld.param.u64 	%rd2574, [matmul_blocked2_param_4];
	shl.b64 	%rd1454, %rd3452, 4;
	or.b64  	%rd1455, %rd1454, 3;
	setp.lt.u64 	%p1151, %rd1455, %rd3342;
	mov.u32 	%r5958, %ctaid.x;
	mov.u32 	%r5959, %ntid.x;
	mov.u32 	%r5960, %tid.x;
	mad.lo.s32 	%r5961, %r5958, %r5959, %r5960;
	shl.b32 	%r5963, %r5961, 4;
	or.b32  	%r5964, %r5963, 9;
	cvt.u64.u32 	%rd1456, %r5964;
	setp.gt.u64 	%p1152, %rd2574, %rd1456;
	and.pred  	%p1153, %p1151, %p1152;
	@%p1153 bra 	$L__BB2_1189;
	mov.u32 	%r5965, %tid.x;
	shl.b32 	%r5966, %r5965, 6;
	mov.u32 	%r5967, _ZZ15matmul_blocked2E6b_tile;
	add.s32 	%r5968, %r5967, %r5966;
	mov.b32 	%r5969, 0;
	st.shared.u32 	[%r5968+1572], %r5969;
	bra.uni 	$L__BB2_1190;
$L__BB2_1189:
	ld.global.f32 	%f1238, [%rd23+36];
	mov.u32 	%r5970, %tid.x;
	shl.b32 	%r5971, %r5970, 6;
	mov.u32 	%r5972, _ZZ15matmul_blocked2E6b_tile;
	add.s32 	%r5973, %r5972, %r5971;
	st.shared.f32 	[%r5973+1572], %f1238;
$L__BB2_1190:
	ld.param.u64 	%rd3343, [matmul_blocked2_param_5];
	ld.param.u64 	%rd2575, [matmul_blocked2_param_4];
	shl.b64 	%rd1457, %rd3452, 4;
	or.b64  	%rd1458, %rd1457, 4;
	setp.lt.u64 	%p1154, %rd1458, %rd3343;
	mov.u32 	%r5974, %ctaid.x;
	mov.u32 	%r5975, %ntid.x;
	mov.u32 	%r5976, %tid.x;
	mad.lo.s32 	%r5977, %r5974, %r5975, %r5976;
	shl.b32 	%r5979, %r5977, 4;
	or.b32  	%r5980, %r5979, 9;
	cvt.u64.u32 	%rd1459, %r5980;
	setp.gt.u64 	%p1155, %rd2575, %rd1459;
	and.pred  	%p1156, %p1154, %p1155;
	@%p1156 bra 	$L__BB2_1192;
	mov.u32 	%r5981, %tid.x;
	shl.b32 	%r5982, %r5981, 6;
	mov.u32 	%r5983, _ZZ15matmul_blocked2E6b_tile;
	add.s32 	%r5984, %r5983, %r5982;
	mov.b32 	%r5985, 0;
	st.shared.u32 	[%r5984+2084], %r5985;
	bra.uni 	$L__BB2_1193;
$L__BB2_1192:
	ld.global.f32 	%f1239, [%rd24+36];
	mov.u32 	%r5986, %tid.x;
	shl.b32 	%r5987, %r5986, 6;
	mov.u32 	%r5988, _ZZ15matmul_blocked2E6b_tile;
	add.s32 	%r5989, %r5988, %r5987;
	st.shared.f32 	[%r5989+2084], %f1239;
$L__BB2_1193:
	ld.param.u64 	%rd3344, [matmul_blocked2_param_5];
	ld.param.u64 	%rd2576, [matmul_blocked2_param_4];
	shl.b64 	%rd1460, %rd3452, 4;
	or.b64  	%rd1461, %rd1460, 5;
	setp.lt.u64 	%p1157, %rd1461, %rd3344;
	mov.u32 	%r5990, %ctaid.x;
	mov.u32 	%r5991, %ntid.x;
	mov.u32 	%r5992, %tid.x;
	mad.lo.s32 	%r5993, %r5990, %r5991, %r5992;
	shl.b32 	%r5995, %r5993, 4;
	or.b32  	%r5996, %r5995, 9;
	cvt.u64.u32 	%rd1462, %r5996;
	setp.gt.u64 	%p1158, %rd2576, %rd1462;
	and.pred  	%p1159, %p1157, %p1158;
	@%p1159 bra 	$L__BB2_1195;
	mov.u32 	%r5997, %tid.x;
	shl.b32 	%r5998, %r5997, 6;
	mov.u32 	%r5999, _ZZ15matmul_blocked2E6b_tile;
	add.s32 	%r6000, %r5999, %r5998;
	mov.b32 	%r6001, 0;
	st.shared.u32 	[%r6000+2596], %r6001;
	bra.uni 	$L__BB2_1196;
$L__BB2_1195:
	ld.global.f32 	%f1240, [%rd25+36];
	mov.u32 	%r6002, %tid.x;
	shl.b32 	%r6003, %r6002, 6;
	mov.u32 	%r6004, _ZZ15matmul_blocked2E6b_tile;
	add.s32 	%r6005, %r6004, %r6003;
	st.shared.f32 	[%r6005+2596], %f1240;
$L__BB2_1196:
	ld.param.u64 	%rd3345, [matmul_blocked2_param_5];
	ld.param.u64 	%rd2577, [matmul_blocked2_param_4];
	shl.b64 	%rd1463, %rd3452, 4;
	or.b64  	%rd1464, %rd1463, 6;
	setp.lt.u64 	%p1160, %rd1464, %rd3345;
	mov.u32 	%r6006, %ctaid.x;
	mov.u32 	%r6007, %ntid.x;
	mov.u32 	%r6008, %tid.x;
	mad.lo.s32 	%r6009, %r6006, %r6007, %r6008;
	shl.b32 	%r6011, %r6009, 4;
	or.b32  	%r6012, %r6011, 9;
	cvt.u64.u32 	%rd1465, %r6012;
	setp.gt.u64 	%p1161, %rd2577, %rd1465;
	and.pred  	%p1162, %p1160, %p1161;
	@%p1162 bra 	$L__BB2_1198;
	mov.u32 	%r6013, %tid.x;
	shl.b32 	%r6014, %r6013, 6;
	mov.u32 	%r6015, _ZZ15matmul_blocked2E6b_tile;
	add.s32 	%r6016, %r6015, %r6014;
	mov.b32 	%r6017, 0;
	st.shared.u32 	[%r6016+3108], %r6017;
	bra.uni 	$L__BB2_1199;
$L__BB2_1198:
	ld.global.f32 	%f1241, [%rd26+36];
	mov.u32 	%r6018, %tid.x;
	shl.b32 	%r6019, %r6018, 6;
	mov.u32 	%r6020, _ZZ15matmul_blocked2E6b_tile;
	add.s32 	%r6021, %r6020, %r6019;
	st.shared.f32 	[%r6021+3108], %f1241;
$L__BB2_1199:
	ld.param.u64 	%rd3346, [matmul_blocked2_param_5];
	ld.param.u64 	%rd2578, [matmul_blocked2_param_4];
	shl.b64 	%rd1466, %rd3452, 4;
	or.b64  	%rd1467, %rd1466, 7;
	setp.lt.u64 	%p1163, %rd1467, %rd3346;
	mov.u32 	%r6022, %ctaid.x;
	mov.u32 	%r6023, %ntid.x;
	mov.u32 	%r6024, %tid.x;
	mad.lo.s32 	%r6025, %r6022, %r6023, %r6024;
	shl.b32 	%r6027, %r6025, 4;
	or.b32  	%r6028, %r6027, 9;
	cvt.u64.u32 	%rd1468, %r6028;
	setp.gt.u64 	%p1164, %rd2578, %rd1468;
	and.pred  	%p1165, %p1163, %p1164;
	@%p1165 bra 	$L__BB2_1201;
	mov.u32 	%r6029, %tid.x;
	shl.b32 	%r6030, %r6029, 6;
	mov.u32 	%r6031, _ZZ15matmul_blocked2E6b_tile;
	add.s32 	%r6032, %r6031, %r6030;
	mov.b32 	%r6033, 0;
	st.shared.u32 	[%r6032+3620], %r6033;
	bra.uni 	$L__BB2_1202;
$L__BB2_1201:
	ld.global.f32 	%f1242, [%rd27+36];
	mov.u32 	%r6034, %tid.x;
	shl.b32 	%r6035, %r6034, 6;
	mov.u32 	%r6036, _ZZ15matmul_blocked2E6b_tile;
	add.s32 	%r6037, %r6036, %r6035;
	st.shared.f32 	[%r6037+3620], %f1242;
$L__BB2_1202:
	ld.param.u64 	%rd3347, [matmul_blocked2_param_5];
	ld.param.u64 	%rd2579, [matmul_blocked2_param_4];
	shl.b64 	%rd1469, %rd3452, 4;
	or.b64  	%rd1470, %rd1469, 8;
	setp.lt.u64 	%p1166, %rd1470, %rd3347;
	mov.u32 	%r6038, %ctaid.x;
	mov.u32 	%r6039, %ntid.x;
	mov.u32 	%r6040, %tid.x;
	mad.lo.s32 	%r6041, %r6038, %r6039, %r6040;
	shl.b32 	%r6043, %r6041, 4;
	or.b32  	%r6044, %r6043, 9;
	cvt.u64.u32 	%rd1471, %r6044;
	setp.gt.u64 	%p1167, %rd2579, %rd1471;
	and.pred  	%p1168, %p1166, %p1167;
	@%p1168 bra 	$L__BB2_1204;
	mov.u32 	%r6045, %tid.x;
	shl.b32 	%r6046, %r6045, 6;
	mov.u32 	%r6047, _ZZ15matmul_blocked2E6b_tile;
	add.s32 	%r6048, %r6047, %r6046;
	mov.b32 	%r6049, 0;
	st.shared.u32 	[%r6048+4132], %r6049;
	bra.uni 	$L__BB2_1205;
$L__BB2_1204:
	ld.global.f32 	%f1243, [%rd28+36];
	mov.u32 	%r6050, %tid.x;
	shl.b32 	%r6051, %r6050, 6;
	mov.u32 	%r6052, _ZZ15matmul_blocked2E6b_tile;
	add.s32 	%r6053, %r6052, %r6051;
	st.shared.f32 	[%r6053+4132], %f1243;
$L__BB2_1205:
	ld.param.u64 	%rd3348, [matmul_blocked2_param_5];
	ld.param.u64 	%rd2580, [matmul_blocked2_param_4];
	shl.b64 	%rd1472, %rd3452, 4;
	or.b64  	%rd1473, %rd1472, 9;
	setp.lt.u64 	%p1169, %rd1473, %rd3348;
	mov.u32 	%r6054, %ctaid.x;
	mov.u32 	%r6055, %ntid.x;
	mov.u32 	%r6056, %tid.x;
	mad.lo.s32 	%r6057, %r6054, %r6055, %r6056;
	shl.b32 	%r6059, %r6057, 4;
	or.b32  	%r6060, %r6059, 9;
	cvt.u64.u32 	%rd1474, %r6060;
	setp.gt.u64 	%p1170, %rd2580, %rd1474;
	and.pred  	%p1171, %p1169, %p1170;
	@%p1171 bra 	$L__BB2_1207;
	mov.u32 	%r6061, %tid.x;
	shl.b32 	%r6062, %r6061, 6;
	mov.u32 	%r6063, _ZZ15matmul_blocked2E6b_tile;
	add.s32 	%r6064, %r6063, %r6062;
	mov.b32 	%r6065, 0;
	st.shared.u32 	[%r6064+4644], %r6065;
	bra.uni 	$L__BB2_1208;
$L__BB2_1207:
	ld.global.f32 	%f1244, [%rd29+36];
	mov.u32 	%r6066, %tid.x;
	shl.b32 	%r6067, %r6066, 6;
	mov.u32 	%r6068, _ZZ15matmul_blocked2E6b_tile;
	add.s32 	%r6069, %r6068, %r6067;
	st.shared.f32 	[%r6069+4644], %f1244;
$L__BB2_1208:
	ld.param.u64 	%rd3349, [matmul_blocked2_param_5];
	ld.param.u64 	%rd2581, [matmul_blocked2_param_4];
	shl.b64 	%rd1475, %rd3452, 4;
	or.b64  	%rd1476, %rd1475, 10;
	setp.lt.u64 	%p1172, %rd1476, %rd3349;
	mov.u32 	%r6070, %ctaid.x;
	mov.u32 	%r6071, %ntid.x;
	mov.u32 	%r6072, %tid.x;
	mad.lo.s32 	%r6073, %r6070, %r6071, %r6072;
	shl.b32 	%r6075, %r6073, 4;
	or.b32  	%r6076, %r6075, 9;
	cvt.u64.u32 	%rd1477, %r6076;
	setp.gt.u64 	%p1173, %rd2581, %rd1477;
	and.pred  	%p1174, %p1172, %p1173;
	@%p1174 bra 	$L__BB2_1210;
	mov.u32 	%r6077, %tid.x;
	shl.b32 	%r6078, %r6077, 6;
	mov.u32 	%r6079, _ZZ15matmul_blocked2E6b_tile;
	add.s32 	%r6080, %r6079, %r6078;
	mov.b32 	%r6081, 0;
	st.shared.u32 	[%r6080+5156], %r6081;
	bra.uni 	$L__BB2_1211;
$L__BB2_1210:
	ld.global.f32 	%f1245, [%rd30+36];
	mov.u32 	%r6082, %tid.x;
	shl.b32 	%r6083, %r6082, 6;
	mov.u32 	%r6084, _ZZ15matmul_blocked2E6b_tile;
	add.s32 	%r6085, %r6084, %r6083;
	st.shared.f32 	[%r6085+5156], %f1245;
$L__BB2_1211:
	ld.param.u64 	%rd3350, [matmul_blocked2_param_5];
	ld.param.u64 	%rd2582, [matmul_blocked2_param_4];
	shl.b64 	%rd1478, %rd3452, 4;
	or.b64  	%rd1479, %rd1478, 11;
	setp.lt.u64 	%p1175, %rd1479, %rd3350;
	mov.u32 	%r6086, %ctaid.x;
	mov.u32 	%r6087, %ntid.x;
	mov.u32 	%r6088, %tid.x;
	mad.lo.s32 	%r6089, %r6086, %r6087, %r6088;
	shl.b32 	%r6091, %r6089, 4;
	or.b32  	%r6092, %r6091, 9;
	cvt.u64.u32 	%rd1480, %r6092;
	setp.gt.u64 	%p1176, %rd2582, %rd1480;
	and.pred  	%p1177, %p1175, %p1176;
	@%p1177 bra 	$L__BB2_1213;
	mov.u32 	%r6093, %tid.x;
	shl.b32 	%r6094, %r6093, 6;
	mov.u32 	%r6095, _ZZ15matmul_blocked2E6b_tile;
	add.s32 	%r6096, %r6095, %r6094;
	mov.b32 	%r6097, 0;
	st.shared.u32 	[%r6096+5668], %r6097;
	bra.uni 	$L__BB2_1214;
$L__BB2_1213:
	ld.global.f32 	%f1246, [%rd31+36];
	mov.u32 	%r6098, %tid.x;
	shl.b32 	%r6099, %r6098, 6;
	mov.u32 	%r6100, _ZZ15matmul_blocked2E6b_tile;
	add.s32 	%r6101, %r6100, %r6099;
	st.shared.f32 	[%r6101+5668], %f1246;
$L__BB2_1214:
	ld.param.u64 	%rd3351, [matmul_blocked2_param_5];
	ld.param.u64 	%rd2583, [matmul_blocked2_param_4];
	shl.b64 	%rd1481, %rd3452, 4;
	or.b64  	%rd1482, %rd1481, 12;
	setp.lt.u64 	%p1178, %rd1482, %rd3351;
	mov.u32 	%r6102, %ctaid.x;
	mov.u32 	%r6103, %ntid.x;
	mov.u32 	%r6104, %tid.x;
	mad.lo.s32 	%r6105, %r6102, %r6103, %r6104;
	shl.b32 	%r6107, %r6105, 4;
	or.b32  	%r6108, %r6107, 9;
	cvt.u64.u32 	%rd1483, %r6108;
	setp.gt.u64 	%p1179, %rd2583, %rd1483;
	and.pred  	%p1180, %p1178, %p1179;
	@%p1180 bra 	$L__BB2_1216;
	mov.u32 	%r6109, %tid.x;
	shl.b32 	%r6110, %r6109, 6;
	mov.u32 	%r6111, _ZZ15matmul_blocked2E6b_tile;
	add.s32 	%r6112, %r6111, %r6110;
	mov.b32 	%r6113, 0;
	st.shared.u32 	[%r6112+6180], %r6113;
	bra.uni 	$L__BB2_1217;
$L__BB2_1216:
	ld.global.f32 	%f1247, [%rd32+36];
	mov.u32 	%r6114, %tid.x;
	shl.b32 	%r6115, %r6114, 6;
	mov.u32 	%r6116, _ZZ15matmul_blocked2E6b_tile;
	add.s32 	%r6117, %r6116, %r6115;
	st.shared.f32 	[%r6117+6180], %f1247;
$L__BB2_1217:
	ld.param.u64 	%rd3352, [matmul_blocked2_param_5];
	ld.param.u64 	%rd2584, [matmul_blocked2_param_4];
	shl.b64 	%rd1484, %rd3452, 4;
	or.b64  	%rd1485, %rd1484, 13;
	setp.lt.u64 	%p1181, %rd1485, %rd3352;
	mov.u32 	%r6118, %ctaid.x;
	mov.u32 	%r6119, %ntid.x;
	mov.u32 	%r6120, %tid.x;
	mad.lo.s32 	%r6121, %r6118, %r6119, %r6120;
	shl.b32 	%r6123, %r6121, 4;
	or.b32  	%r6124, %r6123, 9;
	cvt.u64.u32 	%rd1486, %r6124;
	setp.gt.u64 	%p1182, %rd2584, %rd1486;
	and.pred  	%p1183, %p1181, %p1182;
	@%p1183 bra 	$L__BB2_1219;
	mov.u32 	%r6125, %tid.x;
	shl.b32 	%r6126, %r6125, 6;
	mov.u32 	%r6127, _ZZ15matmul_blocked2E6b_tile;
	add.s32 	%r6128, %r6127, %r6126;
	mov.b32 	%r6129, 0;
	st.shared.u32 	[%r6128+6692], %r6129;
	bra.uni 	$L__BB2_1220;
$L__BB2_1219:
	ld.global.f32 	%f1248, [%rd33+36];
	mov.u32 	%r6130, %tid.x;
	shl.b32 	%r6131, %r6130, 6;
	mov.u32 	%r6132, _ZZ15matmul_blocked2E6b_tile;
	add.s32 	%r6133, %r6132, %r6131;
	st.shared.f32 	[%r6133+6692], %f1248;
$L__BB2_1220:
	ld.param.u64 	%rd3353, [matmul_blocked2_param_5];
	ld.param.u64 	%rd2585, [matmul_blocked2_param_4];
	shl.b64 	%rd1487, %rd3452, 4;
	or.b64  	%rd1488, %rd1487, 14;
	setp.lt.u64 	%p1184, %rd1488, %rd3353;
	mov.u32 	%r6134, %ctaid.x;
	mov.u32 	%r6135, %ntid.x;
	mov.u32 	%r6136, %tid.x;
	mad.lo.s32 	%r6137, %r6134, %r6135, %r6136;
	shl.b32 	%r6139, %r6137, 4;
	or.b32  	%r6140, %r6139, 9;
	cvt.u64.u32 	%rd1489, %r6140;
	setp.gt.u64 	%p1185, %rd2585, %rd1489;
	and.pred  	%p1186, %p1184, %p1185;
	@%p1186 bra 	$L__BB2_1222;
	mov.u32 	%r6141, %tid.x;
	shl.b32 	%r6142, %r6141, 6;
	mov.u32 	%r6143, _ZZ15matmul_blocked2E6b_tile;
	add.s32 	%r6144, %r6143, %r6142;
	mov.b32 	%r6145, 0;
	st.shared.u32 	[%r6144+7204], %r6145;
	bra.uni 	$L__BB2_1223;
$L__BB2_1222:
	ld.global.f32 	%f1249, [%rd34+36];
	mov.u32 	%r6146, %tid.x;
	shl.b32 	%r6147, %r6146, 6;
	mov.u32 	%r6148, _ZZ15matmul_blocked2E6b_tile;
	add.s32 	%r6149, %r6148, %r6147;
	st.shared.f32 	[%r6149+7204], %f1249;
$L__BB2_1223:
	ld.param.u64 	%rd3354, [matmul_blocked2_param_5];
	ld.param.u64 	%rd2586, [matmul_blocked2_param_4];
	shl.b64 	%rd1490, %rd3452, 4;
	or.b64  	%rd1491, %rd1490, 15;
	setp.lt.u64 	%p1187, %rd1491, %rd3354;
	mov.u32 	%r6150, %ctaid.x;
	mov.u32 	%r6151, %ntid.x;
	mov.u32 	%r6152, %tid.x;
	mad.lo.s32 	%r6153, %r6150, %r6151, %r6152;
	shl.b32 	%r6155, %r6153, 4;
	or.b32  	%r6156, %r6155, 9;
	cvt.u64.u32 	%rd1492, %r6156;
	setp.gt.u64 	%p1188, %rd2586, %rd1492;
	and.pred  	%p1189, %p1187, %p1188;
	@%p1189 bra 	$L__BB2_1225;
	mov.u32 	%r6157, %tid.x;
	shl.b32 	%r6158, %r6157, 6;
	mov.u32 	%r6159, _ZZ15matmul_blocked2E6b_tile;
	add.s32 	%r6160, %r6159, %r6158;
	mov.b32 	%r6161, 0;
	st.shared.u32 	[%r6160+7716], %r6161;
	bra.uni 	$L__BB2_1226;
$L__BB2_1225:
	ld.global.f32 	%f1250, [%rd35+36];
	mov.u32 	%r6162, %tid.x;
	shl.b32 	%r6163, %r6162, 6;
	mov.u32 	%r6164, _ZZ15matmul_blocked2E6b_tile;
	add.s32 	%r6165, %r6164, %r6163;
	st.shared.f32 	[%r6165+7716], %f1250;
$L__BB2_1226:
	ld.param.u64 	%rd3355, [matmul_blocked2_param_5];
	ld.param.u64 	%rd2587, [matmul_blocked2_param_4];
	shl.b64 	%rd1493, %rd3452, 4;
	setp.ge.u64 	%p1190, %rd1493, %rd3355;
	mov.u32 	%r6166, %ctaid.x;
	mov.u32 	%r6167, %ntid.x;
	mov.u32 	%r6168, %tid.x;
	mad.lo.s32 	%r6169, %r6166, %r6167, %r6168;
	shl.b32 	%r6171, %r6169, 4;
	or.b32  	%r6172, %r6171, 10;
	cvt.u64.u32 	%rd1494, %r6172;
	setp.le.u64 	%p1191, %rd2587, %rd1494;
	mov.f32 	%f6237, 0f00000000;
	or.pred  	%p1192, %p1190, %p1191;
	@%p1192 bra 	$L__BB2_1228;
	ld.global.f32 	%f6237, [%rd20+40];
$L__BB2_1228:
	ld.param.u64 	%rd3356, [matmul_blocked2_param_5];
	ld.param.u64 	%rd2588, [matmul_blocked2_param_4];
	shl.b64 	%rd1495, %rd3452, 4;
	or.b64  	%rd1496, %rd1495, 1;
	setp.lt.u64 	%p1193, %rd1496, %rd3356;
	mov.u32 	%r6173, %ctaid.x;
	mov.u32 	%r6174, %ntid.x;
	mov.u32 	%r6175, %tid.x;
	mad.lo.s32 	%r6176, %r6173, %r6174, %r6175;
	shl.b32 	%r6178, %r6176, 4;
	or.b32  	%r6179, %r6178, 10;
	cvt.u64.u32 	%rd1497, %r6179;
	setp.gt.u64 	%p1194, %rd2588, %rd1497;
	shl.b32 	%r6180, %r6175, 6;
	mov.u32 	%r6181, _ZZ15matmul_blocked2E6b_tile;
	add.s32 	%r6182, %r6181, %r6180;
	st.shared.f32 	[%r6182+40], %f6237;
	and.pred  	%p1195, %p1193, %p1194;
	@%p1195 bra 	$L__BB2_1230;
	mov.u32 	%r6183, %tid.x;
	shl.b32 	%r6184, %r6183, 6;
	mov.u32 	%r6185, _ZZ15matmul_blocked2E6b_tile;
	add.s32 	%r6186, %r6185, %r6184;
	mov.b32 	%r6187, 0;
	st.shared.u32 	[%r6186+552], %r6187;
	bra.uni 	$L__BB2_1231;
$L__BB2_1230:
	ld.global.f32 	%f1252, [%rd21+40];
	mov.u32 	%r6188, %tid.x;
	shl.b32 	%r6189, %r6188, 6;
	mov.u32 	%r6190, _ZZ15matmul_blocked2E6b_tile;
	add.s32 	%r6191, %r6190, %r6189;
	st.shared.f32 	[%r6191+552], %f1252;
$L__BB2_1231:
	ld.param.u64 	%rd3357, [matmul_blocked2_param_5];
	ld.param.u64 	%rd2589, [matmul_blocked2_param_4];
	shl.b64 	%rd1498, %rd3452, 4;
	or.b64  	%rd1499, %rd1498, 2;
	setp.lt.u64 	%p1196, %rd1499, %rd3357;
	mov.u32 	%r6192, %ctaid.x;
	mov.u32 	%r6193, %ntid.x;
	mov.u32 	%r6194, %tid.x;
	mad.lo.s32 	%r6195, %r6192, %r6193, %r6194;
	shl.b32 	%r6197, %r6195, 4;
	or.b32  	%r6198, %r6197, 10;
	cvt.u64.u32 	%rd1500, %r6198;
	setp.gt.u64 	%p1197, %rd2589, %rd1500;
	and.pred  	%p1198, %p1196, %p1197;
	@%p1198 bra 	$L__BB2_1233;
	mov.u32 	%r6199, %tid.x;
	shl.b32 	%r6200, %r6199, 6;
	mov.u32 	%r6201, _ZZ15matmul_blocked2E6b_tile;
	add.s32 	%r6202, %r6201, %r6200;
	mov.b32 	%r6203, 0;
	st.shared.u32 	[%r6202+1064], %r6203;
	bra.uni 	$L__BB2_1234;
$L__BB2_1233:
	ld.global.f32 	%f1253, [%rd22+40];
	mov.u32 	%r6204, %tid.x;
	shl.b32 	%r6205, %r6204, 6;
	mov.u32 	%r6206, _ZZ15matmul_blocked2E6b_tile;
	add.s32 	%r6207, %r6206, %r6205;
	st.shared.f32 	[%r6207+1064], %f1253;
$L__BB2_1234:
	ld.param.u64 	%rd3358, [matmul_blocked2_param_5];
	ld.param.u64 	%rd2590, [matmul_blocked2_param_4];
	shl.b64 	%rd1501, %rd3452, 4;
	or.b64  	%rd1502, %rd1501, 3;
	setp.lt.u64 	%p1199, %rd1502, %rd3358;
	mov.u32 	%r6208, %ctaid.x;
	mov.u32 	%r6209, %ntid.x;
	mov.u32 	%r6210, %tid.x;
	mad.lo.s32 	%r6211, %r6208, %r6209, %r6210;
	shl.b32 	%r6213, %r6211, 4;
	or.b32  	%r6214, %r6213, 10;
	cvt.u64.u32 	%rd1503, %r6214;
	setp.gt.u64 	%p1200, %rd2590, %rd1503;
	and.pred  	%p1201, %p1199, %p1200;
	@%p1201 bra 	$L__BB2_1236;
	mov.u32 	%r6215, %tid.x;
	shl.b32 	%r6216, %r6215, 6;
	mov.u32 	%r6217, _ZZ15matmul_blocked2E6b_tile;
	add.s32 	%r6218, %r6217, %r6216;
	mov.b32 	%r6219, 0;
	st.shared.u32 	[%r6218+1576], %r6219;
	bra.uni 	$L__BB2_1237;
$L__BB2_1236:
	ld.global.f32 	%f1254, [%rd23+40];
	mov.u32 	%r6220, %tid.x;
	shl.b32 	%r6221, %r6220, 6;
	mov.u32 	%r6222, _ZZ15matmul_blocked2E6b_tile;
	add.s32 	%r6223, %r6222, %r6221;
	st.shared.f32 	[%r6223+1576], %f1254;
$L__BB2_1237:
	ld.param.u64 	%rd3359, [matmul_blocked2_param_5];
	ld.param.u64 	%rd2591, [matmul_blocked2_param_4];
	shl.b64 	%rd1504, %rd3452, 4;
	or.b64  	%rd1505, %rd1504, 4;
	setp.lt.u64 	%p1202, %rd1505, %rd3359;
	mov.u32 	%r6224, %ctaid.x;
	mov.u32 	%r6225, %ntid.x;
	mov.u32 	%r6226, %tid.x;
	mad.lo.s32 	%r6227, %r6224, %r6225, %r6226;
	shl.b32 	%r6229, %r6227, 4;
	or.b32  	%r6230, %r6229, 10;
	cvt.u64.u32 	%rd1506, %r6230;
	setp.gt.u64 	%p1203, %rd2591, %rd1506;
	and.pred  	%p1204, %p1202, %p1203;
	@%p1204 bra 	$L__BB2_1239;
	mov.u32 	%r6231, %tid.x;
	shl.b32 	%r6232, %r6231, 6;
	mov.u32 	%r6233, _ZZ15matmul_blocked2E6b_tile;
	add.s32 	%r6234, %r6233, %r6232;
	mov.b32 	%r6235, 0;
	st.shared.u32 	[%r6234+2088], %r6235;
	bra.uni 	$L__BB2_1240;
$L__BB2_1239:
	ld.global.f32 	%f1255, [%rd24+40];
	mov.u32 	%r6236, %tid.x;
	shl.b32 	%r6237, %r6236, 6;
	mov.u32 	%r6238, _ZZ15matmul_blocked2E6b_tile;
	add.s32 	%r6239, %r6238, %r6237;
	st.shared.f32 	[%r6239+2088], %f1255;
$L__BB2_1240:
	ld.param.u64 	%rd3360, [matmul_blocked2_param_5];
	ld.param.u64 	%rd2592, [matmul_blocked2_param_4];
	shl.b64 	%rd1507, %rd3452, 4;
	or.b64  	%rd1508, %rd1507, 5;
	setp.lt.u64 	%p1205, %rd1508, %rd3360;
	mov.u32 	%r6240, %ctaid.x;
	mov.u32 	%r6241, %ntid.x;
	mov.u32 	%r6242, %tid.x;
	mad.lo.s32 	%r6243, %r6240, %r6241, %r6242;
	shl.b32 	%r6245, %r6243, 4;
	or.b32  	%r6246, %r6245, 10;
	cvt.u64.u32 	%rd1509, %r6246;
	setp.gt.u64 	%p1206, %rd2592, %rd1509;
	and.pred  	%p1207, %p1205, %p1206;
	@%p1207 bra 	$L__BB2_1242;
	mov.u32 	%r6247, %tid.x;
	shl.b32 	%r6248, %r6247, 6;
	mov.u32 	%r6249, _ZZ15matmul_blocked2E6b_tile;
	add.s32 	%r6250, %r6249, %r6248;
	mov.b32 	%r6251, 0;
	st.shared.u32 	[%r6250+2600], %r6251;
	bra.uni 	$L__BB2_1243;
$L__BB2_1242:
	ld.global.f32 	%f1256, [%rd25+40];
	mov.u32 	%r6252, %tid.x;
	shl.b32 	%r6253, %r6252, 6;
	mov.u32 	%r6254, _ZZ15matmul_blocked2E6b_tile;
	add.s32 	%r6255, %r6254, %r6253;
	st.shared.f32 	[%r6255+2600], %f1256;
$L__BB2_1243:
	ld.param.u64 	%rd3361, [matmul_blocked2_param_5];
	ld.param.u64 	%rd2593, [matmul_blocked2_param_4];
	shl.b64 	%rd1510, %rd3452, 4;
	or.b64  	%rd1511, %rd1510, 6;
	setp.lt.u64 	%p1208, %rd1511, %rd3361;
	mov.u32 	%r6256, %ctaid.x;
	mov.u32 	%r6257, %ntid.x;
	mov.u32 	%r6258, %tid.x;
	mad.lo.s32 	%r6259, %r6256, %r6257, %r6258;
	shl.b32 	%r6261, %r6259, 4;
	or.b32  	%r6262, %r6261, 10;
	cvt.u64.u32 	%rd1512, %r6262;
	setp.gt.u64 	%p1209, %rd2593, %rd1512;
	and.pred  	%p1210, %p1208, %p1209;
	@%p1210 bra 	$L__BB2_1245;
	mov.u32 	%r6263, %tid.x;
	shl.b32 	%r6264, %r6263, 6;
	mov.u32 	%r6265, _ZZ15matmul_blocked2E6b_tile;
	add.s32 	%r6266, %r6265, %r6264;
	mov.b32 	%r6267, 0;
	st.shared.u32 	[%r6266+3112], %r6267;
	bra.uni 	$L__BB2_1246;
$L__BB2_1245:
	ld.global.f32 	%f1257, [%rd26+40];
	mov.u32 	%r6268, %tid.x;
	shl.b32 	%r6269, %r6268, 6;
	mov.u32 	%r6270, _ZZ15matmul_blocked2E6b_tile;
	add.s32 	%r6271, %r6270, %r6269;
	st.shared.f32 	[%r6271+3112], %f1257;
$L__BB2_1246:
	ld.param.u64 	%rd3362, [matmul_blocked2_param_5];
	ld.param.u64 	%rd2594, [matmul_blocked2_param_4];
	shl.b64 	%rd1513, %rd3452, 4;
	or.b64  	%rd1514, %rd1513, 7;
	setp.lt.u64 	%p1211, %rd1514, %rd3362;
	mov.u32 	%r6272, %ctaid.x;
	mov.u32 	%r6273, %ntid.x;
	mov.u32 	%r6274, %tid.x;
	mad.lo.s32 	%r6275, %r6272, %r6273, %r6274;
	shl.b32 	%r6277, %r6275, 4;
	or.b32  	%r6278, %r6277, 10;
	cvt.u64.u32 	%rd1515, %r6278;
	setp.gt.u64 	%p1212, %rd2594, %rd1515;
	and.pred  	%p1213, %p1211, %p1212;
	@%p1213 bra 	$L__BB2_1248;
	mov.u32 	%r6279, %tid.x;
	shl.b32 	%r6280, %r6279, 6;
	mov.u32 	%r6281, _ZZ15matmul_blocked2E6b_tile;
	add.s32 	%r6282, %r6281, %r6280;
	mov.b32 	%r6283, 0;
	st.shared.u32 	[%r6282+3624], %r6283;
	bra.uni 	$L__BB2_1249;
$L__BB2_1248:
	ld.global.f32 	%f1258, [%rd27+40];
	mov.u32 	%r6284, %tid.x;
	shl.b32 	%r6285, %r6284, 6;
	mov.u32 	%r6286, _ZZ15matmul_blocked2E6b_tile;
	add.s32 	%r6287, %r6286, %r6285;
	st.shared.f32 	[%r6287+3624], %f1258;
$L__BB2_1249:
	ld.param.u64 	%rd3363, [matmul_blocked2_param_5];
	ld.param.u64 	%rd2595, [matmul_blocked2_param_4];
	shl.b64 	%rd1516, %rd3452, 4;
	or.b64  	%rd1517, %rd1516, 8;
	setp.lt.u64 	%p1214, %rd1517, %rd3363;
	mov.u32 	%r6288, %ctaid.x;
	mov.u32 	%r6289, %ntid.x;
	mov.u32 	%r6290, %tid.x;
	mad.lo.s32 	%r6291, %r6288, %r6289, %r6290;
	shl.b32 	%r6293, %r6291, 4;
	or.b32  	%r6294, %r6293, 10;
	cvt.u64.u32 	%rd1518, %r6294;
	setp.gt.u64 	%p1215, %rd2595, %rd1518;
	and.pred  	%p1216, %p1214, %p1215;
	@%p1216 bra 	$L__BB2_1251;
	mov.u32 	%r6295, %tid.x;
	shl.b32 	%r6296, %r6295, 6;
	mov.u32 	%r6297, _ZZ15matmul_blocked2E6b_tile;
	add.s32 	%r6298, %r6297, %r6296;
	mov.b32 	%r6299, 0;
	st.shared.u32 	[%r6298+4136], %r6299;
	bra.uni 	$L__BB2_1252;
$L__BB2_1251:
	ld.global.f32 	%f1259, [%rd28+40];
	mov.u32 	%r6300, %tid.x;
	shl.b32 	%r6301, %r6300, 6;
	mov.u32 	%r6302, _ZZ15matmul_blocked2E6b_tile;
	add.s32 	%r6303, %r6302, %r6301;
	st.shared.f32 	[%r6303+4136], %f1259;
$L__BB2_1252:
	ld.param.u64 	%rd3364, [matmul_blocked2_param_5];
	ld.param.u64 	%rd2596, [matmul_blocked2_param_4];
	shl.b64 	%rd1519, %rd3452, 4;
	or.b64  	%rd1520, %rd1519, 9;
	setp.lt.u64 	%p1217, %rd1520, %rd3364;
	mov.u32 	%r6304, %ctaid.x;
	mov.u32 	%r6305, %ntid.x;
	mov.u32 	%r6306, %tid.x;
	mad.lo.s32 	%r6307, %r6304, %r6305, %r6306;
	shl.b32 	%r6309, %r6307, 4;
	or.b32  	%r6310, %r6309, 10;
	cvt.u64.u32 	%rd1521, %r6310;
	setp.gt.u64 	%p1218, %rd2596, %rd1521;
	and.pred  	%p1219, %p1217, %p1218;
	@%p1219 bra 	$L__BB2_1254;
	mov.u32 	%r6311, %tid.x;
	shl.b32 	%r6312, %r6311, 6;
	mov.u32 	%r6313, _ZZ15matmul_blocked2E6b_tile;
	add.s32 	%r6314, %r6313, %r6312;
	mov.b32 	%r6315, 0;
	st.shared.u32 	[%r6314+4648], %r6315;
	bra.uni 	$L__BB2_1255;
$L__BB2_1254:
	ld.global.f32 	%f1260, [%rd29+40];
	mov.u32 	%r6316, %tid.x;
	shl.b32 	%r6317, %r6316, 6;
	mov.u32 	%r6318, _ZZ15matmul_blocked2E6b_tile;
	add.s32 	%r6319, %r6318, %r6317;
	st.shared.f32 	[%r6319+4648], %f1260;
$L__BB2_1255:
	ld.param.u64 	%rd3365, [matmul_blocked2_param_5];
	ld.param.u64 	%rd2597, [matmul_blocked2_param_4];
	shl.b64 	%rd1522, %rd3452, 4;
	or.b64  	%rd1523, %rd1522, 10;
	setp.lt.u64 	%p1220, %rd1523, %rd3365;
	mov.u32 	%r6320, %ctaid.x;
	mov.u32 	%r6321, %ntid.x;
	mov.u32 	%r6322, %tid.x;
	mad.lo.s32 	%r6323, %r6320, %r6321, %r6322;
	shl.b32 	%r6325, %r6323, 4;
	or.b32  	%r6326, %r6325, 10;
	cvt.u64.u32 	%rd1524, %r6326;
	setp.gt.u64 	%p1221, %rd2597, %rd1524;
	and.pred  	%p1222, %p1220, %p1221;
	@%p1222 bra 	$L__BB2_1257;
	mov.u32 	%r6327, %tid.x;
	shl.b32 	%r6328, %r6327, 6;
	mov.u32 	%r6329, _ZZ15matmul_blocked2E6b_tile;
	add.s32 	%r6330, %r6329, %r6328;
	mov.b32 	%r6331, 0;
	st.shared.u32 	[%r6330+5160], %r6331;
	bra.uni 	$L__BB2_1258;
$L__BB2_1257:
	ld.global.f32 	%f1261, [%rd30+40];
	mov.u32 	%r6332, %tid.x;
	shl.b32 	%r6333, %r6332, 6;
	mov.u32 	%r6334, _ZZ15matmul_blocked2E6b_tile;
	add.s32 	%r6335, %r6334, %r6333;
	st.shared.f32 	[%r6335+5160], %f1261;
$L__BB2_1258:
	ld.param.u64 	%rd3366, [matmul_blocked2_param_5];
	ld.param.u64 	%rd2598, [matmul_blocked2_param_4];
	shl.b64 	%rd1525, %rd3452, 4;
	or.b64  	%rd1526, %rd1525, 11;
	setp.lt.u64 	%p1223, %rd1526, %rd3366;
	mov.u32 	%r6336, %ctaid.x;
	mov.u32 	%r6337, %ntid.x;
	mov.u32 	%r6338, %tid.x;
	mad.lo.s32 	%r6339, %r6336, %r6337, %r6338;
	shl.b32 	%r6341, %r6339, 4;
	or.b32  	%r6342, %r6341, 10;
	cvt.u64.u32 	%rd1527, %r6342;
	setp.gt.u64 	%p1224, %rd2598, %rd1527;
	and.pred  	%p1225, %p1223, %p1224;
	@%p1225 bra 	$L__BB2_1260;
	mov.u32 	%r6343, %tid.x;
	shl.b32 	%r6344, %r6343, 6;
	mov.u32 	%r6345, _ZZ15matmul_blocked2E6b_tile;
	add.s32 	%r6346, %r6345, %r6344;
	mov.b32 	%r6347, 0;
	st.shared.u32 	[%r6346+5672], %r6347;
	bra.uni 	$L__BB2_1261;
$L__BB2_1260:
	ld.global.f32 	%f1262, [%rd31+40];
	mov.u32 	%r6348, %tid.x;
	shl.b32 	%r6349, %r6348, 6;
	mov.u32 	%r6350, _ZZ15matmul_blocked2E6b_tile;
	add.s32 	%r6351, %r6350, %r6349;
	st.shared.f32 	[%r6351+5672], %f1262;
$L__BB2_1261:
	ld.param.u64 	%rd3367, [matmul_blocked2_param_5];
	ld.param.u64 	%rd2599, [matmul_blocked2_param_4];
	shl.b64 	%rd1528, %rd3452, 4;
	or.b64  	%rd1529, %rd1528, 12;
	setp.lt.u64 	%p1226, %rd1529, %rd3367;
	mov.u32 	%r6352, %ctaid.x;
	mov.u32 	%r6353, %ntid.x;
	mov.u32 	%r6354, %tid.x;
	mad.lo.s32 	%r6355, %r6352, %r6353, %r6354;
	shl.b32 	%r6357, %r6355, 4;
	or.b32  	%r6358, %r6357, 10;
	cvt.u64.u32 	%rd1530, %r6358;
	setp.gt.u64 	%p1227, %rd2599, %rd1530;
	and.pred  	%p1228, %p1226, %p1227;
	@%p1228 bra 	$L__BB2_1263;
	mov.u32 	%r6359, %tid.x;
	shl.b32 	%r6360, %r6359, 6;
	mov.u32 	%r6361, _ZZ15matmul_blocked2E6b_tile;
	add.s32 	%r6362, %r6361, %r6360;
	mov.b32 	%r6363, 0;
	st.shared.u32 	[%r6362+6184], %r6363;
	bra.uni 	$L__BB2_1264;
$L__BB2_1263:
	ld.global.f32 	%f1263, [%rd32+40];
	mov.u32 	%r6364, %tid.x;
	shl.b32 	%r6365, %r6364, 6;
	mov.u32 	%r6366, _ZZ15matmul_blocked2E6b_tile;
	add.s32 	%r6367, %r6366, %r6365;
	st.shared.f32 	[%r6367+6184], %f1263;
$L__BB2_1264:
	ld.param.u64 	%rd3368, [matmul_blocked2_param_5];
	ld.param.u64 	%rd2600, [matmul_blocked2_param_4];
	shl.b64 	%rd1531, %rd3452, 4;
	or.b64  	%rd1532, %rd1531, 13;
	setp.lt.u64 	%p1229, %rd1532, %rd3368;
	mov.u32 	%r6368, %ctaid.x;
	mov.u32 	%r6369, %ntid.x;
	mov.u32 	%r6370, %tid.x;
	mad.lo.s32 	%r6371, %r6368, %r6369, %r6370;
	shl.b32 	%r6373, %r6371, 4;
	or.b32  	%r6374, %r6373, 10;
	cvt.u64.u32 	%rd1533, %r6374;
	setp.gt.u64 	%p1230, %rd2600, %rd1533;
	and.pred  	%p1231, %p1229, %p1230;
	@%p1231 bra 	$L__BB2_1266;
	mov.u32 	%r6375, %tid.x;
	shl.b32 	%r6376, %r6375, 6;
	mov.u32 	%r6377, _ZZ15matmul_blocked2E6b_tile;
	add.s32 	%r6378, %r6377, %r6376;
	mov.b32 	%r6379, 0;
	st.shared.u32 	[%r6378+6696], %r6379;
	bra.uni 	$L__BB2_1267;
$L__BB2_1266:
	ld.global.f32 	%f1264, [%rd33+40];
	mov.u32 	%r6380, %tid.x;
	shl.b32 	%r6381, %r6380, 6;
	mov.u32 	%r6382, _ZZ15matmul_blocked2E6b_tile;
	add.s32 	%r6383, %r6382, %r6381;
	st.shared.f32 	[%r6383+6696], %f1264;
$L__BB2_1267:
	ld.param.u64 	%rd3369, [matmul_blocked2_param_5];
	ld.param.u64 	%rd2601, [matmul_blocked2_param_4];
	shl.b64 	%rd1534, %rd3452, 4;
	or.b64  	%rd1535, %rd1534, 14;
	setp.lt.u64 	%p1232, %rd1535, %rd3369;
	mov.u32 	%r6384, %ctaid.x;
	mov.u32 	%r6385, %ntid.x;
	mov.u32 	%r6386, %tid.x;
	mad.lo.s32 	%r6387, %r6384, %r6385, %r6386;
	shl.b32 	%r6389, %r6387, 4;
	or.b32  	%r6390, %r6389, 10;
	cvt.u64.u32 	%rd1536, %r6390;
	setp.gt.u64 	%p1233, %rd2601, %rd1536;
	and.pred  	%p1234, %p1232, %p1233;
	@%p1234 bra 	$L__BB2_1269;
	mov.u32 	%r6391, %tid.x;
	shl.b32 	%r6392, %r6391, 6;
	mov.u32 	%r6393, _ZZ15matmul_blocked2E6b_tile;
	add.s32 	%r6394, %r6393, %r6392;
	mov.b32 	%r6395, 0;
	st.shared.u32 	[%r6394+7208], %r6395;
	bra.uni 	$L__BB2_1270;
$L__BB2_1269:
	ld.global.f32 	%f1265, [%rd34+40];
	mov.u32 	%r6396, %tid.x;
	shl.b32 	%r6397, %r6396, 6;
	mov.u32 	%r6398, _ZZ15matmul_blocked2E6b_tile;
	add.s32 	%r6399, %r6398, %r6397;
	st.shared.f32 	[%r6399+7208], %f1265;
$L__BB2_1270:
	ld.param.u64 	%rd3370, [matmul_blocked2_param_5];
	ld.param.u64 	%rd2602, [matmul_blocked2_param_4];
	shl.b64 	%rd1537, %rd3452, 4;
	or.b64  	%rd1538, %rd1537, 15;
	setp.lt.u64 	%p1235, %rd1538, %rd3370;
	mov.u32 	%r6400, %ctaid.x;
	mov.u32 	%r6401, %ntid.x;
	mov.u32 	%r6402, %tid.x;
	mad.lo.s32 	%r6403, %r6400, %r6401, %r6402;
	shl.b32 	%r6405, %r6403, 4;
	or.b32  	%r6406, %r6405, 10;
	cvt.u64.u32 	%rd1539, %r6406;
	setp.gt.u64 	%p1236, %rd2602, %rd1539;
	and.pred  	%p1237, %p1235, %p1236;
	@%p1237 bra 	$L__BB2_1272;
	mov.u32 	%r6407, %tid.x;
	shl.b32 	%r6408, %r6407, 6;
	mov.u32 	%r6409, _ZZ15matmul_blocked2E6b_tile;
	add.s32 	%r6410, %r6409, %r6408;
	mov.b32 	%r6411, 0;
	st.shared.u32 	[%r6410+7720], %r6411;
	bra.uni 	$L__BB2_1273;
$L__BB2_1272:
	ld.global.f32 	%f1266, [%rd35+40];
	mov.u32 	%r6412, %tid.x;
	shl.b32 	%r6413, %r6412, 6;
	mov.u32 	%r6414, _ZZ15matmul_blocked2E6b_tile;
	add.s32 	%r6415, %r6414, %r6413;
	st.shared.f32 	[%r6415+7720], %f1266;
$L__BB2_1273:
	ld.param.u64 	%rd3371, [matmul_blocked2_param_5];
	ld.param.u64 	%rd2603, [matmul_blocked2_param_4];
	shl.b64 	%rd1540, %rd3452, 4;
	setp.ge.u64 	%p1238, %rd1540, %rd3371;
	mov.u32 	%r6416, %ctaid.x;
	mov.u32 	%r6417, %ntid.x;
	mov.u32 	%r6418, %tid.x;
	mad.lo.s32 	%r6419, %r6416, %r6417, %r6418;
	shl.b32 	%r6421, %r6419, 4;
	or.b32  	%r6422, %r6421, 11;
	cvt.u64.u32 	%rd1541, %r6422;
	setp.le.u64 	%p1239, %rd2603, %rd1541;
	mov.f32 	%f6238, 0f00000000;
	or.pred  	%p1240, %p1238, %p1239;
	@%p1240 bra 	$L__BB2_1275;
	ld.global.f32 	%f6238, [%rd20+44];
$L__BB2_1275:
	ld.param.u64 	%rd3372, [matmul_blocked2_param_5];
	ld.param.u64 	%rd2604, [matmul_blocked2_param_4];
	shl.b64 	%rd1542, %rd3452, 4;
	or.b64  	%rd1543, %rd1542, 1;
	setp.lt.u64 	%p1241, %rd1543, %rd3372;
	mov.u32 	%r6423, %ctaid.x;
	mov.u32 	%r6424, %ntid.x;
	mov.u32 	%r6425, %tid.x;
	mad.lo.s32 	%r6426, %r6423, %r6424, %r6425;
	shl.b32 	%r6428, %r6426, 4;
	or.b32  	%r6429, %r6428, 11;
	cvt.u64.u32 	%rd1544, %r6429;
	setp.gt.u64 	%p1242, %rd2604, %rd1544;
	shl.b32 	%r6430, %r6425, 6;
	mov.u32 	%r6431, _ZZ15matmul_blocked2E6b_tile;
	add.s32 	%r6432, %r6431, %r6430;
	st.shared.f32 	[%r6432+44], %f6238;
	and.pred  	%p1243, %p1241, %p1242;
	@%p1243 bra 	$L__BB2_1277;
	mov.u32 	%r6433, %tid.x;
	shl.b32 	%r6434, %r6433, 6;
	mov.u32 	%r6435, _ZZ15matmul_blocked2E6b_tile;
	add.s32 	%r6436, %r6435, %r6434;
	mov.b32 	%r6437, 0;
	st.shared.u32 	[%r6436+556], %r6437;
	bra.uni 	$L__BB2_1278;
$L__BB2_1277:
	ld.global.f32 	%f1268, [%rd21+44];
	mov.u32 	%r6438, %tid.x;
	shl.b32 	%r6439, %r6438, 6;
	mov.u32 	%r6440, _ZZ15matmul_blocked2E6b_tile;
	add.s32 	%r6441, %r6440, %r6439;
	st.shared.f32 	[%r6441+556], %f1268;
$L__BB2_1278:
	ld.param.u64 	%rd3373, [matmul_blocked2_param_5];
	ld.param.u64 	%rd2605, [matmul_blocked2_param_4];
	shl.b64 	%rd1545, %rd3452, 4;
	or.b64  	%rd1546, %rd1545, 2;
	setp.lt.u64 	%p1244, %rd1546, %rd3373;
	mov.u32 	%r6442, %ctaid.x;
	mov.u32 	%r6443, %ntid.x;
	mov.u32 	%r6444, %tid.x;
	mad.lo.s32 	%r6445, %r6442, %r6443, %r6444;
	shl.b32 	%r6447, %r6445, 4;
	or.b32  	%r6448, %r6447, 11;
	cvt.u64.u32 	%rd1547, %r6448;
	setp.gt.u64 	%p1245, %rd2605, %rd1547;
	and.pred  	%p1246, %p1244, %p1245;
	@%p1246 bra 	$L__BB2_1280;
	mov.u32 	%r6449, %tid.x;
	shl.b32 	%r6450, %r6449, 6;
	mov.u32 	%r6451, _ZZ15matmul_blocked2E6b_tile;
	add.s32 	%r6452, %r6451, %r6450;
	mov.b32 	%r6453, 0;
	st.shared.u32 	[%r6452+1068], %r6453;
	bra.uni 	$L__BB2_1281;
$L__BB2_1280:
	ld.global.f32 	%f1269, [%rd22+44];
	mov.u32 	%r6454, %tid.x;
	shl.b32 	%r6455, %r6454, 6;
	mov.u32 	%r6456, _ZZ15matmul_blocked2E6b_tile;
	add.s32 	%r6457, %r6456, %r6455;
	st.shared.f32 	[%r6457+1068], %f1269;
$L__BB2_1281:
	ld.param.u64 	%rd3374, [matmul_blocked2_param_5];
	ld.param.u64 	%rd2606, [matmul_blocked2_param_4];
	shl.b64 	%rd1548, %rd3452, 4;
	or.b64  	%rd1549, %rd1548, 3;
	setp.lt.u64 	%p1247, %rd1549, %rd3374;
	mov.u32 	%r6458, %ctaid.x;
	mov.u32 	%r6459, %ntid.x;
	mov.u32 	%r6460, %tid.x;
	mad.lo.s32 	%r6461, %r6458, %r6459, %r6460;
	shl.b32 	%r6463, %r6461, 4;
	or.b32  	%r6464, %r6463, 11;
	cvt.u64.u32 	%rd1550, %r6464;
	setp.gt.u64 	%p1248, %rd2606, %rd1550;
	and.pred  	%p1249, %p1247, %p1248;
	@%p1249 bra 	$L__BB2_1283;
	mov.u32 	%r6465, %tid.x;
	shl.b32 	%r6466, %r6465, 6;
	mov.u32 	%r6467, _ZZ15matmul_blocked2E6b_tile;
	add.s32 	%r6468, %r6467, %r6466;
	mov.b32 	%r6469, 0;
	st.shared.u32 	[%r6468+1580], %r6469;
	bra.uni 	$L__BB2_1284;
$L__BB2_1283:
	ld.global.f32 	%f1270, [%rd23+44];
	mov.u32 	%r6470, %tid.x;
	shl.b32 	%r6471, %r6470, 6;
	mov.u32 	%r6472, _ZZ15matmul_blocked2E6b_tile;
	add.s32 	%r6473, %r6472, %r6471;
	st.shared.f32 	[%r6473+1580], %f1270;
$L__BB2_1284:
	ld.param.u64 	%rd3375, [matmul_blocked2_param_5];
	ld.param.u64 	%rd2607, [matmul_blocked2_param_4];
	shl.b64 	%rd1551, %rd3452, 4;
	or.b64  	%rd1552, %rd1551, 4;
	setp.lt.u64 	%p1250, %rd1552, %rd3375;
	mov.u32 	%r6474, %ctaid.x;
	mov.u32 	%r6475, %ntid.x;
	mov.u32 	%r6476, %tid.x;
	mad.lo.s32 	%r6477, %r6474, %r6475, %r6476;
	shl.b32 	%r6479, %r6477, 4;
	or.b32  	%r6480, %r6479, 11;
	cvt.u64.u32 	%rd1553, %r6480;
	setp.gt.u64 	%p1251, %rd2607, %rd1553;
	and.pred  	%p1252, %p1250, %p1251;
	@%p1252 bra 	$L__BB2_1286;
	mov.u32 	%r6481, %tid.x;
	shl.b32 	%r6482, %r6481, 6;
	mov.u32 	%r6483, _ZZ15matmul_blocked2E6b_tile;
	add.s32 	%r6484, %r6483, %r6482;
	mov.b32 	%r6485, 0;
	st.shared.u32 	[%r6484+2092], %r6485;
	bra.uni 	$L__BB2_1287;
$L__BB2_1286:
	ld.global.f32 	%f1271, [%rd24+44];
	mov.u32 	%r6486, %tid.x;
	shl.b32 	%r6487, %r6486, 6;
	mov.u32 	%r6488, _ZZ15matmul_blocked2E6b_tile;
	add.s32 	%r6489, %r6488, %r6487;
	st.shared.f32 	[%r6489+2092], %f1271;
$L__BB2_1287:
	ld.param.u64 	%rd3376, [matmul_blocked2_param_5];
	ld.param.u64 	%rd2608, [matmul_blocked2_param_4];
	shl.b64 	%rd1554, %rd3452, 4;
	or.b64  	%rd1555, %rd1554, 5;
	setp.lt.u64 	%p1253, %rd1555, %rd3376;
	mov.u32 	%r6490, %ctaid.x;
	mov.u32 	%r6491, %ntid.x;
	mov.u32 	%r6492, %tid.x;
	mad.lo.s32 	%r6493, %r6490, %r6491, %r6492;
	shl.b32 	%r6495, %r6493, 4;
	or.b32  	%r6496, %r6495, 11;
	cvt.u64.u32 	%rd1556, %r6496;
	setp.gt.u64 	%p1254, %rd2608, %rd1556;
	and.pred  	%p1255, %p1253, %p1254;
	@%p1255 bra 	$L__BB2_1289;
	mov.u32 	%r6497, %tid.x;
	shl.b32 	%r6498, %r6497, 6;
	mov.u32 	%r6499, _ZZ15matmul_blocked2E6b_tile;
	add.s32 	%r6500, %r6499, %r6498;
	mov.b32 	%r6501, 0;
	st.shared.u32 	[%r6500+2604], %r6501;
	bra.uni 	$L__BB2_1290;
$L__BB2_1289:
	ld.global.f32 	%f1272, [%rd25+44];
	mov.u32 	%r6502, %tid.x;
	shl.b32 	%r6503, %r6502, 6;
	mov.u32 	%r6504, _ZZ15matmul_blocked2E6b_tile;
	add.s32 	%r6505, %r6504, %r6503;
	st.shared.f32 	[%r6505+2604], %f1272;
$L__BB2_1290:
	ld.param.u64 	%rd3377, [matmul_blocked2_param_5];
	ld.param.u64 	%rd2609, [matmul_blocked2_param_4];
	shl.b64 	%rd1557, %rd3452, 4;
	or.b64  	%rd1558, %rd1557, 6;
	setp.lt.u64 	%p1256, %rd1558, %rd3377;
	mov.u32 	%r6506, %ctaid.x;
	mov.u32 	%r6507, %ntid.x;
	mov.u32 	%r6508, %tid.x;
	mad.lo.s32 	%r6509, %r6506, %r6507, %r6508;
	shl.b32 	%r6511, %r6509, 4;
	or.b32  	%r6512, %r6511, 11;
	cvt.u64.u32 	%rd1559, %r6512;
	setp.gt.u64 	%p1257, %rd2609, %rd1559;
	and.pred  	%p1258, %p1256, %p1257;
	@%p1258 bra 	$L__BB2_1292;
	mov.u32 	%r6513, %tid.x;
	shl.b32 	%r6514, %r6513, 6;
	mov.u32 	%r6515, _ZZ15matmul_blocked2E6b_tile;
	add.s32 	%r6516, %r6515, %r6514;
	mov.b32 	%r6517, 0;
	st.shared.u32 	[%r6516+3116], %r6517;
	bra.uni 	$L__BB2_1293;
$L__BB2_1292:
	ld.global.f32 	%f1273, [%rd26+44];
	mov.u32 	%r6518, %tid.x;
	shl.b32 	%r6519, %r6518, 6;
	mov.u32 	%r6520, _ZZ15matmul_blocked2E6b_tile;
	add.s32 	%r6521, %r6520, %r6519;
	st.shared.f32 	[%r6521+3116], %f1273;
$L__BB2_1293:
	ld.param.u64 	%rd3378, [matmul_blocked2_param_5];
	ld.param.u64 	%rd2610, [matmul_blocked2_param_4];
	shl.b64 	%rd1560, %rd3452, 4;
	or.b64  	%rd1561, %rd1560, 7;
	setp.lt.u64 	%p1259, %rd1561, %rd3378;
	mov.u32 	%r6522, %ctaid.x;
	mov.u32 	%r6523, %ntid.x;
	mov.u32 	%r6524, %tid.x;
	mad.lo.s32 	%r6525, %r6522, %r6523, %r6524;
	shl.b32 	%r6527, %r6525, 4;
	or.b32  	%r6528, %r6527, 11;
	cvt.u64.u32 	%rd1562, %r6528;
	setp.gt.u64 	%p1260, %rd2610, %rd1562;
	and.pred  	%p1261, %p1259, %p1260;
	@%p1261 bra 	$L__BB2_1295;
	mov.u32 	%r6529, %tid.x;
	shl.b32 	%r6530, %r6529, 6;
	mov.u32 	%r6531, _ZZ15matmul_blocked2E6b_tile;
	add.s32 	%r6532, %r6531, %r6530;
	mov.b32 	%r6533, 0;
	st.shared.u32 	[%r6532+3628], %r6533;
	bra.uni 	$L__BB2_1296;
$L__BB2_1295:
	ld.global.f32 	%f1274, [%rd27+44];
	mov.u32 	%r6534, %tid.x;
	shl.b32 	%r6535, %r6534, 6;
	mov.u32 	%r6536, _ZZ15matmul_blocked2E6b_tile;
	add.s32 	%r6537, %r6536, %r6535;
	st.shared.f32 	[%r6537+3628], %f1274;
$L__BB2_1296:
	ld.param.u64 	%rd3379, [matmul_blocked2_param_5];
	ld.param.u64 	%rd2611, [matmul_blocked2_param_4];
	shl.b64 	%rd1563, %rd3452, 4;
	or.b64  	%rd1564, %rd1563, 8;
	setp.lt.u64 	%p1262, %rd1564, %rd3379;
	mov.u32 	%r6538, %ctaid.x;
	mov.u32 	%r6539, %ntid.x;
	mov.u32 	%r6540, %tid.x;
	mad.lo.s32 	%r6541, %r6538, %r6539, %r6540;
	shl.b32 	%r6543, %r6541, 4;
	or.b32  	%r6544, %r6543, 11;
	cvt.u64.u32 	%rd1565, %r6544;
	setp.gt.u64 	%p1263, %rd2611, %rd1565;
	and.pred  	%p1264, %p1262, %p1263;
	@%p1264 bra 	$L__BB2_1298;
	mov.u32 	%r6545, %tid.x;
	shl.b32 	%r6546, %r6545, 6;
	mov.u32 	%r6547, _ZZ15matmul_blocked2E6b_tile;
	add.s32 	%r6548, %r6547, %r6546;
	mov.b32 	%r6549, 0;
	st.shared.u32 	[%r6548+4140], %r6549;
	bra.uni 	$L__BB2_1299;
$L__BB2_1298:
	ld.global.f32 	%f1275, [%rd28+44];
	mov.u32 	%r6550, %tid.x;
	shl.b32 	%r6551, %r6550, 6;
	mov.u32 	%r6552, _ZZ15matmul_blocked2E6b_tile;
	add.s32 	%r6553, %r6552, %r6551;
	st.shared.f32 	[%r6553+4140], %f1275;
$L__BB2_1299:
	ld.param.u64 	%rd3380, [matmul_blocked2_param_5];
	ld.param.u64 	%rd2612, [matmul_blocked2_param_4];
	shl.b64 	%rd1566, %rd3452, 4;
	or.b64  	%rd1567, %rd1566, 9;
	setp.lt.u64 	%p1265, %rd1567, %rd3380;
	mov.u32 	%r6554, %ctaid.x;
	mov.u32 	%r6555, %ntid.x;
	mov.u32 	%r6556, %tid.x;
	mad.lo.s32 	%r6557, %r6554, %r6555, %r6556;
	shl.b32 	%r6559, %r6557, 4;
	or.b32  	%r6560, %r6559, 11;
	cvt.u64.u32 	%rd1568, %r6560;
	setp.gt.u64 	%p1266, %rd2612, %rd1568;
	and.pred  	%p1267, %p1265, %p1266;
	@%p1267 bra 	$L__BB2_1301;
	mov.u32 	%r6561, %tid.x;
	shl.b32 	%r6562, %r6561, 6;
	mov.u32 	%r6563, _ZZ15matmul_blocked2E6b_tile;
	add.s32 	%r6564, %r6563, %r6562;
	mov.b32 	%r6565, 0;
	st.shared.u32 	[%r6564+4652], %r6565;
	bra.uni 	$L__BB2_1302;
$L__BB2_1301:
	ld.global.f32 	%f1276, [%rd29+44];
	mov.u32 	%r6566, %tid.x;
	shl.b32 	%r6567, %r6566, 6;
	mov.u32 	%r6568, _ZZ15matmul_blocked2E6b_tile;
	add.s32 	%r6569, %r6568, %r6567;
	st.shared.f32 	[%r6569+4652], %f1276;
$L__BB2_1302:
	ld.param.u64 	%rd3381, [matmul_blocked2_param_5];
	ld.param.u64 	%rd2613, [matmul_blocked2_param_4];
	shl.b64 	%rd1569, %rd3452, 4;
	or.b64  	%rd1570, %rd1569, 10;
	setp.lt.u64 	%p1268, %rd1570, %rd3381;
	mov.u32 	%r6570, %ctaid.x;
	mov.u32 	%r6571, %ntid.x;
	mov.u32 	%r6572, %tid.x;
	mad.lo.s32 	%r6573, %r6570, %r6571, %r6572;
	shl.b32 	%r6575, %r6573, 4;
	or.b32  	%r6576, %r6575, 11;
	cvt.u64.u32 	%rd1571, %r6576;
	setp.gt.u64 	%p1269, %rd2613, %rd1571;
	and.pred  	%p1270, %p1268, %p1269;
	@%p1270 bra 	$L__BB2_1304;
	mov.u32 	%r6577, %tid.x;
	shl.b32 	%r6578, %r6577, 6;
	mov.u32 	%r6579, _ZZ15matmul_blocked2E6b_tile;
	add.s32 	%r6580, %r6579, %r6578;
	mov.b32 	%r6581, 0;
	st.shared.u32 	[%r6580+5164], %r6581;
	bra.uni 	$L__BB2_1305;
$L__BB2_1304:
	ld.global.f32 	%f1277, [%rd30+44];
	mov.u32 	%r6582, %tid.x;
	shl.b32 	%r6583, %r6582, 6;
	mov.u32 	%r6584, _ZZ15matmul_blocked2E6b_tile;
	add.s32 	%r6585, %r6584, %r6583;
	st.shared.f32 	[%r6585+5164], %f1277;
$L__BB2_1305:
	ld.param.u64 	%rd3382, [matmul_blocked2_param_5];
	ld.param.u64 	%rd2614, [matmul_blocked2_param_4];
	shl.b64 	%rd1572, %rd3452, 4;
	or.b64  	%rd1573, %rd1572, 11;
	setp.lt.u64 	%p1271, %rd1573, %rd3382;
	mov.u32 	%r6586, %ctaid.x;
	mov.u32 	%r6587, %ntid.x;
	mov.u32 	%r6588, %tid.x;
	mad.lo.s32 	%r6589, %r6586, %r6587, %r6588;
	shl.b32 	%r6591, %r6589, 4;
	or.b32  	%r6592, %r6591, 11;
	cvt.u64.u32 	%rd1574, %r6592;
	setp.gt.u64 	%p1272, %rd2614, %rd1574;
	and.pred  	%p1273, %p1271, %p1272;
	@%p1273 bra 	$L__BB2_1307;
	mov.u32 	%r6593, %tid.x;
	shl.b32 	%r6594, %r6593, 6;
	mov.u32 	%r6595, _ZZ15matmul_blocked2E6b_tile;
	add.s32 	%r6596, %r6595, %r6594;
	mov.b32 	%r6597, 0;
	st.shared.u32 	[%r6596+5676], %r6597;
	bra.uni 	$L__BB2_1308;
$L__BB2_1307:
	ld.global.f32 	%f1278, [%rd31+44];
	mov.u32 	%r6598, %tid.x;
	shl.b32 	%r6599, %r6598, 6;
	mov.u32 	%r6600, _ZZ15matmul_blocked2E6b_tile;
	add.s32 	%r6601, %r6600, %r6599;
	st.shared.f32 	[%r6601+5676], %f1278;
$L__BB2_1308:
	ld.param.u64 	%rd3383, [matmul_blocked2_param_5];
	ld.param.u64 	%rd2615, [matmul_blocked2_param_4];
	shl.b64 	%rd1575, %rd3452, 4;
	or.b64  	%rd1576, %rd1575, 12;
	setp.lt.u64 	%p1274, %rd1576, %rd3383;
	mov.u32 	%r6602, %ctaid.x;
	mov.u32 	%r6603, %ntid.x;
	mov.u32 	%r6604, %tid.x;
	mad.lo.s32 	%r6605, %r6602, %r6603, %r6604;
	shl.b32 	%r6607, %r6605, 4;
	or.b32  	%r6608, %r6607, 11;
	cvt.u64.u32 	%rd1577, %r6608;
	setp.gt.u64 	%p1275, %rd2615, %rd1577;
	and.pred  	%p1276, %p1274, %p1275;
	@%p1276 bra 	$L__BB2_1310;
	mov.u32 	%r6609, %tid.x;
	shl.b32 	%r6610, %r6609, 6;
	mov.u32 	%r6611, _ZZ15matmul_blocked2E6b_tile;
	add.s32 	%r6612, %r6611, %r6610;
	mov.b32 	%r6613, 0;
	st.shared.u32 	[%r6612+6188], %r6613;
	bra.uni 	$L__BB2_1311;
$L__BB2_1310:
	ld.global.f32 	%f1279, [%rd32+44];
	mov.u32 	%r6614, %tid.x;
	shl.b32 	%r6615, %r6614, 6;
	mov.u32 	%r6616, _ZZ15matmul_blocked2E6b_tile;
	add.s32 	%r6617, %r6616, %r6615;
	st.shared.f32 	[%r6617+6188], %f1279;
$L__BB2_1311:
	ld.param.u64 	%rd3384, [matmul_blocked2_param_5];
	ld.param.u64 	%rd2616, [matmul_blocked2_param_4];
	shl.b64 	%rd1578, %rd3452, 4;
	or.b64  	%rd1579, %rd1578, 13;
	setp.lt.u64 	%p1277, %rd1579, %rd3384;
	mov.u32 	%r6618, %ctaid.x;
	mov.u32 	%r6619, %ntid.x;
	mov.u32 	%r6620, %tid.x;
	mad.lo.s32 	%r6621, %r6618, %r6619, %r6620;
	shl.b32 	%r6623, %r6621, 4;
	or.b32  	%r6624, %r6623, 11;
	cvt.u64.u32 	%rd1580, %r6624;
	setp.gt.u64 	%p1278, %rd2616, %rd1580;
	and.pred  	%p1279, %p1277, %p1278;
	@%p1279 bra 	$L__BB2_1313;
	mov.u32 	%r6625, %tid.x;
	shl.b32 	%r6626, %r6625, 6;
	mov.u32 	%r6627, _ZZ15matmul_blocked2E6b_tile;
	add.s32 	%r6628, %r6627, %r6626;
	mov.b32 	%r6629, 0;
	st.shared.u32 	[%r6628+6700], %r6629;
	bra.uni 	$L__BB2_1314;
$L__BB2_1313:
	ld.global.f32 	%f1280, [%rd33+44];
	mov.u32 	%r6630, %tid.x;
	shl.b32 	%r6631, %r6630, 6;
	mov.u32 	%r6632, _ZZ15matmul_blocked2E6b_tile;
	add.s32 	%r6633, %r6632, %r6631;
	st.shared.f32 	[%r6633+6700], %f1280;
$L__BB2_1314:
	ld.param.u64 	%rd3385, [matmul_blocked2_param_5];
	ld.param.u64 	%rd2617, [matmul_blocked2_param_4];
	shl.b64 	%rd1581, %rd3452, 4;
	or.b64  	%rd1582, %rd1581, 14;
	setp.lt.u64 	%p1280, %rd1582, %rd3385;
	mov.u32 	%r6634, %ctaid.x;
	mov.u32 	%r6635, %ntid.x;
	mov.u32 	%r6636, %tid.x;
	mad.lo.s32 	%r6637, %r6634, %r6635, %r6636;
	shl.b32 	%r6639, %r6637, 4;
	or.b32  	%r6640, %r6639, 11;
	cvt.u64.u32 	%rd1583, %r6640;
	setp.gt.u64 	%p1281, %rd2617, %rd1583;
	and.pred  	%p1282, %p1280, %p1281;
	@%p1282 bra 	$L__BB2_1316;
	mov.u32 	%r6641, %tid.x;
	shl.b32 	%r6642, %r6641, 6;
	mov.u32 	%r6643, _ZZ15matmul_blocked2E6b_tile;
	add.s32 	%r6644, %r6643, %r6642;
	mov.b32 	%r6645, 0;
	st.shared.u32 	[%r6644+7212], %r6645;
	bra.uni 	$L__BB2_1317;
$L__BB2_1316:
	ld.global.f32 	%f1281, [%rd34+44];
	mov.u32 	%r6646, %tid.x;
	shl.b32 	%r6647, %r6646, 6;
	mov.u32 	%r6648, _ZZ15matmul_blocked2E6b_tile;
	add.s32 	%r6649, %r6648, %r6647;
	st.shared.f32 	[%r6649+7212], %f1281;
$L__BB2_1317:
	ld.param.u64 	%rd3386, [matmul_blocked2_param_5];
	ld.param.u64 	%rd2618, [matmul_blocked2_param_4];
	shl.b64 	%rd1584, %rd3452, 4;
	or.b64  	%rd1585, %rd1584, 15;
	setp.lt.u64 	%p1283, %rd1585, %rd3386;
	mov.u32 	%r6650, %ctaid.x;
	mov.u32 	%r6651, %ntid.x;
	mov.u32 	%r6652, %tid.x;
	mad.lo.s32 	%r6653, %r6650, %r6651, %r6652;
	shl.b32 	%r6655, %r6653, 4;
	or.b32  	%r6656, %r6655, 11;
	cvt.u64.u32 	%rd1586, %r6656;
	setp.gt.u64 	%p1284, %rd2618, %rd1586;
	and.pred  	%p1285, %p1283, %p1284;
	@%p1285 bra 	$L__BB2_1319;
	mov.u32 	%r6657, %tid.x;
	shl.b32 	%r6658, %r6657, 6;
	mov.u32 	%r6659, _ZZ15matmul_blocked2E6b_tile;
	add.s32 	%r6660, %r6659, %r6658;
	mov.b32 	%r6661, 0;
	st.shared.u32 	[%r6660+7724], %r6661;
	bra.uni 	$L__BB2_1320;
$L__BB2_1319:
	ld.global.f32 	%f1282, [%rd35+44];
	mov.u32 	%r6662, %tid.x;
	shl.b32 	%r6663, %r6662, 6;
	mov.u32 	%r6664, _ZZ15matmul_blocked2E6b_tile;
	add.s32 	%r6665, %r6664, %r6663;
	st.shared.f32 	[%r6665+7724], %f1282;
$L__BB2_1320:
	ld.param.u64 	%rd3387, [matmul_blocked2_param_5];
	ld.param.u64 	%rd2619, [matmul_blocked2_param_4];
	shl.b64 	%rd1587, %rd3452, 4;
	setp.ge.u64 	%p1286, %rd1587, %rd3387;
	mov.u32 	%r6666, %ctaid.x;
	mov.u32 	%r6667, %ntid.x;
	mov.u32 	%r6668, %tid.x;
	mad.lo.s32 	%r6669, %r6666, %r6667, %r6668;
	shl.b32 	%r6671, %r6669, 4;
	or.b32  	%r6672, %r6671, 12;
	cvt.u64.u32 	%rd1588, %r6672;
	setp.le.u64 	%p1287, %rd2619, %rd1588;
	mov.f32 	%f6239, 0f00000000;
	or.pred  	%p1288, %p1286, %p1287;
	@%p1288 bra 	$L__BB2_1322;
	ld.global.f32 	%f6239, [%rd20+48];
$L__BB2_1322:
	ld.param.u64 	%rd3388, [matmul_blocked2_param_5];
	ld.param.u64 	%rd2620, [matmul_blocked2_param_4];
	shl.b64 	%rd1589, %rd3452, 4;
	or.b64  	%rd1590, %rd1589, 1;
	setp.lt.u64 	%p1289, %rd1590, %rd3388;
	mov.u32 	%r6673, %ctaid.x;
	mov.u32 	%r6674, %ntid.x;
	mov.u32 	%r6675, %tid.x;
	mad.lo.s32 	%r6676, %r6673, %r6674, %r6675;
	shl.b32 	%r6678, %r6676, 4;
	or.b32  	%r6679, %r6678, 12;
	cvt.u64.u32 	%rd1591, %r6679;
	setp.gt.u64 	%p1290, %rd2620, %rd1591;
	shl.b32 	%r6680, %r6675, 6;
	mov.u32 	%r6681, _ZZ15matmul_blocked2E6b_tile;
	add.s32 	%r6682, %r6681, %r6680;
	st.shared.f32 	[%r6682+48], %f6239;
	and.pred  	%p1291, %p1289, %p1290;
	@%p1291 bra 	$L__BB2_1324;
	mov.u32 	%r6683, %tid.x;
	shl.b32 	%r6684, %r6683, 6;
	mov.u32 	%r6685, _ZZ15matmul_blocked2E6b_tile;
	add.s32 	%r6686, %r6685, %r6684;
	mov.b32 	%r6687, 0;
	st.shared.u32 	[%r6686+560], %r6687;
	bra.uni 	$L__BB2_1325;
$L__BB2_1324:
	ld.global.f32 	%f1284, [%rd21+48];
	mov.u32 	%r6688, %tid.x;
	shl.b32 	%r6689, %r6688, 6;
	mov.u32 	%r6690, _ZZ15matmul_blocked2E6b_tile;
	add.s32 	%r6691, %r6690, %r6689;
	st.shared.f32 	[%r6691+560], %f1284;
$L__BB2_1325:
	ld.param.u64 	%rd3389, [matmul_blocked2_param_5];
	ld.param.u64 	%rd2621, [matmul_blocked2_param_4];
	shl.b64 	%rd1592, %rd3452, 4;
	or.b64  	%rd1593, %rd1592, 2;
	setp.lt.u64 	%p1292, %rd1593, %rd3389;
	mov.u32 	%r6692, %ctaid.x;
	mov.u32 	%r6693, %ntid.x;
	mov.u32 	%r6694, %tid.x;
	mad.lo.s32 	%r6695, %r6692, %r6693, %r6694;
	shl.b32 	%r6697, %r6695, 4;
	or.b32  	%r6698, %r6697, 12;
	cvt.u64.u32 	%rd1594, %r6698;
	setp.gt.u64 	%p1293, %rd2621, %rd1594;
	and.pred  	%p1294, %p1292, %p1293;
	@%p1294 bra 	$L__BB2_1327;
	mov.u32 	%r6699, %tid.x;
	shl.b32 	%r6700, %r6699, 6;
	mov.u32 	%r6701, _ZZ15matmul_blocked2E6b_tile;
	add.s32 	%r6702, %r6701, %r6700;
	mov.b32 	%r6703, 0;
	st.shared.u32 	[%r6702+1072], %r6703;
	bra.uni 	$L__BB2_1328;
$L__BB2_1327:
	ld.global.f32 	%f1285, [%rd22+48];
	mov.u32 	%r6704, %tid.x;
	shl.b32 	%r6705, %r6704, 6;
	mov.u32 	%r6706, _ZZ15matmul_blocked2E6b_tile;
	add.s32 	%r6707, %r6706, %r6705;
	st.shared.f32 	[%r6707+1072], %f1285;
$L__BB2_1328:
	ld.param.u64 	%rd3390, [matmul_blocked2_param_5];
	ld.param.u64 	%rd2622, [matmul_blocked2_param_4];
	shl.b64 	%rd1595, %rd3452, 4;
	or.b64  	%rd1596, %rd1595, 3;
	setp.lt.u64 	%p1295, %rd1596, %rd3390;
	mov.u32 	%r6708, %ctaid.x;
	mov.u32 	%r6709, %ntid.x;
	mov.u32 	%r6710, %tid.x;
	mad.lo.s32 	%r6711, %r6708, %r6709, %r6710;
	shl.b32 	%r6713, %r6711, 4;
	or.b32  	%r6714, %r6713, 12;
	cvt.u64.u32 	%rd1597, %r6714;
	setp.gt.u64 	%p1296, %rd2622, %rd1597;
	and.pred  	%p1297, %p1295, %p1296;
	@%p1297 bra 	$L__BB2_1330;
	mov.u32 	%r6715, %tid.x;
	shl.b32 	%r6716, %r6715, 6;
	mov.u32 	%r6717, _ZZ15matmul_blocked2E6b_tile;
	add.s32 	%r6718, %r6717, %r6716;
	mov.b32 	%r6719, 0;
	st.shared.u32 	[%r6718+1584], %r6719;
	bra.uni 	$L__BB2_1331;
$L__BB2_1330:
	ld.global.f32 	%f1286, [%rd23+48];
	mov.u32 	%r6720, %tid.x;
	shl.b32 	%r6721, %r6720, 6;
	mov.u32 	%r6722, _ZZ15matmul_blocked2E6b_tile;
	add.s32 	%r6723, %r6722, %r6721;
	st.shared.f32 	[%r6723+1584], %f1286;
$L__BB2_1331:
	ld.param.u64 	%rd3391, [matmul_blocked2_param_5];
	ld.param.u64 	%rd2623, [matmul_blocked2_param_4];
	shl.b64 	%rd1598, %rd3452, 4;
	or.b64  	%rd1599, %rd1598, 4;
	setp.lt.u64 	%p1298, %rd1599, %rd3391;
	mov.u32 	%r6724, %ctaid.x;
	mov.u32 	%r6725, %ntid.x;
	mov.u32 	%r6726, %tid.x;
	mad.lo.s32 	%r6727, %r6724, %r6725, %r6726;
	shl.b32 	%r6729, %r6727, 4;
	or.b32  	%r6730, %r6729, 12;
	cvt.u64.u32 	%rd1600, %r6730;
	setp.gt.u64 	%p1299, %rd2623, %rd1600;
	and.pred  	%p1300, %p1298, %p1299;
	@%p1300 bra 	$L__BB2_1333;
	mov.u32 	%r6731, %tid.x;
	shl.b32 	%r6732, %r6731, 6;
	mov.u32 	%r6733, _ZZ15matmul_blocked2E6b_tile;
	add.s32 	%r6734, %r6733, %r6732;
	mov.b32 	%r6735, 0;
	st.shared.u32 	[%r6734+2096], %r6735;
	bra.uni 	$L__BB2_1334;
$L__BB2_1333:
	ld.global.f32 	%f1287, [%rd24+48];
	mov.u32 	%r6736, %tid.x;
	shl.b32 	%r6737, %r6736, 6;
	mov.u32 	%r6738, _ZZ15matmul_blocked2E6b_tile;
	add.s32 	%r6739, %r6738, %r6737;
	st.shared.f32 	[%r6739+2096], %f1287;
$L__BB2_1334:
	ld.param.u64 	%rd3392, [matmul_blocked2_param_5];
	ld.param.u64 	%rd2624, [matmul_blocked2_param_4];
	shl.b64 	%rd1601, %rd3452, 4;
	or.b64  	%rd1602, %rd1601, 5;
	setp.lt.u64 	%p1301, %rd1602, %rd3392;
	mov.u32 	%r6740, %ctaid.x;
	mov.u32 	%r6741, %ntid.x;
	mov.u32 	%r6742, %tid.x;
	mad.lo.s32 	%r6743, %r6740, %r6741, %r6742;
	shl.b32 	%r6745, %r6743, 4;
	or.b32  	%r6746, %r6745, 12;
	cvt.u64.u32 	%rd1603, %r6746;
	setp.gt.u64 	%p1302, %rd2624, %rd1603;
	and.pred  	%p1303, %p1301, %p1302;
	@%p1303 bra 	$L__BB2_1336;
	mov.u32 	%r6747, %tid.x;
	shl.b32 	%r6748, %r6747, 6;
	mov.u32 	%r6749, _ZZ15matmul_blocked2E6b_tile;
	add.s32 	%r6750, %r6749, %r6748;
	mov.b32 	%r6751, 0;
	st.shared.u32 	[%r6750+2608], %r6751;
	bra.uni 	$L__BB2_1337;
$L__BB2_1336:
	ld.global.f32 	%f1288, [%rd25+48];
	mov.u32 	%r6752, %tid.x;
	shl.b32 	%r6753, %r6752, 6;
	mov.u32 	%r6754, _ZZ15matmul_blocked2E6b_tile;
	add.s32 	%r6755, %r6754, %r6753;
	st.shared.f32 	[%r6755+2608], %f1288;
$L__BB2_1337:
	ld.param.u64 	%rd3393, [matmul_blocked2_param_5];
	ld.param.u64 	%rd2625, [matmul_blocked2_param_4];
	shl.b64 	%rd1604, %rd3452, 4;
	or.b64  	%rd1605, %rd1604, 6;
	setp.lt.u64 	%p1304, %rd1605, %rd3393;
	mov.u32 	%r6756, %ctaid.x;
	mov.u32 	%r6757, %ntid.x;
	mov.u32 	%r6758, %tid.x;
	mad.lo.s32 	%r6759, %r6756, %r6757, %r6758;
	shl.b32 	%r6761, %r6759, 4;
	or.b32  	%r6762, %r6761, 12;
	cvt.u64.u32 	%rd1606, %r6762;
	setp.gt.u64 	%p1305, %rd2625, %rd1606;
	and.pred  	%p1306, %p1304, %p1305;
	@%p1306 bra 	$L__BB2_1339;
	mov.u32 	%r6763, %tid.x;
	shl.b32 	%r6764, %r6763, 6;
	mov.u32 	%r6765, _ZZ15matmul_blocked2E6b_tile;
	add.s32 	%r6766, %r6765, %r6764;
	mov.b32 	%r6767, 0;
	st.shared.u32 	[%r6766+3120], %r6767;
	bra.uni 	$L__BB2_1340;
$L__BB2_1339:
	ld.global.f32 	%f1289, [%rd26+48];
	mov.u32 	%r6768, %tid.x;
	shl.b32 	%r6769, %r6768, 6;
	mov.u32 	%r6770, _ZZ15matmul_blocked2E6b_tile;
	add.s32 	%r6771, %r6770, %r6769;
	st.shared.f32 	[%r6771+3120], %f1289;
$L__BB2_1340:
	ld.param.u64 	%rd3394, [matmul_blocked2_param_5];
	ld.param.u64 	%rd2626, [matmul_blocked2_param_4];
	shl.b64 	%rd1607, %rd3452, 4;
	or.b64  	%rd1608, %rd1607, 7;
	setp.lt.u64 	%p1307, %rd1608, %rd3394;
	mov.u32 	%r6772, %ctaid.x;
	mov.u32 	%r6773, %ntid.x;
	mov.u32 	%r6774, %tid.x;
	mad.lo.s32 	%r6775, %r6772, %r6773, %r6774;
	shl.b32 	%r6777, %r6775, 4;
	or.b32  	%r6778, %r6777, 12;
	cvt.u64.u32 	%rd1609, %r6778;
	setp.gt.u64 	%p1308, %rd2626, %rd1609;
	and.pred  	%p1309, %p1307, %p1308;
	@%p1309 bra 	$L__BB2_1342;
	mov.u32 	%r6779, %tid.x;
	shl.b32 	%r6780, %r6779, 6;
	mov.u32 	%r6781, _ZZ15matmul_blocked2E6b_tile;
	add.s32 	%r6782, %r6781, %r6780;
	mov.b32 	%r6783, 0;
	st.shared.u32 	[%r6782+3632], %r6783;
	bra.uni 	$L__BB2_1343;
$L__BB2_1342:
	ld.global.f32 	%f1290, [%rd27+48];
	mov.u32 	%r6784, %tid.x;
	shl.b32 	%r6785, %r6784, 6;
	mov.u32 	%r6786, _ZZ15matmul_blocked2E6b_tile;
	add.s32 	%r6787, %r6786, %r6785;
	st.shared.f32 	[%r6787+3632], %f1290;
$L__BB2_1343:
	ld.param.u64 	%rd3395, [matmul_blocked2_param_5];
	ld.param.u64 	%rd2627, [matmul_blocked2_param_4];
	shl.b64 	%rd1610, %rd3452, 4;
	or.b64  	%rd1611, %rd1610, 8;
	setp.lt.u64 	%p1310, %rd1611, %rd3395;
	mov.u32 	%r6788, %ctaid.x;
	mov.u32 	%r6789, %ntid.x;
	mov.u32 	%r6790, %tid.x;
	mad.lo.s32 	%r6791, %r6788, %r6789, %r6790;
	shl.b32 	%r6793, %r6791, 4;
	or.b32  	%r6794, %r6793, 12;
	cvt.u64.u32 	%rd1612, %r6794;
	setp.gt.u64 	%p1311, %rd2627, %rd1612;
	and.pred  	%p1312, %p1310, %p1311;
	@%p1312 bra 	$L__BB2_1345;
	mov.u32 	%r6795, %tid.x;
	shl.b32 	%r6796, %r6795, 6;
	mov.u32 	%r6797, _ZZ15matmul_blocked2E6b_tile;
	add.s32 	%r6798, %r6797, %r6796;
	mov.b32 	%r6799, 0;
	st.shared.u32 	[%r6798+4144], %r6799;
	bra.uni 	$L__BB2_1346;
$L__BB2_1345:
	ld.global.f32 	%f1291, [%rd28+48];
	mov.u32 	%r6800, %tid.x;
	shl.b32 	%r6801, %r6800, 6;
	mov.u32 	%r6802, _ZZ15matmul_blocked2E6b_tile;
	add.s32 	%r6803, %r6802, %r6801;
	st.shared.f32 	[%r6803+4144], %f1291;
$L__BB2_1346:
	ld.param.u64 	%rd3396, [matmul_blocked2_param_5];
	ld.param.u64 	%rd2628, [matmul_blocked2_param_4];
	shl.b64 	%rd1613, %rd3452, 4;
	or.b64  	%rd1614, %rd1613, 9;
	setp.lt.u64 	%p1313, %rd1614, %rd3396;
	mov.u32 	%r6804, %ctaid.x;
	mov.u32 	%r6805, %ntid.x;
	mov.u32 	%r6806, %tid.x;
	mad.lo.s32 	%r6807, %r6804, %r6805, %r6806;
	shl.b32 	%r6809, %r6807, 4;
	or.b32  	%r6810, %r6809, 12;
	cvt.u64.u32 	%rd1615, %r6810;
	setp.gt.u64 	%p1314, %rd2628, %rd1615;
	and.pred  	%p1315, %p1313, %p1314;
	@%p1315 bra 	$L__BB2_1348;
	mov.u32 	%r6811, %tid.x;
	shl.b32 	%r6812, %r6811, 6;
	mov.u32 	%r6813, _ZZ15matmul_blocked2E6b_tile;
	add.s32 	%r6814, %r6813, %r6812;
	mov.b32 	%r6815, 0;
	st.shared.u32 	[%r6814+4656], %r6815;
	bra.uni 	$L__BB2_1349;
$L__BB2_1348:
	ld.global.f32 	%f1292, [%rd29+48];
	mov.u32 	%r6816, %tid.x;
	shl.b32 	%r6817, %r6816, 6;
	mov.u32 	%r6818, _ZZ15matmul_blocked2E6b_tile;
	add.s32 	%r6819, %r6818, %r6817;
	st.shared.f32 	[%r6819+4656], %f1292;
$L__BB2_1349:
	ld.param.u64 	%rd3397, [matmul_blocked2_param_5];
	ld.param.u64 	%rd2629, [matmul_blocked2_param_4];
	shl.b64 	%rd1616, %rd3452, 4;
	or.b64  	%rd1617, %rd1616, 10;
	setp.lt.u64 	%p1316, %rd1617, %rd3397;
	mov.u32 	%r6820, %ctaid.x;
	mov.u32 	%r6821, %ntid.x;
	mov.u32 	%r6822, %tid.x;
	mad.lo.s32 	%r6823, %r6820, %r6821, %r6822;
	shl.b32 	%r6825, %r6823, 4;
	or.b32  	%r6826, %r6825, 12;
	cvt.u64.u32 	%rd1618, %r6826;
	setp.gt.u64 	%p1317, %rd2629, %rd1618;
	and.pred  	%p1318, %p1316, %p1317;
	@%p1318 bra 	$L__BB2_1351;
	mov.u32 	%r6827, %tid.x;
	shl.b32 	%r6828, %r6827, 6;
	mov.u32 	%r6829, _ZZ15matmul_blocked2E6b_tile;
	add.s32 	%r6830, %r6829, %r6828;
	mov.b32 	%r6831, 0;
	st.shared.u32 	[%r6830+5168], %r6831;
	bra.uni 	$L__BB2_1352;
$L__BB2_1351:
	ld.global.f32 	%f1293, [%rd30+48];
	mov.u32 	%r6832, %tid.x;
	shl.b32 	%r6833, %r6832, 6;
	mov.u32 	%r6834, _ZZ15matmul_blocked2E6b_tile;
	add.s32 	%r6835, %r6834, %r6833;
	st.shared.f32 	[%r6835+5168], %f1293;
$L__BB2_1352:
	ld.param.u64 	%rd3398, [matmul_blocked2_param_5];
	ld.param.u64 	%rd2630, [matmul_blocked2_param_4];
	shl.b64 	%rd1619, %rd3452, 4;
	or.b64  	%rd1620, %rd1619, 11;
	setp.lt.u64 	%p1319, %rd1620, %rd3398;
	mov.u32 	%r6836, %ctaid.x;
	mov.u32 	%r6837, %ntid.x;
	mov.u32 	%r6838, %tid.x;
	mad.lo.s32 	%r6839, %r6836, %r6837, %r6838;
	shl.b32 	%r6841, %r6839, 4;
	or.b32  	%r6842, %r6841, 12;
	cvt.u64.u32 	%rd1621, %r6842;
	setp.gt.u64 	%p1320, %rd2630, %rd1621;
	and.pred  	%p1321, %p1319, %p1320;
	@%p1321 bra 	$L__BB2_1354;
	mov.u32 	%r6843, %tid.x;
	shl.b32 	%r6844, %r6843, 6;
	mov.u32 	%r6845, _ZZ15matmul_blocked2E6b_tile;
	add.s32 	%r6846, %r6845, %r6844;
	mov.b32 	%r6847, 0;
	st.shared.u32 	[%r6846+5680], %r6847;
	bra.uni 	$L__BB2_1355;
$L__BB2_1354:
	ld.global.f32 	%f1294, [%rd31+48];
	mov.u32 	%r6848, %tid.x;
	shl.b32 	%r6849, %r6848, 6;
	mov.u32 	%r6850, _ZZ15matmul_blocked2E6b_tile;
	add.s32 	%r6851, %r6850, %r6849;
	st.shared.f32 	[%r6851+5680], %f1294;
$L__BB2_1355:
	ld.param.u64 	%rd3399, [matmul_blocked2_param_5];
	ld.param.u64 	%rd2631, [matmul_blocked2_param_4];
	shl.b64 	%rd1622, %rd3452, 4;
	or.b64  	%rd1623, %rd1622, 12;
	setp.lt.u64 	%p1322, %rd1623, %rd3399;
	mov.u32 	%r6852, %ctaid.x;
	mov.u32 	%r6853, %ntid.x;
	mov.u32 	%r6854, %tid.x;
	mad.lo.s32 	%r6855, %r6852, %r6853, %r6854;
	shl.b32 	%r6857, %r6855, 4;
	or.b32  	%r6858, %r6857, 12;
	cvt.u64.u32 	%rd1624, %r6858;
	setp.gt.u64 	%p1323, %rd2631, %rd1624;
	and.pred  	%p1324, %p1322, %p1323;
	@%p1324 bra 	$L__BB2_1357;
	mov.u32 	%r6859, %tid.x;
	shl.b32 	%r6860, %r6859, 6;
	mov.u32 	%r6861, _ZZ15matmul_blocked2E6b_tile;
	add.s32 	%r6862, %r6861, %r6860;
	mov.b32 	%r6863, 0;
	st.shared.u32 	[%r6862+6192], %r6863;
	bra.uni 	$L__BB2_1358;
$L__BB2_1357:
	ld.global.f32 	%f1295, [%rd32+48];
	mov.u32 	%r6864, %tid.x;
	shl.b32 	%r6865, %r6864, 6;
	mov.u32 	%r6866, _ZZ15matmul_blocked2E6b_tile;
	add.s32 	%r6867, %r6866, %r6865;
	st.shared.f32 	[%r6867+6192], %f1295;
$L__BB2_1358:
	ld.param.u64 	%rd3400, [matmul_blocked2_param_5];
	ld.param.u64 	%rd2632, [matmul_blocked2_param_4];
	shl.b64 	%rd1625, %rd3452, 4;
	or.b64  	%rd1626, %rd1625, 13;
	setp.lt.u64 	%p1325, %rd1626, %rd3400;
	mov.u32 	%r6868, %ctaid.x;
	mov.u32 	%r6869, %ntid.x;
	mov.u32 	%r6870, %tid.x;
	mad.lo.s32 	%r6871, %r6868, %r6869, %r6870;
	shl.b32 	%r6873, %r6871, 4;
	or.b32  	%r6874, %r6873, 12;
	cvt.u64.u32 	%rd1627, %r6874;
	setp.gt.u64 	%p1326, %rd2632, %rd1627;
	and.pred  	%p1327, %p1325, %p1326;
	@%p1327 bra 	$L__BB2_1360;
	mov.u32 	%r6875, %tid.x;
	shl.b32 	%r6876, %r6875, 6;
	mov.u32 	%r6877, _ZZ15matmul_blocked2E6b_tile;
	add.s32 	%r6878, %r6877, %r6876;
	mov.b32 	%r6879, 0;
	st.shared.u32 	[%r6878+6704], %r6879;
	bra.uni 	$L__BB2_1361;
$L__BB2_1360:
	ld.global.f32 	%f1296, [%rd33+48];
	mov.u32 	%r6880, %tid.x;
	shl.b32 	%r6881, %r6880, 6;
	mov.u32 	%r6882, _ZZ15matmul_blocked2E6b_tile;
	add.s32 	%r6883, %r6882, %r6881;
	st.shared.f32 	[%r6883+6704], %f1296;
$L__BB2_1361:
	ld.param.u64 	%rd3401, [matmul_blocked2_param_5];
	ld.param.u64 	%rd2633, [matmul_blocked2_param_4];
	shl.b64 	%rd1628, %rd3452, 4;
	or.b64  	%rd1629, %rd1628, 14;
	setp.lt.u64 	%p1328, %rd1629, %rd3401;
	mov.u32 	%r6884, %ctaid.x;
	mov.u32 	%r6885, %ntid.x;
	mov.u32 	%r6886, %tid.x;
	mad.lo.s32 	%r6887, %r6884, %r6885, %r6886;
	shl.b32 	%r6889, %r6887, 4;
	or.b32  	%r6890, %r6889, 12;
	cvt.u64.u32 	%rd1630, %r6890;
	setp.gt.u64 	%p1329, %rd2633, %rd1630;
	and.pred  	%p1330, %p1328, %p1329;
	@%p1330 bra 	$L__BB2_1363;
	mov.u32 	%r6891, %tid.x;
	shl.b32 	%r6892, %r6891, 6;
	mov.u32 	%r6893, _ZZ15matmul_blocked2E6b_tile;
	add.s32 	%r6894, %r6893, %r6892;
	mov.b32 	%r6895, 0;
	st.shared.u32 	[%r6894+7216], %r6895;
	bra.uni 	$L__BB2_1364;
$L__BB2_1363:
	ld.global.f32 	%f1297, [%rd34+48];
	mov.u32 	%r6896, %tid.x;
	shl.b32 	%r6897, %r6896, 6;
	mov.u32 	%r6898, _ZZ15matmul_blocked2E6b_tile;
	add.s32 	%r6899, %r6898, %r6897;
	st.shared.f32 	[%r6899+7216], %f1297;
$L__BB2_1364:
	ld.param.u64 	%rd3402, [matmul_blocked2_param_5];
	ld.param.u64 	%rd2634, [matmul_blocked2_param_4];
	shl.b64 	%rd1631, %rd3452, 4;
	or.b64  	%rd1632, %rd1631, 15;
	setp.lt.u64 	%p1331, %rd1632, %rd3402;
	mov.u32 	%r6900, %ctaid.x;
	mov.u32 	%r6901, %ntid.x;
	mov.u32 	%r6902, %tid.x;
	mad.lo.s32 	%r6903, %r6900, %r6901, %r6902;
	shl.b32 	%r6905, %r6903, 4;
	or.b32  	%r6906, %r6905, 12;
	cvt.u64.u32 	%rd1633, %r6906;
	setp.gt.u64 	%p1332, %rd2634, %rd1633;
	and.pred  	%p1333, %p1331, %p1332;
	@%p1333 bra 	$L__BB2_1366;
	mov.u32 	%r6907, %tid.x;
	shl.b32 	%r6908, %r6907, 6;
	mov.u32 	%r6909, _ZZ15matmul_blocked2E6b_tile;
	add.s32 	%r6910, %r6909, %r6908;
	mov.b32 	%r6911, 0;
	st.shared.u32 	[%r6910+7728], %r6911;
	bra.uni 	$L__BB2_1367;
$L__BB2_1366:
	ld.global.f32 	%f1298, [%rd35+48];
	mov.u32 	%r6912, %tid.x;
	shl.b32 	%r6913, %r6912, 6;
	mov.u32 	%r6914, _ZZ15matmul_blocked2E6b_tile;
	add.s32 	%r6915, %r6914, %r6913;
	st.shared.f32 	[%r6915+7728], %f1298;
$L__BB2_1367:
	ld.param.u64 	%rd3403, [matmul_blocked2_param_5];
	ld.param.u64 	%rd2635, [matmul_blocked2_param_4];
	shl.b64 	%rd1634, %rd3452, 4;
	setp.ge.u64 	%p1334, %rd1634, %rd3403;
	mov.u32 	%r6916, %ctaid.x;
	mov.u32 	%r6917, %ntid.x;
	mov.u32 	%r6918, %tid.x;
	mad.lo.s32 	%r6919, %r6916, %r6917, %r6918;
	shl.b32 	%r6921, %r6919, 4;
	or.b32  	%r6922, %r6921, 13;
	cvt.u64.u32 	%rd1635, %r6922;
	setp.le.u64 	%p1335, %rd2635, %rd1635;
	mov.f32 	%f6240, 0f00000000;
	or.pred  	%p1336, %p1334, %p1335;
	@%p1336 bra 	$L__BB2_1369;
	ld.global.f32 	%f6240, [%rd20+52];
$L__BB2_1369:
	ld.param.u64 	%rd3404, [matmul_blocked2_param_5];
	ld.param.u64 	%rd2636, [matmul_blocked2_param_4];
	shl.b64 	%rd1636, %rd3452, 4;
	or.b64  	%rd1637, %rd1636, 1;
	setp.lt.u64 	%p1337, %rd1637, %rd3404;
	mov.u32 	%r6923, %ctaid.x;
	mov.u32 	%r6924, %ntid.x;
	mov.u32 	%r6925, %tid.x;
	mad.lo.s32 	%r6926, %r6923, %r6924, %r6925;
	shl.b32 	%r6928, %r6926, 4;
	or.b32  	%r6929, %r6928, 13;
	cvt.u64.u32 	%rd1638, %r6929;
	setp.gt.u64 	%p1338, %rd2636, %rd1638;
	shl.b32 	%r6930, %r6925, 6;
	mov.u32 	%r6931, _ZZ15matmul_blocked2E6b_tile;
	add.s32 	%r6932, %r6931, %r6930;
	st.shared.f32 	[%r6932+52], %f6240;
	and.pred  	%p1339, %p1337, %p1338;
	@%p1339 bra 	$L__BB2_1371;
	mov.u32 	%r6933, %tid.x;
	shl.b32 	%r6934, %r6933, 6;
	mov.u32 	%r6935, _ZZ15matmul_blocked2E6b_tile;
	add.s32 	%r6936, %r6935, %r6934;
	mov.b32 	%r6937, 0;
	st.shared.u32 	[%r6936+564], %r6937;
	bra.uni 	$L__BB2_1372;
$L__BB2_1371:
	ld.global.f32 	%f1300, [%rd21+52];
	mov.u32 	%r6938, %tid.x;
	shl.b32 	%r6939, %r6938, 6;
	mov.u32 	%r6940, _ZZ15matmul_blocked2E6b_tile;
	add.s32 	%r6941, %r6940, %r6939;
	st.shared.f32 	[%r6941+564], %f1300;
$L__BB2_1372:
	ld.param.u64 	%rd3405, [matmul_blocked2_param_5];
	ld.param.u64 	%rd2637, [matmul_blocked2_param_4];
	shl.b64 	%rd1639, %rd3452, 4;
	or.b64  	%rd1640, %rd1639, 2;
	setp.lt.u64 	%p1340, %rd1640, %rd3405;
	mov.u32 	%r6942, %ctaid.x;
	mov.u32 	%r6943, %ntid.x;
	mov.u32 	%r6944, %tid.x;
	mad.lo.s32 	%r6945, %r6942, %r6943, %r6944;
	shl.b32 	%r6947, %r6945, 4;
	or.b32  	%r6948, %r6947, 13;
	cvt.u64.u32 	%rd1641, %r6948;
	setp.gt.u64 	%p1341, %rd2637, %rd1641;
	and.pred  	%p1342, %p1340, %p1341;
	@%p1342 bra 	$L__BB2_1374;
	mov.u32 	%r6949, %tid.x;
	shl.b32 	%r6950, %r6949, 6;
	mov.u32 	%r6951, _ZZ15matmul_blocked2E6b_tile;
	add.s32 	%r6952, %r6951, %r6950;
	mov.b32 	%r6953, 0;
	st.shared.u32 	[%r6952+1076], %r6953;
	bra.uni 	$L__BB2_1375;
$L__BB2_1374:
	ld.global.f32 	%f1301, [%rd22+52];
	mov.u32 	%r6954, %tid.x;
	shl.b32 	%r6955, %r6954, 6;
	mov.u32 	%r6956, _ZZ15matmul_blocked2E6b_tile;
	add.s32 	%r6957, %r6956, %r6955;
	st.shared.f32 	[%r6957+1076], %f1301;
$L__BB2_1375:
	ld.param.u64 	%rd3406, [matmul_blocked2_param_5];
	ld.param.u64 	%rd2638, [matmul_blocked2_param_4];
	shl.b64 	%rd1642, %rd3452, 4;
	or.b64  	%rd1643, %rd1642, 3;
	setp.lt.u64 	%p1343, %rd1643, %rd3406;
	mov.u32 	%r6958, %ctaid.x;
	mov.u32 	%r6959, %ntid.x;
	mov.u32 	%r6960, %tid.x;
	mad.lo.s32 	%r6961, %r6958, %r6959, %r6960;
	shl.b32 	%r6963, %r6961, 4;
	or.b32  	%r6964, %r6963, 13;
	cvt.u64.u32 	%rd1644, %r6964;
	setp.gt.u64 	%p1344, %rd2638, %rd1644;
	and.pred  	%p1345, %p1343, %p1344;
	@%p1345 bra 	$L__BB2_1377;
	mov.u32 	%r6965, %tid.x;
	shl.b32 	%r6966, %r6965, 6;
	mov.u32 	%r6967, _ZZ15matmul_blocked2E6b_tile;
	add.s32 	%r6968, %r6967, %r6966;
	mov.b32 	%r6969, 0;
	st.shared.u32 	[%r6968+1588], %r6969;
	bra.uni 	$L__BB2_1378;
$L__BB2_1377:
	ld.global.f32 	%f1302, [%rd23+52];
	mov.u32 	%r6970, %tid.x;
	shl.b32 	%r6971, %r6970, 6;
	mov.u32 	%r6972, _ZZ15matmul_blocked2E6b_tile;
	add.s32 	%r6973, %r6972, %r6971;
	st.shared.f32 	[%r6973+1588], %f1302;
$L__BB2_1378:
	ld.param.u64 	%rd3407, [matmul_blocked2_param_5];
	ld.param.u64 	%rd2639, [matmul_blocked2_param_4];
	shl.b64 	%rd1645, %rd3452, 4;
	or.b64  	%rd1646, %rd1645, 4;
	setp.lt.u64 	%p1346, %rd1646, %rd3407;
	mov.u32 	%r6974, %ctaid.x;
	mov.u32 	%r6975, %ntid.x;
	mov.u32 	%r6976, %tid.x;
	mad.lo.s32 	%r6977, %r6974, %r6975, %r6976;
	shl.b32 	%r6979, %r6977, 4;
	or.b32  	%r6980, %r6979, 13;
	cvt.u64.u32 	%rd1647, %r6980;
	setp.gt.u64 	%p1347, %rd2639, %rd1647;
	and.pred  	%p1348, %p1346, %p1347;
	@%p1348 bra 	$L__BB2_1380;
	mov.u32 	%r6981, %tid.x;
	shl.b32 	%r6982, %r6981, 6;
	mov.u32 	%r6983, _ZZ15matmul_blocked2E6b_tile;
	add.s32 	%r6984, %r6983, %r6982;
	mov.b32 	%r6985, 0;
	st.shared.u32 	[%r6984+2100], %r6985;
	bra.uni 	$L__BB2_1381;
$L__BB2_1380:
	ld.global.f32 	%f1303, [%rd24+52];
	mov.u32 	%r6986, %tid.x;
	shl.b32 	%r6987, %r6986, 6;
	mov.u32 	%r6988, _ZZ15matmul_blocked2E6b_tile;
	add.s32 	%r6989, %r6988, %r6987;
	st.shared.f32 	[%r6989+2100], %f1303;
$L__BB2_1381:
	ld.param.u64 	%rd3408, [matmul_blocked2_param_5];
	ld.param.u64 	%rd2640, [matmul_blocked2_param_4];
	shl.b64 	%rd1648, %rd3452, 4;
	or.b64  	%rd1649, %rd1648, 5;
	setp.lt.u64 	%p1349, %rd1649, %rd3408;
	mov.u32 	%r6990, %ctaid.x;
	mov.u32 	%r6991, %ntid.x;
	mov.u32 	%r6992, %tid.x;
	mad.lo.s32 	%r6993, %r6990, %r6991, %r6992;
	shl.b32 	%r6995, %r6993, 4;
	or.b32  	%r6996, %r6995, 13;
	cvt.u64.u32 	%rd1650, %r6996;
	setp.gt.u64 	%p1350, %rd2640, %rd1650;
	and.pred  	%p1351, %p1349, %p1350;
	@%p1351 bra 	$L__BB2_1383;
	mov.u32 	%r6997, %tid.x;
	shl.b32 	%r6998, %r6997, 6;
	mov.u32 	%r6999, _ZZ15matmul_blocked2E6b_tile;
	add.s32 	%r7000, %r6999, %r6998;
	mov.b32 	%r7001, 0;
	st.shared.u32 	[%r7000+2612], %r7001;
	bra.uni 	$L__BB2_1384;
$L__BB2_1383:
	ld.global.f32 	%f1304, [%rd25+52];
	mov.u32 	%r7002, %tid.x;
	shl.b32 	%r7003, %r7002, 6;
	mov.u32 	%r7004, _ZZ15matmul_blocked2E6b_tile;
	add.s32 	%r7005, %r7004, %r7003;
	st.shared.f32 	[%r7005+2612], %f1304;
$L__BB2_1384:
	ld.param.u64 	%rd3409, [matmul_blocked2_param_5];
	ld.param.u64 	%rd2641, [matmul_blocked2_param_4];
	shl.b64 	%rd1651, %rd3452, 4;
	or.b64  	%rd1652, %rd1651, 6;
	setp.lt.u64 	%p1352, %rd1652, %rd3409;
	mov.u32 	%r7006, %ctaid.x;
	mov.u32 	%r7007, %ntid.x;
	mov.u32 	%r7008, %tid.x;
	mad.lo.s32 	%r7009, %r7006, %r7007, %r7008;
	shl.b32 	%r7011, %r7009, 4;
	or.b32  	%r7012, %r7011, 13;
	cvt.u64.u32 	%rd1653, %r7012;
	setp.gt.u64 	%p1353, %rd2641, %rd1653;
	and.pred  	%p1354, %p1352, %p1353;
	@%p1354 bra 	$L__BB2_1386;
	mov.u32 	%r7013, %tid.x;
	shl.b32 	%r7014, %r7013, 6;
	mov.u32 	%r7015, _ZZ15matmul_blocked2E6b_tile;
	add.s32 	%r7016, %r7015, %r7014;
	mov.b32 	%r7017, 0;
	st.shared.u32 	[%r7016+3124], %r7017;
	bra.uni 	$L__BB2_1387;
$L__BB2_1386:
	ld.global.f32 	%f1305, [%rd26+52];
	mov.u32 	%r7018, %tid.x;
	shl.b32 	%r7019, %r7018, 6;
	mov.u32 	%r7020, _ZZ15matmul_blocked2E6b_tile;
	add.s32 	%r7021, %r7020, %r7019;
	st.shared.f32 	[%r7021+3124], %f1305;
$L__BB2_1387:
	ld.param.u64 	%rd3410, [matmul_blocked2_param_5];
	ld.param.u64 	%rd2642, [matmul_blocked2_param_4];
	shl.b64 	%rd1654, %rd3452, 4;
	or.b64  	%rd1655, %rd1654, 7;
	setp.lt.u64 	%p1355, %rd1655, %rd3410;
	mov.u32 	%r7022, %ctaid.x;
	mov.u32 	%r7023, %ntid.x;
	mov.u32 	%r7024, %tid.x;
	mad.lo.s32 	%r7025, %r7022, %r7023, %r7024;
	shl.b32 	%r7027, %r7025, 4;
	or.b32  	%r7028, %r7027, 13;
	cvt.u64.u32 	%rd1656, %r7028;
	setp.gt.u64 	%p1356, %rd2642, %rd1656;
	and.pred  	%p1357, %p1355, %p1356;
	@%p1357 bra 	$L__BB2_1389;
	mov.u32 	%r7029, %tid.x;
	shl.b32 	%r7030, %r7029, 6;
	mov.u32 	%r7031, _ZZ15matmul_blocked2E6b_tile;
	add.s32 	%r7032, %r7031, %r7030;
	mov.b32 	%r7033, 0;
	st.shared.u32 	[%r7032+3636], %r7033;
	bra.uni 	$L__BB2_1390;
$L__BB2_1389:
	ld.global.f32 	%f1306, [%rd27+52];
	mov.u32 	%r7034, %tid.x;
	shl.b32 	%r7035, %r7034, 6;
	mov.u32 	%r7036, _ZZ15matmul_blocked2E6b_tile;
	add.s32 	%r7037, %r7036, %r7035;
	st.shared.f32 	[%r7037+3636], %f1306;
$L__BB2_1390:
	ld.param.u64 	%rd3411, [matmul_blocked2_param_5];
	ld.param.u64 	%rd2643, [matmul_blocked2_param_4];
	shl.b64 	%rd1657, %rd3452, 4;
	or.b64  	%rd1658, %rd1657, 8;
	setp.lt.u64 	%p1358, %rd1658, %rd3411;
	mov.u32 	%r7038, %ctaid.x;
	mov.u32 	%r7039, %ntid.x;
	mov.u32 	%r7040, %tid.x;
	mad.lo.s32 	%r7041, %r7038, %r7039, %r7040;
	shl.b32 	%r7043, %r7041, 4;
	or.b32  	%r7044, %r7043, 13;
	cvt.u64.u32 	%rd1659, %r7044;
	setp.gt.u64 	%p1359, %rd2643, %rd1659;
	and.pred  	%p1360, %p1358, %p1359;
	@%p1360 bra 	$L__BB2_1392;
	mov.u32 	%r7045, %tid.x;
	shl.b32 	%r7046, %r7045, 6;
	mov.u32 	%r7047, _ZZ15matmul_blocked2E6b_tile;
	add.s32 	%r7048, %r7047, %r7046;
	mov.b32 	%r7049, 0;
	st.shared.u32 	[%r7048+4148], %r7049;
	bra.uni 	$L__BB2_1393;
$L__BB2_1392:
	ld.global.f32 	%f1307, [%rd28+52];
	mov.u32 	%r7050, %tid.x;
	shl.b32 	%r7051, %r7050, 6;
	mov.u32 	%r7052, _ZZ15matmul_blocked2E6b_tile;
	add.s32 	%r7053, %r7052, %r7051;
	st.shared.f32 	[%r7053+4148], %f1307;
$L__BB2_1393:
	ld.param.u64 	%rd3412, [matmul_blocked2_param_5];
	ld.param.u64 	%rd2644, [matmul_blocked2_param_4];
	shl.b64 	%rd1660, %rd3452, 4;
	or.b64  	%rd1661, %rd1660, 9;
	setp.lt.u64 	%p1361, %rd1661, %rd3412;
	mov.u32 	%r7054, %ctaid.x;
	mov.u32 	%r7055, %ntid.x;
	mov.u32 	%r7056, %tid.x;
	mad.lo.s32 	%r7057, %r7054, %r7055, %r7056;
	shl.b32 	%r7059, %r7057, 4;
	or.b32  	%r7060, %r7059, 13;
	cvt.u64.u32 	%rd1662, %r7060;
	setp.gt.u64 	%p1362, %rd2644, %rd1662;
	and.pred  	%p1363, %p1361, %p1362;
	@%p1363 bra 	$L__BB2_1395;
	mov.u32 	%r7061, %tid.x;
	shl.b32 	%r7062, %r7061, 6;
	mov.u32 	%r7063, _ZZ15matmul_blocked2E6b_tile;
	add.s32 	%r7064, %r7063, %r7062;
	mov.b32 	%r7065, 0;
	st.shared.u32 	[%r7064+4660], %r7065;
	bra.uni 	$L__BB2_1396;
$L__BB2_1395:
	ld.global.f32 	%f1308, [%rd29+52];
	mov.u32 	%r7066, %tid.x;
	shl.b32 	%r7067, %r7066, 6;
	mov.u32 	%r7068, _ZZ15matmul_blocked2E6b_tile;
	add.s32 	%r7069, %r7068, %r7067;
	st.shared.f32 	[%r7069+4660], %f1308;
$L__BB2_1396:
	ld.param.u64 	%rd3413, [matmul_blocked2_param_5];
	ld.param.u64 	%rd2645, [matmul_blocked2_param_4];
	shl.b64 	%rd1663, %rd3452, 4;
	or.b64  	%rd1664, %rd1663, 10;
	setp.lt.u64 	%p1364, %rd1664, %rd3413;
	mov.u32 	%r7070, %ctaid.x;
	mov.u32 	%r7071, %ntid.x;
	mov.u32 	%r7072, %tid.x;
	mad.lo.s32 	%r7073, %r7070, %r7071, %r7072;
	shl.b32 	%r7075, %r7073, 4;
	or.b32  	%r7076, %r7075, 13;
	cvt.u64.u32 	%rd1665, %r7076;
	setp.gt.u64 	%p1365, %rd2645, %rd1665;
	and.pred  	%p1366, %p1364, %p1365;
	@%p1366 bra 	$L__BB2_1398;
	mov.u32 	%r7077, %tid.x;
	shl.b32 	%r7078, %r7077, 6;
	mov.u32 	%r7079, _ZZ15matmul_blocked2E6b_tile;
	add.s32 	%r7080, %r7079, %r7078;
	mov.b32 	%r7081, 0;
	st.shared.u32 	[%r7080+5172], %r7081;
	bra.uni 	$L__BB2_1399;
$L__BB2_1398:
	ld.global.f32 	%f1309, [%rd30+52];
	mov.u32 	%r7082, %tid.x;
	shl.b32 	%r7083, %r7082, 6;
	mov.u32 	%r7084, _ZZ15matmul_blocked2E6b_tile;
	add.s32 	%r7085, %r7084, %r7083;
	st.shared.f32 	[%r7085+5172], %f1309;
$L__BB2_1399:
	ld.param.u64 	%rd3414, [matmul_blocked2_param_5];
	ld.param.u64 	%rd2646, [matmul_blocked2_param_4];
	shl.b64 	%rd1666, %rd3452, 4;
	or.b64  	%rd1667, %rd1666, 11;
	setp.lt.u64 	%p1367, %rd1667, %rd3414;
	mov.u32 	%r7086, %ctaid.x;
	mov.u32 	%r7087, %ntid.x;
	mov.u32 	%r7088, %tid.x;
	mad.lo.s32 	%r7089, %r7086, %r7087, %r7088;
	shl.b32 	%r7091, %r7089, 4;
	or.b32  	%r7092, %r7091, 13;
	cvt.u64.u32 	%rd1668, %r7092;
	setp.gt.u64 	%p1368, %rd2646, %rd1668;
	and.pred  	%p1369, %p1367, %p1368;
	@%p1369 bra 	$L__BB2_1401;
	mov.u32 	%r7093, %tid.x;
	shl.b32 	%r7094, %r7093, 6;
	mov.u32 	%r7095, _ZZ15matmul_blocked2E6b_tile;
	add.s32 	%r7096, %r7095, %r7094;
	mov.b32 	%r7097, 0;
	st.shared.u32 	[%r7096+5684], %r7097;
	bra.uni 	$L__BB2_1402;
$L__BB2_1401:
	ld.global.f32 	%f1310, [%rd31+52];
	mov.u32 	%r7098, %tid.x;
	shl.b32 	%r7099, %r7098, 6;
	mov.u32 	%r7100, _ZZ15matmul_blocked2E6b_tile;
	add.s32 	%r7101, %r7100, %r7099;
	st.shared.f32 	[%r7101+5684], %f1310;
$L__BB2_1402:
	ld.param.u64 	%rd3415, [matmul_blocked2_param_5];
	ld.param.u64 	%rd2647, [matmul_blocked2_param_4];
	shl.b64 	%rd1669, %rd3452, 4;
	or.b64  	%rd1670, %rd1669, 12;
	setp.lt.u64 	%p1370, %rd1670, %rd3415;
	mov.u32 	%r7102, %ctaid.x;
	mov.u32 	%r7103, %ntid.x;
	mov.u32 	%r7104, %tid.x;
	mad.lo.s32 	%r7105, %r7102, %r7103, %r7104;
	shl.b32 	%r7107, %r7105, 4;
	or.b32  	%r7108, %r7107, 13;
	cvt.u64.u32 	%rd1671, %r7108;
	setp.gt.u64 	%p1371, %rd2647, %rd1671;
	and.pred  	%p1372, %p1370, %p1371;
	@%p1372 bra 	$L__BB2_1404;
	mov.u32 	%r7109, %tid.x;
	shl.b32 	%r7110, %r7109, 6;
	mov.u32 	%r7111, _ZZ15matmul_blocked2E6b_tile;
	add.s32 	%r7112, %r7111, %r7110;
	mov.b32 	%r7113, 0;
	st.shared.u32 	[%r7112+6196], %r7113;
	bra.uni 	$L__BB2_1405;
$L__BB2_1404:
	ld.global.f32 	%f1311, [%rd32+52];
	mov.u32 	%r7114, %tid.x;
	shl.b32 	%r7115, %r7114, 6;
	mov.u32 	%r7116, _ZZ15matmul_blocked2E6b_tile;
	add.s32 	%r7117, %r7116, %r7115;
	st.shared.f32 	[%r7117+6196], %f1311;
$L__BB2_1405:
	ld.param.u64 	%rd3416, [matmul_blocked2_param_5];
	ld.param.u64 	%rd2648, [matmul_blocked2_param_4];
	shl.b64 	%rd1672, %rd3452, 4;
	or.b64  	%rd1673, %rd1672, 13;
	setp.lt.u64 	%p1373, %rd1673, %rd3416;
	mov.u32 	%r7118, %ctaid.x;
	mov.u32 	%r7119, %ntid.x;
	mov.u32 	%r7120, %tid.x;
	mad.lo.s32 	%r7121, %r7118, %r7119, %r7120;
	shl.b32 	%r7123, %r7121, 4;
	or.b32  	%r7124, %r7123, 13;
	cvt.u64.u32 	%rd1674, %r7124;
	setp.gt.u64 	%p1374, %rd2648, %rd1674;
	and.pred  	%p1375, %p1373, %p1374;
	@%p1375 bra 	$L__BB2_1407;
	mov.u32 	%r7125, %tid.x;
	shl.b32 	%r7126, %r7125, 6;
	mov.u32 	%r7127, _ZZ15matmul_blocked2E6b_tile;
	add.s32 	%r7128, %r7127, %r7126;
	mov.b32 	%r7129, 0;
	st.shared.u32 	[%r7128+6708], %r7129;
	bra.uni 	$L__BB2_1408;
$L__BB2_1407:
	ld.global.f32 	%f1312, [%rd33+52];
	mov.u32 	%r7130, %tid.x;
	shl.b32 	%r7131, %r7130, 6;
	mov.u32 	%r7132, _ZZ15matmul_blocked2E6b_tile;
	add.s32 	%r7133, %r7132, %r7131;
	st.shared.f32 	[%r7133+6708], %f1312;
$L__BB2_1408:
	ld.param.u64 	%rd3417, [matmul_blocked2_param_5];
	ld.param.u64 	%rd2649, [matmul_blocked2_param_4];
	shl.b64 	%rd1675, %rd3452, 4;
	or.b64  	%rd1676, %rd1675, 14;
	setp.lt.u64 	%p1376, %rd1676, %rd3417;
	mov.u32 	%r7134, %ctaid.x;
	mov.u32 	%r7135, %ntid.x;
	mov.u32 	%r7136, %tid.x;
	mad.lo.s32 	%r7137, %r7134, %r7135, %r7136;
	shl.b32 	%r7139, %r7137, 4;
	or.b32  	%r7140, %r7139, 13;
	cvt.u64.u32 	%rd1677, %r7140;
	setp.gt.u64 	%p1377, %rd2649, %rd1677;
	and.pred  	%p1378, %p1376, %p1377;
	@%p1378 bra 	$L__BB2_1410;
	mov.u32 	%r7141, %tid.x;
	shl.b32 	%r7142, %r7141, 6;
	mov.u32 	%r7143, _ZZ15matmul_blocked2E6b_tile;
	add.s32 	%r7144, %r7143, %r7142;
	mov.b32 	%r7145, 0;
	st.shared.u32 	[%r7144+7220], %r7145;
	bra.uni 	$L__BB2_1411;
$L__BB2_1410:
	ld.global.f32 	%f1313, [%rd34+52];
	mov.u32 	%r7146, %tid.x;
	shl.b32 	%r7147, %r7146, 6;
	mov.u32 	%r7148, _ZZ15matmul_blocked2E6b_tile;
	add.s32 	%r7149, %r7148, %r7147;
	st.shared.f32 	[%r7149+7220], %f1313;
$L__BB2_1411:
	ld.param.u64 	%rd3418, [matmul_blocked2_param_5];
	ld.param.u64 	%rd2650, [matmul_blocked2_param_4];
	shl.b64 	%rd1678, %rd3452, 4;
	or.b64  	%rd1679, %rd1678, 15;
	setp.lt.u64 	%p1379, %rd1679, %rd3418;
	mov.u32 	%r7150, %ctaid.x;
	mov.u32 	%r7151, %ntid.x;
	mov.u32 	%r7152, %tid.x;
	mad.lo.s32 	%r7153, %r7150, %r7151, %r7152;
	shl.b32 	%r7155, %r7153, 4;
	or.b32  	%r7156, %r7155, 13;
	cvt.u64.u32 	%rd1680, %r7156;
	setp.gt.u64 	%p1380, %rd2650, %rd1680;
	and.pred  	%p1381, %p1379, %p1380;
	@%p1381 bra 	$L__BB2_1413;
	mov.u32 	%r7157, %tid.x;
	shl.b32 	%r7158, %r7157, 6;
	mov.u32 	%r7159, _ZZ15matmul_blocked2E6b_tile;
	add.s32 	%r7160, %r7159, %r7158;
	mov.b32 	%r7161, 0;
	st.shared.u32 	[%r7160+7732], %r7161;
	bra.uni 	$L__BB2_1414;
$L__BB2_1413:
	ld.global.f32 	%f1314, [%rd35+52];
	mov.u32 	%r7162, %tid.x;
	shl.b32 	%r7163, %r7162, 6;
	mov.u32 	%r7164, _ZZ15matmul_blocked2E6b_tile;
	add.s32 	%r7165, %r7164, %r7163;
	st.shared.f32 	[%r7165+7732], %f1314;
$L__BB2_1414:
	ld.param.u64 	%rd3419, [matmul_blocked2_param_5];
	ld.param.u64 	%rd2651, [matmul_blocked2_param_4];
	shl.b64 	%rd1681, %rd3452, 4;
	setp.ge.u64 	%p1382, %rd1681, %rd3419;
	mov.u32 	%r7166, %ctaid.x;
	mov.u32 	%r7167, %ntid.x;
	mov.u32 	%r7168, %tid.x;
	mad.lo.s32 	%r7169, %r7166, %r7167, %r7168;
	shl.b32 	%r7171, %r7169, 4;
	or.b32  	%r7172, %r7171, 14;
	cvt.u64.u32 	%rd1682, %r7172;
	setp.le.u64 	%p1383, %rd2651, %rd1682;
	mov.f32 	%f6241, 0f00000000;
	or.pred  	%p1384, %p1382, %p1383;
	@%p1384 bra 	$L__BB2_1416;
	ld.global.f32 	%f6241, [%rd20+56];
$L__BB2_1416:
	ld.param.u64 	%rd3420, [matmul_blocked2_param_5];
	ld.param.u64 	%rd2652, [matmul_blocked2_param_4];
	shl.b64 	%rd1683, %rd3452, 4;
	or.b64  	%rd1684, %rd1683, 1;
	setp.lt.u64 	%p1385, %rd1684, %rd3420;
	mov.u32 	%r7173, %ctaid.x;
	mov.u32 	%r7174, %ntid.x;
	mov.u32 	%r7175, %tid.x;
	mad.lo.s32 	%r7176, %r7173, %r7174, %r7175;
	shl.b32 	%r7178, %r7176, 4;
	or.b32  	%r7179, %r7178, 14;
	cvt.u64.u32 	%rd1685, %r7179;
	setp.gt.u64 	%p1386, %rd2652, %rd1685;
	shl.b32 	%r7180, %r7175, 6;
	mov.u32 	%r7181, _ZZ15matmul_blocked2E6b_tile;
	add.s32 	%r7182, %r7181, %r7180;
	st.shared.f32 	[%r7182+56], %f6241;
	and.pred  	%p1387, %p1385, %p1386;
	@%p1387 bra 	$L__BB2_1418;
	mov.u32 	%r7183, %tid.x;
	shl.b32 	%r7184, %r7183, 6;
	mov.u32 	%r7185, _ZZ15matmul_blocked2E6b_tile;
	add.s32 	%r7186, %r7185, %r7184;
	mov.b32 	%r7187, 0;
	st.shared.u32 	[%r7186+568], %r7187;
	bra.uni 	$L__BB2_1419;
$L__BB2_1418:
	ld.global.f32 	%f1316, [%rd21+56];
	mov.u32 	%r7188, %tid.x;
	shl.b32 	%r7189, %r7188, 6;
	mov.u32 	%r7190, _ZZ15matmul_blocked2E6b_tile;
	add.s32 	%r7191, %r7190, %r7189;
	st.shared.f32 	[%r7191+568], %f1316;
$L__BB2_1419:
	ld.param.u64 	%rd3421, [matmul_blocked2_param_5];
	ld.param.u64 	%rd2653, [matmul_blocked2_param_4];
	shl.b64 	%rd1686, %rd3452, 4;
	or.b64  	%rd1687, %rd1686, 2;
	setp.lt.u64 	%p1388, %rd1687, %rd3421;
	mov.u32 	%r7192, %ctaid.x;
	mov.u32 	%r7193, %ntid.x;
	mov.u32 	%r7194, %tid.x;
	mad.lo.s32 	%r7195, %r7192, %r7193, %r7194;
	shl.b32 	%r7197, %r7195, 4;
	or.b32  	%r7198, %r7197, 14;
	cvt.u64.u32 	%rd1688, %r7198;
	setp.gt.u64 	%p1389, %rd2653, %rd1688;
	and.pred  	%p1390, %p1388, %p1389;
	@%p1390 bra 	$L__BB2_1421;
	mov.u32 	%r7199, %tid.x;
	shl.b32 	%r7200, %r7199, 6;
	mov.u32 	%r7201, _ZZ15matmul_blocked2E6b_tile;
	add.s32 	%r7202, %r7201, %r7200;
	mov.b32 	%r7203, 0;
	st.shared.u32 	[%r7202+1080], %r7203;
	bra.uni 	$L__BB2_1422;
$L__BB2_1421:
	ld.global.f32 	%f1317, [%rd22+56];
	mov.u32 	%r7204, %tid.x;
	shl.b32 	%r7205, %r7204, 6;
	mov.u32 	%r7206, _ZZ15matmul_blocked2E6b_tile;
	add.s32 	%r7207, %r7206, %r7205;
	st.shared.f32 	[%r7207+1080], %f1317;
$L__BB2_1422:
	ld.param.u64 	%rd3422, [matmul_blocked2_param_5];
	ld.param.u64 	%rd2654, [matmul_blocked2_param_4];
	shl.b64 	%rd1689, %rd3452, 4;
	or.b64  	%rd1690, %rd1689, 3;
	setp.lt.u64 	%p1391, %rd1690, %rd3422;
	mov.u32 	%r7208, %ctaid.x;
	mov.u32 	%r7209, %ntid.x;
	mov.u32 	%r7210, %tid.x;
	mad.lo.s32 	%r7211, %r7208, %r7209, %r7210;
	shl.b32 	%r7213, %r7211, 4;
	or.b32  	%r7214, %r7213, 14;
	cvt.u64.u32 	%rd1691, %r7214;
	setp.gt.u64 	%p1392, %rd2654, %rd1691;
	and.pred  	%p1393, %p1391, %p1392;
	@%p1393 bra 	$L__BB2_1424;
	mov.u32 	%r7215, %tid.x;
	shl.b32 	%r7216, %r7215, 6;
	mov.u32 	%r7217, _ZZ15matmul_blocked2E6b_tile;
	add.s32 	%r7218, %r7217, %r7216;
	mov.b32 	%r7219, 0;
	st.shared.u32 	[%r7218+1592], %r7219;
	bra.uni 	$L__BB2_1425;
$L__BB2_1424:
	ld.global.f32 	%f1318, [%rd23+56];
	mov.u32 	%r7220, %tid.x;
	shl.b32 	%r7221, %r7220, 6;
	mov.u32 	%r7222, _ZZ15matmul_blocked2E6b_tile;
	add.s32 	%r7223, %r7222, %r7221;
	st.shared.f32 	[%r7223+1592], %f1318;
$L__BB2_1425:
	ld.param.u64 	%rd3423, [matmul_blocked2_param_5];
	ld.param.u64 	%rd2655, [matmul_blocked2_param_4];
	shl.b64 	%rd1692, %rd3452, 4;
	or.b64  	%rd1693, %rd1692, 4;
	setp.lt.u64 	%p1394, %rd1693, %rd3423;
	mov.u32 	%r7224, %ctaid.x;
	mov.u32 	%r7225, %ntid.x;
	mov.u32 	%r7226, %tid.x;
	mad.lo.s32 	%r7227, %r7224, %r7225, %r7226;
	shl.b32 	%r7229, %r7227, 4;
	or.b32  	%r7230, %r7229, 14;
	cvt.u64.u32 	%rd1694, %r7230;
	setp.gt.u64 	%p1395, %rd2655, %rd1694;
	and.pred  	%p1396, %p1394, %p1395;
	@%p1396 bra 	$L__BB2_1427;
	mov.u32 	%r7231, %tid.x;
	shl.b32 	%r7232, %r7231, 6;
	mov.u32 	%r7233, _ZZ15matmul_blocked2E6b_tile;
	add.s32 	%r7234, %r7233, %r7232;
	mov.b32 	%r7235, 0;
	st.shared.u32 	[%r7234+2104], %r7235;
	bra.uni 	$L__BB2_1428;
$L__BB2_1427:
	ld.global.f32 	%f1319, [%rd24+56];
	mov.u32 	%r7236, %tid.x;
	shl.b32 	%r7237, %r7236, 6;
	mov.u32 	%r7238, _ZZ15matmul_blocked2E6b_tile;
	add.s32 	%r7239, %r7238, %r7237;
	st.shared.f32 	[%r7239+2104], %f1319;
$L__BB2_1428:
	ld.param.u64 	%rd3424, [matmul_blocked2_param_5];
	ld.param.u64 	%rd2656, [matmul_blocked2_param_4];
	shl.b64 	%rd1695, %rd3452, 4;
	or.b64  	%rd1696, %rd1695, 5;
	setp.lt.u64 	%p1397, %rd1696, %rd3424;
	mov.u32 	%r7240, %ctaid.x;
	mov.u32 	%r7241, %ntid.x;
	mov.u32 	%r7242, %tid.x;
	mad.lo.s32 	%r7243, %r7240, %r7241, %r7242;
	shl.b32 	%r7245, %r7243, 4;
	or.b32  	%r7246, %r7245, 14;
	cvt.u64.u32 	%rd1697, %r7246;
	setp.gt.u64 	%p1398, %rd2656, %rd1697;
	and.pred  	%p1399, %p1397, %p1398;
	@%p1399 bra 	$L__BB2_1430;
	mov.u32 	%r7247, %tid.x;
	shl.b32 	%r7248, %r7247, 6;
	mov.u32 	%r7249, _ZZ15matmul_blocked2E6b_tile;
	add.s32 	%r7250, %r7249, %r7248;
	mov.b32 	%r7251, 0;
	st.shared.u32 	[%r7250+2616], %r7251;
	bra.uni 	$L__BB2_1431;
$L__BB2_1430:
	ld.global.f32 	%f1320, [%rd25+56];
	mov.u32 	%r7252, %tid.x;
	shl.b32 	%r7253, %r7252, 6;
	mov.u32 	%r7254, _ZZ15matmul_blocked2E6b_tile;
	add.s32 	%r7255, %r7254, %r7253;
	st.shared.f32 	[%r7255+2616], %f1320;
$L__BB2_1431:
	ld.param.u64 	%rd3425, [matmul_blocked2_param_5];
	ld.param.u64 	%rd2657, [matmul_blocked2_param_4];
	shl.b64 	%rd1698, %rd3452, 4;
	or.b64  	%rd1699, %rd1698, 6;
	setp.lt.u64 	%p1400, %rd1699, %rd3425;
	mov.u32 	%r7256, %ctaid.x;
	mov.u32 	%r7257, %ntid.x;
	mov.u32 	%r7258, %tid.x;
	mad.lo.s32 	%r7259, %r7256, %r7257, %r7258;
	shl.b32 	%r7261, %r7259, 4;
	or.b32  	%r7262, %r7261, 14;
	cvt.u64.u32 	%rd1700, %r7262;
	setp.gt.u64 	%p1401, %rd2657, %rd1700;
	and.pred  	%p1402, %p1400, %p1401;
	@%p1402 bra 	$L__BB2_1433;
	mov.u32 	%r7263, %tid.x;
	shl.b32 	%r7264, %r7263, 6;
	mov.u32 	%r7265, _ZZ15matmul_blocked2E6b_tile;
	add.s32 	%r7266, %r7265, %r7264;
	mov.b32 	%r7267, 0;
	st.shared.u32 	[%r7266+3128], %r7267;
	bra.uni 	$L__BB2_1434;
$L__BB2_1433:
	ld.global.f32 	%f1321, [%rd26+56];
	mov.u32 	%r7268, %tid.x;
	shl.b32 	%r7269, %r7268, 6;
	mov.u32 	%r7270, _ZZ15matmul_blocked2E6b_tile;
	add.s32 	%r7271, %r7270, %r7269;
	st.shared.f32 	[%r7271+3128], %f1321;
$L__BB2_1434:
	ld.param.u64 	%rd3426, [matmul_blocked2_param_5];
	ld.param.u64 	%rd2658, [matmul_blocked2_param_4];
	shl.b64 	%rd1701, %rd3452, 4;
	or.b64  	%rd1702, %rd1701, 7;
	setp.lt.u64 	%p1403, %rd1702, %rd3426;
	mov.u32 	%r7272, %ctaid.x;
	mov.u32 	%r7273, %ntid.x;
	mov.u32 	%r7274, %tid.x;
	mad.lo.s32 	%r7275, %r7272, %r7273, %r7274;
	shl.b32 	%r7277, %r7275, 4;
	or.b32  	%r7278, %r7277, 14;
	cvt.u64.u32 	%rd1703, %r7278;
	setp.gt.u64 	%p1404, %rd2658, %rd1703;
	and.pred  	%p1405, %p1403, %p1404;
	@%p1405 bra 	$L__BB2_1436;
	mov.u32 	%r7279, %tid.x;
	shl.b32 	%r7280, %r7279, 6;
	mov.u32 	%r7281, _ZZ15matmul_blocked2E6b_tile;
	add.s32 	%r7282, %r7281, %r7280;
	mov.b32 	%r7283, 0;
	st.shared.u32 	[%r7282+3640], %r7283;
	bra.uni 	$L__BB2_1437;
$L__BB2_1436:
	ld.global.f32 	%f1322, [%rd27+56];
	mov.u32 	%r7284, %tid.x;
	shl.b32 	%r7285, %r7284, 6;
	mov.u32 	%r7286, _ZZ15matmul_blocked2E6b_tile;
	add.s32 	%r7287, %r7286, %r7285;
	st.shared.f32 	[%r7287+3640], %f1322;
$L__BB2_1437:
	ld.param.u64 	%rd3427, [matmul_blocked2_param_5];
	ld.param.u64 	%rd2659, [matmul_blocked2_param_4];
	shl.b64 	%rd1704, %rd3452, 4;
	or.b64  	%rd1705, %rd1704, 8;
	setp.lt.u64 	%p1406, %rd1705, %rd3427;
	mov.u32 	%r7288, %ctaid.x;
	mov.u32 	%r7289, %ntid.x;
	mov.u32 	%r7290, %tid.x;
	mad.lo.s32 	%r7291, %r7288, %r7289, %r7290;
	shl.b32 	%r7293, %r7291, 4;
	or.b32  	%r7294, %r7293, 14;
	cvt.u64.u32 	%rd1706, %r7294;
	setp.gt.u64 	%p1407, %rd2659, %rd1706;
	and.pred  	%p1408, %p1406, %p1407;
	@%p1408 bra 	$L__BB2_1439;
	mov.u32 	%r7295, %tid.x;
	shl.b32 	%r7296, %r7295, 6;
	mov.u32 	%r7297, _ZZ15matmul_blocked2E6b_tile;
	add.s32 	%r7298, %r7297, %r7296;
	mov.b32 	%r7299, 0;
	st.shared.u32 	[%r7298+4152], %r7299;
	bra.uni 	$L__BB2_1440;
$L__BB2_1439:
	ld.global.f32 	%f1323, [%rd28+56];
	mov.u32 	%r7300, %tid.x;
	shl.b32 	%r7301, %r7300, 6;
	mov.u32 	%r7302, _ZZ15matmul_blocked2E6b_tile;
	add.s32 	%r7303, %r7302, %r7301;
	st.shared.f32 	[%r7303+4152], %f1323;
$L__BB2_1440:
	ld.param.u64 	%rd3428, [matmul_blocked2_param_5];
	ld.param.u64 	%rd2660, [matmul_blocked2_param_4];
	shl.b64 	%rd1707, %rd3452, 4;
	or.b64  	%rd1708, %rd1707, 9;
	setp.lt.u64 	%p1409, %rd1708, %rd3428;
	mov.u32 	%r7304, %ctaid.x;
	mov.u32 	%r7305, %ntid.x;
	mov.u32 	%r7306, %tid.x;
	mad.lo.s32 	%r7307, %r7304, %r7305, %r7306;
	shl.b32 	%r7309, %r7307, 4;
	or.b32  	%r7310, %r7309, 14;
	cvt.u64.u32 	%rd1709, %r7310;
	setp.gt.u64 	%p1410, %rd2660, %rd1709;
	and.pred  	%p1411, %p1409, %p1410;
	@%p1411 bra 	$L__BB2_1442;
	mov.u32 	%r7311, %tid.x;
	shl.b32 	%r7312, %r7311, 6;
	mov.u32 	%r7313, _ZZ15matmul_blocked2E6b_tile;
	add.s32 	%r7314, %r7313, %r7312;
	mov.b32 	%r7315, 0;
	st.shared.u32 	[%r7314+4664], %r7315;
	bra.uni 	$L__BB2_1443;
$L__BB2_1442:
	ld.global.f32 	%f1324, [%rd29+56];
	mov.u32 	%r7316, %tid.x;
	shl.b32 	%r7317, %r7316, 6;
	mov.u32 	%r7318, _ZZ15matmul_blocked2E6b_tile;
	add.s32 	%r7319, %r7318, %r7317;
	st.shared.f32 	[%r7319+4664], %f1324;
$L__BB2_1443:
	ld.param.u64 	%rd3429, [matmul_blocked2_param_5];
	ld.param.u64 	%rd2661, [matmul_blocked2_param_4];
	shl.b64 	%rd1710, %rd3452, 4;
	or.b64  	%rd1711, %rd1710, 10;
	setp.lt.u64 	%p1412, %rd1711, %rd3429;
	mov.u32 	%r7320, %ctaid.x;
	mov.u32 	%r7321, %ntid.x;
	mov.u32 	%r7322, %tid.x;
	mad.lo.s32 	%r7323, %r7320, %r7321, %r7322;
	shl.b32 	%r7325, %r7323, 4;
	or.b32  	%r7326, %r7325, 14;
	cvt.u64.u32 	%rd1712, %r7326;
	setp.gt.u64 	%p1413, %rd2661, %rd1712;
	and.pred  	%p1414, %p1412, %p1413;
	@%p1414 bra 	$L__BB2_1445;
	mov.u32 	%r7327, %tid.x;
	shl.b32 	%r7328, %r7327, 6;
	mov.u32 	%r7329, _ZZ15matmul_blocked2E6b_tile;
	add.s32 	%r7330, %r7329, %r7328;
	mov.b32 	%r7331, 0;
	st.shared.u32 	[%r7330+5176], %r7331;
	bra.uni 	$L__BB2_1446;
$L__BB2_1445:
	ld.global.f32 	%f1325, [%rd30+56];
	mov.u32 	%r7332, %tid.x;
	shl.b32 	%r7333, %r7332, 6;
	mov.u32 	%r7334, _ZZ15matmul_blocked2E6b_tile;
	add.s32 	%r7335, %r7334, %r7333;
	st.shared.f32 	[%r7335+5176], %f1325;
$L__BB2_1446:
	ld.param.u64 	%rd3430, [matmul_blocked2_param_5];
	ld.param.u64 	%rd2662, [matmul_blocked2_param_4];
	shl.b64 	%rd1713, %rd3452, 4;
	or.b64  	%rd1714, %rd1713, 11;
	setp.lt.u64 	%p1415, %rd1714, %rd3430;
	mov.u32 	%r7336, %ctaid.x;
	mov.u32 	%r7337, %ntid.x;
	mov.u32 	%r7338, %tid.x;
	mad.lo.s32 	%r7339, %r7336, %r7337, %r7338;
	shl.b32 	%r7341, %r7339, 4;
	or.b32  	%r7342, %r7341, 14;
	cvt.u64.u32 	%rd1715, %r7342;
	setp.gt.u64 	%p1416, %rd2662, %rd1715;
	and.pred  	%p1417, %p1415, %p1416;
	@%p1417 bra 	$L__BB2_1448;
	mov.u32 	%r7343, %tid.x;
	shl.b32 	%r7344, %r7343, 6;
	mov.u32 	%r7345, _ZZ15matmul_blocked2E6b_tile;
	add.s32 	%r7346, %r7345, %r7344;
	mov.b32 	%r7347, 0;
	st.shared.u32 	[%r7346+5688], %r7347;
	bra.uni 	$L__BB2_1449;
$L__BB2_1448:
	ld.global.f32 	%f1326, [%rd31+56];
	mov.u32 	%r7348, %tid.x;
	shl.b32 	%r7349, %r7348, 6;
	mov.u32 	%r7350, _ZZ15matmul_blocked2E6b_tile;
	add.s32 	%r7351, %r7350, %r7349;
	st.shared.f32 	[%r7351+5688], %f1326;
$L__BB2_1449:
	ld.param.u64 	%rd3431, [matmul_blocked2_param_5];
	ld.param.u64 	%rd2663, [matmul_blocked2_param_4];
	shl.b64 	%rd1716, %rd3452, 4;
	or.b64  	%rd1717, %rd1716, 12;
	setp.lt.u64 	%p1418, %rd1717, %rd3431;
	mov.u32 	%r7352, %ctaid.x;
	mov.u32 	%r7353, %ntid.x;
	mov.u32 	%r7354, %tid.x;
	mad.lo.s32 	%r7355, %r7352, %r7353, %r7354;
	shl.b32 	%r7357, %r7355, 4;
	or.b32  	%r7358, %r7357, 14;
	cvt.u64.u32 	%rd1718, %r7358;
	setp.gt.u64 	%p1419, %rd2663, %rd1718;
	and.pred  	%p1420, %p1418, %p1419;
	@%p1420 bra 	$L__BB2_1451;
	mov.u32 	%r7359, %tid.x;
	shl.b32 	%r7360, %r7359, 6;
	mov.u32 	%r7361, _ZZ15matmul_blocked2E6b_tile;
	add.s32 	%r7362, %r7361, %r7360;
	mov.b32 	%r7363, 0;
	st.shared.u32 	[%r7362+6200], %r7363;
	bra.uni 	$L__BB2_1452;
$L__BB2_1451:
	ld.global.f32 	%f1327, [%rd32+56];
	mov.u32 	%r7364, %tid.x;
	shl.b32 	%r7365, %r7364, 6;
	mov.u32 	%r7366, _ZZ15matmul_blocked2E6b_tile;
	add.s32 	%r7367, %r7366, %r7365;
	st.shared.f32 	[%r7367+6200], %f1327;
$L__BB2_1452:
	ld.param.u64 	%rd3432, [matmul_blocked2_param_5];
	ld.param.u64 	%rd2664, [matmul_blocked2_param_4];
	shl.b64 	%rd1719, %rd3452, 4;
	or.b64  	%rd1720, %rd1719, 13;
	setp.lt.u64 	%p1421, %rd1720, %rd3432;
	mov.u32 	%r7368, %ctaid.x;
	mov.u32 	%r7369, %ntid.x;
	mov.u32 	%r7370, %tid.x;
	mad.lo.s32 	%r7371, %r7368, %r7369, %r7370;
	shl.b32 	%r7373, %r7371, 4;
	or.b32  	%r7374, %r7373, 14;
	cvt.u64.u32 	%rd1721, %r7374;
	setp.gt.u64 	%p1422, %rd2664, %rd1721;
	and.pred  	%p1423, %p1421, %p1422;
	@%p1423 bra 	$L__BB2_1454;
	mov.u32 	%r7375, %tid.x;
	shl.b32 	%r7376, %r7375, 6;
	mov.u32 	%r7377, _ZZ15matmul_blocked2E6b_tile;
	add.s32 	%r7378, %r7377, %r7376;
	mov.b32 	%r7379, 0;
	st.shared.u32 	[%r7378+6712], %r7379;
	bra.uni 	$L__BB2_1455;
$L__BB2_1454:
	ld.global.f32 	%f1328, [%rd33+56];
	mov.u32 	%r7380, %tid.x;
	shl.b32 	%r7381, %r7380, 6;
	mov.u32 	%r7382, _ZZ15matmul_blocked2E6b_tile;
	add.s32 	%r7383, %r7382, %r7381;
	st.shared.f32 	[%r7383+6712], %f1328;
$L__BB2_1455:
	ld.param.u64 	%rd3433, [matmul_blocked2_param_5];
	ld.param.u64 	%rd2665, [matmul_blocked2_param_4];
	shl.b64 	%rd1722, %rd3452, 4;
	or.b64  	%rd1723, %rd1722, 14;
	setp.lt.u64 	%p1424, %rd1723, %rd3433;
	mov.u32 	%r7384, %ctaid.x;
	mov.u32 	%r7385, %ntid.x;
	mov.u32 	%r7386, %tid.x;
	mad.lo.s32 	%r7387, %r7384, %r7385, %r7386;
	shl.b32 	%r7389, %r7387, 4;
	or.b32  	%r7390, %r7389, 14;
	cvt.u64.u32 	%rd1724, %r7390;
	setp.gt.u64 	%p1425, %rd2665, %rd1724;
	and.pred  	%p1426, %p1424, %p1425;
	@%p1426 bra 	$L__BB2_1457;
	mov.u32 	%r7391, %tid.x;
	shl.b32 	%r7392, %r7391, 6;
	mov.u32 	%r7393, _ZZ15matmul_blocked2E6b_tile;
	add.s32 	%r7394, %r7393, %r7392;
	mov.b32 	%r7395, 0;
	st.shared.u32 	[%r7394+7224], %r7395;
	bra.uni 	$L__BB2_1458;
$L__BB2_1457:
	ld.global.f32 	%f1329, [%rd34+56];
	mov.u32 	%r7396, %tid.x;
	shl.b32 	%r7397, %r7396, 6;
	mov.u32 	%r7398, _ZZ15matmul_blocked2E6b_tile;
	add.s32 	%r7399, %r7398, %r7397;
	st.shared.f32 	[%r7399+7224], %f1329;
$L__BB2_1458:
	ld.param.u64 	%rd3434, [matmul_blocked2_param_5];
	ld.param.u64 	%rd2666, [matmul_blocked2_param_4];
	shl.b64 	%rd1725, %rd3452, 4;
	or.b64  	%rd1726, %rd1725, 15;
	setp.lt.u64 	%p1427, %rd1726, %rd3434;
	mov.u32 	%r7400, %ctaid.x;
	mov.u32 	%r7401, %ntid.x;
	mov.u32 	%r7402, %tid.x;
	mad.lo.s32 	%r7403, %r7400, %r7401, %r7402;
	shl.b32 	%r7405, %r7403, 4;
	or.b32  	%r7406, %r7405, 14;
	cvt.u64.u32 	%rd1727, %r7406;
	setp.gt.u64 	%p1428, %rd2666, %rd1727;
	and.pred  	%p1429, %p1427, %p1428;
	@%p1429 bra 	$L__BB2_1460;
	mov.u32 	%r7407, %tid.x;
	shl.b32 	%r7408, %r7407, 6;
	mov.u32 	%r7409, _ZZ15matmul_blocked2E6b_tile;
	add.s32 	%r7410, %r7409, %r7408;
	mov.b32 	%r7411, 0;
	st.shared.u32 	[%r7410+7736], %r7411;
	bra.uni 	$L__BB2_1461;
$L__BB2_1460:
	ld.global.f32 	%f1330, [%rd35+56];
	mov.u32 	%r7412, %tid.x;
	shl.b32 	%r7413, %r7412, 6;
	mov.u32 	%r7414, _ZZ15matmul_blocked2E6b_tile;
	add.s32 	%r7415, %r7414, %r7413;
	st.shared.f32 	[%r7415+7736], %f1330;
$L__BB2_1461:
	ld.param.u64 	%rd3435, [matmul_blocked2_param_5];
	ld.param.u64 	%rd2667, [matmul_blocked2_param_4];
	shl.b64 	%rd1728, %rd3452, 4;
	setp.ge.u64 	%p1430, %rd1728, %rd3435;
	mov.u32 	%r7416, %ctaid.x;
	mov.u32 	%r7417, %ntid.x;
	mov.u32 	%r7418, %tid.x;
	mad.lo.s32 	%r7419, %r7416, %r7417, %r7418;
	shl.b32 	%r7421, %r7419, 4;
	or.b32  	%r7422, %r7421, 15;
	cvt.u64.u32 	%rd1729, %r7422;
	setp.le.u64 	%p1431, %rd2667, %rd1729;
	mov.f32 	%f6242, 0f00000000;
	or.pred  	%p1432, %p1430, %p1431;
	@%p1432 bra 	$L__BB2_1463;
	ld.global.f32 	%f6242, [%rd20+60];
$L__BB2_1463:
	ld.param.u64 	%rd3436, [matmul_blocked2_param_5];
	ld.param.u64 	%rd2668, [matmul_blocked2_param_4];
	shl.b64 	%rd1730, %rd3452, 4;
	or.b64  	%rd1731, %rd1730, 1;
	setp.lt.u64 	%p1433, %rd1731, %rd3436;
	mov.u32 	%r7423, %ctaid.x;
	mov.u32 	%r7424, %ntid.x;
	mov.u32 	%r7425, %tid.x;
	mad.lo.s32 	%r7426, %r7423, %r7424, %r7425;
	shl.b32 	%r7428, %r7426, 4;
	or.b32  	%r7429, %r7428, 15;
	cvt.u64.u32 	%rd1732, %r7429;
	setp.gt.u64 	%p1434, %rd2668, %rd1732;
	shl.b32 	%r7430, %r7425, 6;
	mov.u32 	%r7431, _ZZ15matmul_blocked2E6b_tile;
	add.s32 	%r7432, %r7431, %r7430;
	st.shared.f32 	[%r7432+60], %f6242;
	and.pred  	%p1435, %p1433, %p1434;
	@%p1435 bra 	$L__BB2_1465;
	mov.u32 	%r7433, %tid.x;
	shl.b32 	%r7434, %r7433, 6;
	mov.u32 	%r7435, _ZZ15matmul_blocked2E6b_tile;
	add.s32 	%r7436, %r7435, %r7434;
	mov.b32 	%r7437, 0;
	st.shared.u32 	[%r7436+572], %r7437;
	bra.uni 	$L__BB2_1466;
$L__BB2_1465:
	ld.global.f32 	%f1332, [%rd21+60];
	mov.u32 	%r7438, %tid.x;
	shl.b32 	%r7439, %r7438, 6;
	mov.u32 	%r7440, _ZZ15matmul_blocked2E6b_tile;
	add.s32 	%r7441, %r7440, %r7439;
	st.shared.f32 	[%r7441+572], %f1332;
$L__BB2_1466:
	ld.param.u64 	%rd3437, [matmul_blocked2_param_5];
	ld.param.u64 	%rd2669, [matmul_blocked2_param_4];
	shl.b64 	%rd1733, %rd3452, 4;
	or.b64  	%rd1734, %rd1733, 2;
	setp.lt.u64 	%p1436, %rd1734, %rd3437;
	mov.u32 	%r7442, %ctaid.x;
	mov.u32 	%r7443, %ntid.x;
	mov.u32 	%r7444, %tid.x;
	mad.lo.s32 	%r7445, %r7442, %r7443, %r7444;
	shl.b32 	%r7447, %r7445, 4;
	or.b32  	%r7448, %r7447, 15;
	cvt.u64.u32 	%rd1735, %r7448;
	setp.gt.u64 	%p1437, %rd2669, %rd1735;
	and.pred  	%p1438, %p1436, %p1437;
	@%p1438 bra 	$L__BB2_1468;
	mov.u32 	%r7449, %tid.x;
	shl.b32 	%r7450, %r7449, 6;
	mov.u32 	%r7451, _ZZ15matmul_blocked2E6b_tile;
	add.s32 	%r7452, %r7451, %r7450;
	mov.b32 	%r7453, 0;
	st.shared.u32 	[%r7452+1084], %r7453;
	bra.uni 	$L__BB2_1469;
$L__BB2_1468:
	ld.global.f32 	%f1333, [%rd22+60];
	mov.u32 	%r7454, %tid.x;
	shl.b32 	%r7455, %r7454, 6;
	mov.u32 	%r7456, _ZZ15matmul_blocked2E6b_tile;
	add.s32 	%r7457, %r7456, %r7455;
	st.shared.f32 	[%r7457+1084], %f1333;
$L__BB2_1469:
	ld.param.u64 	%rd3438, [matmul_blocked2_param_5];
	ld.param.u64 	%rd2670, [matmul_blocked2_param_4];
	shl.b64 	%rd1736, %rd3452, 4;
	or.b64  	%rd1737, %rd1736, 3;
	setp.lt.u64 	%p1439, %rd1737, %rd3438;
	mov.u32 	%r7458, %ctaid.x;
	mov.u32 	%r7459, %ntid.x;
	mov.u32 	%r7460, %tid.x;
	mad.lo.s32 	%r7461, %r7458, %r7459, %r7460;
	shl.b32 	%r7463, %r7461, 4;
	or.b32  	%r7464, %r7463, 15;
	cvt.u64.u32 	%rd1738, %r7464;
	setp.gt.u64 	%p1440, %rd2670, %rd1738;
	and.pred  	%p1441, %p1439, %p1440;
	@%p1441 bra 	$L__BB2_1471;
	mov.u32 	%r7465, %tid.x;
	shl.b32 	%r7466, %r7465, 6;
	mov.u32 	%r7467, _ZZ15matmul_blocked2E6b_tile;
	add.s32 	%r7468, %r7467, %r7466;
	mov.b32 	%r7469, 0;
	st.shared.u32 	[%r7468+1596], %r7469;
	bra.uni 	$L__BB2_1472;
$L__BB2_1471:
	ld.global.f32 	%f1334, [%rd23+60];
	mov.u32 	%r7470, %tid.x;
	shl.b32 	%r7471, %r7470, 6;
	mov.u32 	%r7472, _ZZ15matmul_blocked2E6b_tile;
	add.s32 	%r7473, %r7472, %r7471;
	st.shared.f32 	[%r7473+1596], %f1334;
$L__BB2_1472:
	ld.param.u64 	%rd3439, [matmul_blocked2_param_5];
	ld.param.u64 	%rd2671, [matmul_blocked2_param_4];
	shl.b64 	%rd1739, %rd3452, 4;
	or.b64  	%rd1740, %rd1739, 4;
	setp.lt.u64 	%p1442, %rd1740, %rd3439;
	mov.u32 	%r7474, %ctaid.x;
	mov.u32 	%r7475, %ntid.x;
	mov.u32 	%r7476, %tid.x;
	mad.lo.s32 	%r7477, %r7474, %r7475, %r7476;
	shl.b32 	%r7479, %r7477, 4;
	or.b32  	%r7480, %r7479, 15;
	cvt.u64.u32 	%rd1741, %r7480;
	setp.gt.u64 	%p1443, %rd2671, %rd1741;
	and.pred  	%p1444, %p1442, %p1443;
	@%p1444 bra 	$L__BB2_1474;
	mov.u32 	%r7481, %tid.x;
	shl.b32 	%r7482, %r7481, 6;
	mov.u32 	%r7483, _ZZ15matmul_blocked2E6b_tile;
	add.s32 	%r7484, %r7483, %r7482;
	mov.b32 	%r7485, 0;
	st.shared.u32 	[%r7484+2108], %r7485;
	bra.uni 	$L__BB2_1475;
$L__BB2_1474:
	ld.global.f32 	%f1335, [%rd24+60];
	mov.u32 	%r7486, %tid.x;
	shl.b32 	%r7487, %r7486, 6;
	mov.u32 	%r7488, _ZZ15matmul_blocked2E6b_tile;
	add.s32 	%r7489, %r7488, %r7487;
	st.shared.f32 	[%r7489+2108], %f1335;
$L__BB2_1475:
	ld.param.u64 	%rd3440, [matmul_blocked2_param_5];
	ld.param.u64 	%rd2672, [matmul_blocked2_param_4];
	shl.b64 	%rd1742, %rd3452, 4;
	or.b64  	%rd1743, %rd1742, 5;
	setp.lt.u64 	%p1445, %rd1743, %rd3440;
	mov.u32 	%r7490, %ctaid.x;
	mov.u32 	%r7491, %ntid.x;
	mov.u32 	%r7492, %tid.x;
	mad.lo.s32 	%r7493, %r7490, %r7491, %r7492;
	shl.b32 	%r7495, %r7493, 4;
	or.b32  	%r7496, %r7495, 15;
	cvt.u64.u32 	%rd1744, %r7496;
	setp.gt.u64 	%p1446, %rd2672, %rd1744;
	and.pred  	%p1447, %p1445, %p1446;
	@%p1447 bra 	$L__BB2_1477;
	mov.u32 	%r7497, %tid.x;
	shl.b32 	%r7498, %r7497, 6;
	mov.u32 	%r7499, _ZZ15matmul_blocked2E6b_tile;
	add.s32 	%r7500, %r7499, %r7498;
	mov.b32 	%r7501, 0;
	st.shared.u32 	[%r7500+2620], %r7501;
	bra.uni 	$L__BB2_1478;
$L__BB2_1477:
	ld.global.f32 	%f1336, [%rd25+60];
	mov.u32 	%r7502, %tid.x;
	shl.b32 	%r7503, %r7502, 6;
	mov.u32 	%r7504, _ZZ15matmul_blocked2E6b_tile;
	add.s32 	%r7505, %r7504, %r7503;
	st.shared.f32 	[%r7505+2620], %f1336;
$L__BB2_1478:
	ld.param.u64 	%rd3441, [matmul_blocked2_param_5];
	ld.param.u64 	%rd2673, [matmul_blocked2_param_4];
	shl.b64 	%rd1745, %rd3452, 4;
	or.b64  	%rd1746, %rd1745, 6;
	setp.lt.u64 	%p1448, %rd1746, %rd3441;
	mov.u32 	%r7506, %ctaid.x;
	mov.u32 	%r7507, %ntid.x;
	mov.u32 	%r7508, %tid.x;
	mad.lo.s32 	%r7509, %r7506, %r7507, %r7508;
	shl.b32 	%r7511, %r7509, 4;
	or.b32  	%r7512, %r7511, 15;
	cvt.u64.u32 	%rd1747, %r7512;
	setp.gt.u64 	%p1449, %rd2673, %rd1747;
	and.pred  	%p1450, %p1448, %p1449;
	@%p1450 bra 	$L__BB2_1480;
	mov.u32 	%r7513, %tid.x;
	shl.b32 	%r7514, %r7513, 6;
	mov.u32 	%r7515, _ZZ15matmul_blocked2E6b_tile;
	add.s32 	%r7516, %r7515, %r7514;
	mov.b32 	%r7517, 0;
	st.shared.u32 	[%r7516+3132], %r7517;
	bra.uni 	$L__BB2_1481;
$L__BB2_1480:
	ld.global.f32 	%f1337, [%rd26+60];
	mov.u32 	%r7518, %tid.x;
	shl.b32 	%r7519, %r7518, 6;
	mov.u32 	%r7520, _ZZ15matmul_blocked2E6b_tile;
	add.s32 	%r7521, %r7520, %r7519;
	st.shared.f32 	[%r7521+3132], %f1337;
$L__BB2_1481:
	ld.param.u64 	%rd3442, [matmul_blocked2_param_5];
	ld.param.u64 	%rd2674, [matmul_blocked2_param_4];
	shl.b64 	%rd1748, %rd3452, 4;
	or.b64  	%rd1749, %rd1748, 7;
	setp.lt.u64 	%p1451, %rd1749, %rd3442;
	mov.u32 	%r7522, %ctaid.x;
	mov.u32 	%r7523, %ntid.x;
	mov.u32 	%r7524, %tid.x;
	mad.lo.s32 	%r7525, %r7522, %r7523, %r7524;
	shl.b32 	%r7527, %r7525, 4;
	or.b32  	%r7528, %r7527, 15;
	cvt.u64.u32 	%rd1750, %r7528;
	setp.gt.u64 	%p1452, %rd2674, %rd1750;
	and.pred  	%p1453, %p1451, %p1452;
	@%p1453 bra 	$L__BB2_1483;
	mov.u32 	%r7529, %tid.x;
	shl.b32 	%r7530, %r7529, 6;
	mov.u32 	%r7531, _ZZ15matmul_blocked2E6b_tile;
	add.s32 	%r7532, %r7531, %r7530;
	mov.b32 	%r7533, 0;
	st.shared.u32 	[%r7532+3644], %r7533;
	bra.uni 	$L__BB2_1484;
$L__BB2_1483:
	ld.global.f32 	%f1338, [%rd27+60];
	mov.u32 	%r7534, %tid.x;
	shl.b32 	%r7535, %r7534, 6;
	mov.u32 	%r7536, _ZZ15matmul_blocked2E6b_tile;
	add.s32 	%r7537, %r7536, %r7535;
	st.shared.f32 	[%r7537+3644], %f1338;
$L__BB2_1484:
	ld.param.u64 	%rd3443, [matmul_blocked2_param_5];
	ld.param.u64 	%rd2675, [matmul_blocked2_param_4];
	shl.b64 	%rd1751, %rd3452, 4;
	or.b64  	%rd1752, %rd1751, 8;
	setp.lt.u64 	%p1454, %rd1752, %rd3443;
	mov.u32 	%r7538, %ctaid.x;
	mov.u32 	%r7539, %ntid.x;
	mov.u32 	%r7540, %tid.x;
	mad.lo.s32 	%r7541, %r7538, %r7539, %r7540;
	shl.b32 	%r7543, %r7541, 4;
	or.b32  	%r7544, %r7543, 15;
	cvt.u64.u32 	%rd1753, %r7544;
	setp.gt.u64 	%p1455, %rd2675, %rd1753;
	and.pred  	%p1456, %p1454, %p1455;
	@%p1456 bra 	$L__BB2_1486;
	mov.u32 	%r7545, %tid.x;
	shl.b32 	%r7546, %r7545, 6;
	mov.u32 	%r7547, _ZZ15matmul_blocked2E6b_tile;
	add.s32 	%r7548, %r7547, %r7546;
	mov.b32 	%r7549, 0;
	st.shared.u32 	[%r7548+4156], %r7549;
	bra.uni 	$L__BB2_1487;
$L__BB2_1486:
	ld.global.f32 	%f1339, [%rd28+60];
	mov.u32 	%r7550, %tid.x;
	shl.b32 	%r7551, %r7550, 6;
	mov.u32 	%r7552, _ZZ15matmul_blocked2E6b_tile;
	add.s32 	%r7553, %r7552, %r7551;
	st.shared.f32 	[%r7553+4156], %f1339;
$L__BB2_1487:
	ld.param.u64 	%rd3444, [matmul_blocked2_param_5];
	ld.param.u64 	%rd2676, [matmul_blocked2_param_4];
	shl.b64 	%rd1754, %rd3452, 4;
	or.b64  	%rd1755, %rd1754, 9;
	setp.lt.u64 	%p1457, %rd1755, %rd3444;
	mov.u32 	%r7554, %ctaid.x;
	mov.u32 	%r7555, %ntid.x;
	mov.u32 	%r7556, %tid.x;
	mad.lo.s32 	%r7557, %r7554, %r7555, %r7556;
	shl.b32 	%r7559, %r7557, 4;
	or.b32  	%r7560, %r7559, 15;
	cvt.u64.u32 	%rd1756, %r7560;
	setp.gt.u64 	%p1458, %rd2676, %rd1756;
	and.pred  	%p1459, %p1457, %p1458;
	@%p1459 bra 	$L__BB2_1489;
	mov.u32 	%r7561, %tid.x;
	shl.b32 	%r7562, %r7561, 6;
	mov.u32 	%r7563, _ZZ15matmul_blocked2E6b_tile;
	add.s32 	%r7564, %r7563, %r7562;
	mov.b32 	%r7565, 0;
	st.shared.u32 	[%r7564+4668], %r7565;
	bra.uni 	$L__BB2_1490;
$L__BB2_1489:
	ld.global.f32 	%f1340, [%rd29+60];
	mov.u32 	%r7566, %tid.x;
	shl.b32 	%r7567, %r7566, 6;
	mov.u32 	%r7568, _ZZ15matmul_blocked2E6b_tile;
	add.s32 	%r7569, %r7568, %r7567;
	st.shared.f32 	[%r7569+4668], %f1340;
$L__BB2_1490:
	ld.param.u64 	%rd3445, [matmul_blocked2_param_5];
	ld.param.u64 	%rd2677, [matmul_blocked2_param_4];
	shl.b64 	%rd1757, %rd3452, 4;
	or.b64  	%rd1758, %rd1757, 10;
	setp.lt.u64 	%p1460, %rd1758, %rd3445;
	mov.u32 	%r7570, %ctaid.x;
	mov.u32 	%r7571, %ntid.x;
	mov.u32 	%r7572, %tid.x;
	mad.lo.s32 	%r7573, %r7570, %r7571, %r7572;
	shl.b32 	%r7575, %r7573, 4;
	or.b32  	%r7576, %r7575, 15;
	cvt.u64.u32 	%rd1759, %r7576;
	setp.gt.u64 	%p1461, %rd2677, %rd1759;
	and.pred  	%p1462, %p1460, %p1461;
	@%p1462 bra 	$L__BB2_1492;
	mov.u32 	%r7577, %tid.x;
	shl.b32 	%r7578, %r7577, 6;
	mov.u32 	%r7579, _ZZ15matmul_blocked2E6b_tile;
	add.s32 	%r7580, %r7579, %r7578;
	mov.b32 	%r7581, 0;
	st.shared.u32 	[%r7580+5180], %r7581;
	bra.uni 	$L__BB2_1493;
$L__BB2_1492:
	ld.global.f32 	%f1341, [%rd30+60];
	mov.u32 	%r7582, %tid.x;
	shl.b32 	%r7583, %r7582, 6;
	mov.u32 	%r7584, _ZZ15matmul_blocked2E6b_tile;
	add.s32 	%r7585, %r7584, %r7583;
	st.shared.f32 	[%r7585+5180], %f1341;
$L__BB2_1493:
	ld.param.u64 	%rd3446, [matmul_blocked2_param_5];
	ld.param.u64 	%rd2678, [matmul_blocked2_param_4];
	shl.b64 	%rd1760, %rd3452, 4;
	or.b64  	%rd1761, %rd1760, 11;
	setp.lt.u64 	%p1463, %rd1761, %rd3446;
	mov.u32 	%r7586, %ctaid.x;
	mov.u32 	%r7587, %ntid.x;
	mov.u32 	%r7588, %tid.x;
	mad.lo.s32 	%r7589, %r7586, %r7587, %r7588;
	shl.b32 	%r7591, %r7589, 4;
	or.b32  	%r7592, %r7591, 15;
	cvt.u64.u32 	%rd1762, %r7592;
	setp.gt.u64 	%p1464, %rd2678, %rd1762;
	and.pred  	%p1465, %p1463, %p1464;
	@%p1465 bra 	$L__BB2_1495;
	mov.u32 	%r7593, %tid.x;
	shl.b32 	%r7594, %r7593, 6;
	mov.u32 	%r7595, _ZZ15matmul_blocked2E6b_tile;
	add.s32 	%r7596, %r7595, %r7594;
	mov.b32 	%r7597, 0;
	st.shared.u32 	[%r7596+5692], %r7597;
	bra.uni 	$L__BB2_1496;
$L__BB2_1495:
	ld.global.f32 	%f1342, [%rd31+60];
	mov.u32 	%r7598, %tid.x;
	shl.b32 	%r7599, %r7598, 6;
	mov.u32 	%r7600, _ZZ15matmul_blocked2E6b_tile;
	add.s32 	%r7601, %r7600, %r7599;
	st.shared.f32 	[%r7601+5692], %f1342;
$L__BB2_1496:
	ld.param.u64 	%rd3447, [matmul_blocked2_param_5];
	ld.param.u64 	%rd2679, [matmul_blocked2_param_4];
	shl.b64 	%rd1763, %rd3452, 4;
	or.b64  	%rd1764, %rd1763, 12;
	setp.lt.u64 	%p1466, %rd1764, %rd3447;
	mov.u32 	%r7602, %ctaid.x;
	mov.u32 	%r7603, %ntid.x;
	mov.u32 	%r7604, %tid.x;
	mad.lo.s32 	%r7605, %r7602, %r7603, %r7604;
	shl.b32 	%r7607, %r7605, 4;
	or.b32  	%r7608, %r7607, 15;
	cvt.u64.u32 	%rd1765, %r7608;
	setp.gt.u64 	%p1467, %rd2679, %rd1765;
	and.pred  	%p1468, %p1466, %p1467;
	@%p1468 bra 	$L__BB2_1498;
	mov.u32 	%r7609, %tid.x;
	shl.b32 	%r7610, %r7609, 6;
	mov.u32 	%r7611, _ZZ15matmul_blocked2E6b_tile;
	add.s32 	%r7612, %r7611, %r7610;
	mov.b32 	%r7613, 0;
	st.shared.u32 	[%r7612+6204], %r7613;
	bra.uni 	$L__BB2_1499;
$L__BB2_1498:
	ld.global.f32 	%f1343, [%rd32+60];
	mov.u32 	%r7614, %tid.x;
	shl.b32 	%r7615, %r7614, 6;
	mov.u32 	%r7616, _ZZ15matmul_blocked2E6b_tile;
	add.s32 	%r7617, %r7616, %r7615;
	st.shared.f32 	[%r7617+6204], %f1343;
$L__BB2_1499:
	ld.param.u64 	%rd3448, [matmul_blocked2_param_5];
	ld.param.u64 	%rd2680, [matmul_blocked2_param_4];
	shl.b64 	%rd1766, %rd3452, 4;
	or.b64  	%rd1767, %rd1766, 13;
	setp.lt.u64 	%p1469, %rd1767, %rd3448;
	mov.u32 	%r7618, %ctaid.x;
	mov.u32 	%r7619, %ntid.x;
	mov.u32 	%r7620, %tid.x;
	mad.lo.s32 	%r7621, %r7618, %r7619, %r7620;
	shl.b32 	%r7623, %r7621, 4;
	or.b32  	%r7624, %r7623, 15;
	cvt.u64.u32 	%rd1768, %r7624;
	setp.gt.u64 	%p1470, %rd2680, %rd1768;
	and.pred  	%p1471, %p1469, %p1470;
	@%p1471 bra 	$L__BB2_1501;
	mov.u32 	%r7625, %tid.x;
	shl.b32 	%r7626, %r7625, 6;
	mov.u32 	%r7627, _ZZ15matmul_blocked2E6b_tile;
	add.s32 	%r7628, %r7627, %r7626;
	mov.b32 	%r7629, 0;
	st.shared.u32 	[%r7628+6716], %r7629;
	bra.uni 	$L__BB2_1502;
$L__BB2_1501:
	ld.global.f32 	%f1344, [%rd33+60];
	mov.u32 	%r7630, %tid.x;
	shl.b32 	%r7631, %r7630, 6;
	mov.u32 	%r7632, _ZZ15matmul_blocked2E6b_tile;
	add.s32 	%r7633, %r7632, %r7631;
	st.shared.f32 	[%r7633+6716], %f1344;
$L__BB2_1502:
	ld.param.u64 	%rd3449, [matmul_blocked2_param_5];
	ld.param.u64 	%rd2681, [matmul_blocked2_param_4];
	shl.b64 	%rd1769, %rd3452, 4;
	or.b64  	%rd1770, %rd1769, 14;
	setp.lt.u64 	%p1472, %rd1770, %rd3449;
	mov.u32 	%r7634, %ctaid.x;
	mov.u32 	%r7635, %ntid.x;
	mov.u32 	%r7636, %tid.x;
	mad.lo.s32 	%r7637, %r7634, %r7635, %r7636;
	shl.b32 	%r7639, %r7637, 4;
	or.b32  	%r7640, %r7639, 15;
	cvt.u64.u32 	%rd1771, %r7640;
	setp.gt.u64 	%p1473, %rd2681, %rd1771;
	and.pred  	%p1474, %p1472, %p1473;
	@%p1474 bra 	$L__BB2_1504;
	mov.u32 	%r7641, %tid.x;
	shl.b32 	%r7642, %r7641, 6;
	mov.u32 	%r7643, _ZZ15matmul_blocked2E6b_tile;
	add.s32 	%r7644, %r7643, %r7642;
	mov.b32 	%r7645, 0;
	st.shared.u32 	[%r7644+7228], %r7645;
	bra.uni 	$L__BB2_1505;
$L__BB2_1504:
	ld.global.f32 	%f1345, [%rd34+60];
	mov.u32 	%r7646, %tid.x;
	shl.b32 	%r7647, %r7646, 6;
	mov.u32 	%r7648, _ZZ15matmul_blocked2E6b_tile;
	add.s32 	%r7649, %r7648, %r7647;
	st.shared.f32 	[%r7649+7228], %f1345;
$L__BB2_1505:
	ld.param.u64 	%rd3450, [matmul_blocked2_param_5];
	ld.param.u64 	%rd2682, [matmul_blocked2_param_4];
	shl.b64 	%rd1772, %rd3452, 4;
	or.b64  	%rd1773, %rd1772, 15;
	setp.lt.u64 	%p1475, %rd1773, %rd3450;
	mov.u32 	%r7650, %ctaid.x;
	mov.u32 	%r7651, %ntid.x;
	mov.u32 	%r7652, %tid.x;
	mad.lo.s32 	%r7653, %r7650, %r7651, %r7652;
	shl.b32 	%r7655, %r7653, 4;
	or.b32  	%r7656, %r7655, 15;
	cvt.u64.u32 	%rd1774, %r7656;
	setp.gt.u64 	%p1476, %rd2682, %rd1774;
	and.pred  	%p1477, %p1475, %p1476;
	@%p1477 bra 	$L__BB2_1507;
	mov.u32 	%r7657, %tid.x;
	shl.b32 	%r7658, %r7657, 6;
	mov.u32 	%r7659, _ZZ15matmul_blocked2E6b_tile;
	add.s32 	%r7660, %r7659, %r7658;
	mov.b32 	%r7661, 0;
	st.shared.u32 	[%r7660+7740], %r7661;
	bra.uni 	$L__BB2_1508;
$L__BB2_1507:
	ld.global.f32 	%f1346, [%rd35+60];
	mov.u32 	%r7662, %tid.x;
	shl.b32 	%r7663, %r7662, 6;
	mov.u32 	%r7664, _ZZ15matmul_blocked2E6b_tile;
	add.s32 	%r7665, %r7664, %r7663;
	st.shared.f32 	[%r7665+7740], %f1346;
$L__BB2_1508:
	ld.param.u64 	%rd3451, [matmul_blocked2_param_5];
	bar.sync 	0;
	mov.u32 	%r7666, %tid.y;
	shl.b32 	%r7667, %r7666, 10;
	mov.u32 	%r7668, _ZZ15matmul_blocked2E6a_tile;
	add.s32 	%r7669, %r7668, %r7667;
	ld.shared.f32 	%f1347, [%r7669];
	mov.u32 	%r7670, %tid.x;
	shl.b32 	%r7671, %r7670, 6;
	mov.u32 	%r7672, _ZZ15matmul_blocked2E6b_tile;
	add.s32 	%r7673, %r7672, %r7671;
	ld.shared.f32 	%f1348, [%r7673];
	fma.rn.f32 	%f1349, %f1347, %f1348, %f6210;
	ld.shared.f32 	%f1350, [%r7673+4];
	fma.rn.f32 	%f1351, %f1347, %f1350, %f6209;
	ld.shared.f32 	%f1352, [%r7673+8];
	fma.rn.f32 	%f1353, %f1347, %f1352, %f6208;
	ld.shared.f32 	%f1354, [%r7673+12];
	fma.rn.f32 	%f1355, %f1347, %f1354, %f6207;
	ld.shared.f32 	%f1356, [%r7673+16];
	fma.rn.f32 	%f1357, %f1347, %f1356, %f6206;
	ld.shared.f32 	%f1358, [%r7673+20];
	fma.rn.f32 	%f1359, %f1347, %f1358, %f6205;
	ld.shared.f32 	%f1360, [%r7673+24];
	fma.rn.f32 	%f1361, %f1347, %f1360, %f6204;
	ld.shared.f32 	%f1362, [%r7673+28];
	fma.rn.f32 	%f1363, %f1347, %f1362, %f6203;
	ld.shared.f32 	%f1364, [%r7673+32];
	fma.rn.f32 	%f1365, %f1347, %f1364, %f6202;
	ld.shared.f32 	%f1366, [%r7673+36];
	fma.rn.f32 	%f1367, %f1347, %f1366, %f6201;
	ld.shared.f32 	%f1368, [%r7673+40];
	fma.rn.f32 	%f1369, %f1347, %f1368, %f6200;
	ld.shared.f32 	%f1370, [%r7673+44];
	fma.rn.f32 	%f1371, %f1347, %f1370, %f6199;
	ld.shared.f32 	%f1372, [%r7673+48];
	fma.rn.f32 	%f1373, %f1347, %f1372, %f6198;
	ld.shared.f32 	%f1374, [%r7673+52];
	fma.rn.f32 	%f1375, %f1347, %f1374, %f6197;
	ld.shared.f32 	%f1376, [%r7673+56];
	fma.rn.f32 	%f1377, %f1347, %f1376, %f6196;
	ld.shared.f32 	%f1378, [%r7673+60];
	fma.rn.f32 	%f1379, %f1347, %f1378, %f6195;
	ld.shared.f32 	%f1380, [%r7669+64];
	fma.rn.f32 	%f1381, %f1380, %f1348, %f6194;
	fma.rn.f32 	%f1382, %f1380, %f1350, %f6193;
	fma.rn.f32 	%f1383, %f1380, %f1352, %f6192;
	fma.rn.f32 	%f1384, %f1380, %f1354, %f6191;
	fma.rn.f32 	%f1385, %f1380, %f1356, %f6190;
	fma.rn.f32 	%f1386, %f1380, %f1358, %f6189;
	fma.rn.f32 	%f1387, %f1380, %f1360, %f6188;
	fma.rn.f32 	%f1388, %f1380, %f1362, %f6187;
	fma.rn.f32 	%f1389, %f1380, %f1364, %f6186;
	fma.rn.f32 	%f1390, %f1380, %f1366, %f6185;
	fma.rn.f32 	%f1391, %f1380, %f1368, %f6184;
	fma.rn.f32 	%f1392, %f1380, %f1370, %f6183;
	fma.rn.f32 	%f1393, %f1380, %f1372, %f6182;
	fma.rn.f32 	%f1394, %f1380, %f1374, %f6181;
	fma.rn.f32 	%f1395, %f1380, %f1376, %f6180;
	fma.rn.f32 	%f1396, %f1380, %f1378, %f6179;
	ld.shared.f32 	%f1397, [%r7669+128];
	fma.rn.f32 	%f1398, %f1397, %f1348, %f6178;
	fma.rn.f32 	%f1399, %f1397, %f1350, %f6177;
	fma.rn.f32 	%f1400, %f1397, %f1352, %f6176;
	fma.rn.f32 	%f1401, %f1397, %f1354, %f6175;
	fma.rn.f32 	%f1402, %f1397, %f1356, %f6174;
	fma.rn.f32 	%f1403, %f1397, %f1358, %f6173;
	fma.rn.f32 	%f1404, %f1397, %f1360, %f6172;
	fma.rn.f32 	%f1405, %f1397, %f1362, %f6171;
	fma.rn.f32 	%f1406, %f1397, %f1364, %f6170;
	fma.rn.f32 	%f1407, %f1397, %f1366, %f6169;
	fma.rn.f32 	%f1408, %f1397, %f1368, %f6168;
	fma.rn.f32 	%f1409, %f1397, %f1370, %f6167;
	fma.rn.f32 	%f1410, %f1397, %f1372, %f6166;
	fma.rn.f32 	%f1411, %f1397, %f1374, %f6165;
	fma.rn.f32 	%f1412, %f1397, %f1376, %f6164;
	fma.rn.f32 	%f1413, %f1397, %f1378, %f6163;
	ld.shared.f32 	%f1414, [%r7669+192];
	fma.rn.f32 	%f1415, %f1414, %f1348, %f6162;
	fma.rn.f32 	%f1416, %f1414, %f1350, %f6161;
	fma.rn.f32 	%f1417, %f1414, %f1352, %f6160;
	fma.rn.f32 	%f1418, %f1414, %f1354, %f6159;
	fma.rn.f32 	%f1419, %f1414, %f1356, %f6158;
	fma.rn.f32 	%f1420, %f1414, %f1358, %f6157;
	fma.rn.f32 	%f1421, %f1414, %f1360, %f6156;
	fma.rn.f32 	%f1422, %f1414, %f1362, %f6155;
	fma.rn.f32 	%f1423, %f1414, %f1364, %f6154;
	fma.rn.f32 	%f1424, %f1414, %f1366, %f6153;
	fma.rn.f32 	%f1425, %f1414, %f1368, %f6152;
	fma.rn.f32 	%f1426, %f1414, %f1370, %f6151;
	fma.rn.f32 	%f1427, %f1414, %f1372, %f6150;
	fma.rn.f32 	%f1428, %f1414, %f1374, %f6149;
	fma.rn.f32 	%f1429, %f1414, %f1376, %f6148;
	fma.rn.f32 	%f1430, %f1414, %f1378, %f6147;
	ld.shared.f32 	%f1431, [%r7669+256];
	fma.rn.f32 	%f1432, %f1431, %f1348, %f6146;
	fma.rn.f32 	%f1433, %f1431, %f1350, %f6145;
	fma.rn.f32 	%f1434, %f1431, %f1352, %f6144;
	fma.rn.f32 	%f1435, %f1431, %f1354, %f6143;
	fma.rn.f32 	%f1436, %f1431, %f1356, %f6142;
	fma.rn.f32 	%f1437, %f1431, %f1358, %f6141;
	fma.rn.f32 	%f1438, %f1431, %f1360, %f6140;
	fma.rn.f32 	%f1439, %f1431, %f1362, %f6139;
	fma.rn.f32 	%f1440, %f1431, %f1364, %f6138;
	fma.rn.f32 	%f1441, %f1431, %f1366, %f6137;
	fma.rn.f32 	%f1442, %f1431, %f1368, %f6136;
	fma.rn.f32 	%f1443, %f1431, %f1370, %f6135;
	fma.rn.f32 	%f1444, %f1431, %f1372, %f6134;
	fma.rn.f32 	%f1445, %f1431, %f1374, %f6133;
	fma.rn.f32 	%f1446, %f1431, %f1376, %f6132;
	fma.rn.f32 	%f1447, %f1431, %f1378, %f6131;
	ld.shared.f32 	%f1448, [%r7669+320];
	fma.rn.f32 	%f1449, %f1448, %f1348, %f6130;
	fma.rn.f32 	%f1450, %f1448, %f1350, %f6129;
	fma.rn.f32 	%f1451, %f1448, %f1352, %f6128;
	fma.rn.f32 	%f1452, %f1448, %f1354, %f6127;
	fma.rn.f32 	%f1453, %f1448, %f1356, %f6126;
	fma.rn.f32 	%f1454, %f1448, %f1358, %f6125;
	fma.rn.f32 	%f1455, %f1448, %f1360, %f6124;
	fma.rn.f32 	%f1456, %f1448, %f1362, %f6123;
	fma.rn.f32 	%f1457, %f1448, %f1364, %f6122;
	fma.rn.f32 	%f1458, %f1448, %f1366, %f6121;
	fma.rn.f32 	%f1459, %f1448, %f1368, %f6120;
	fma.rn.f32 	%f1460, %f1448, %f1370, %f6119;
	fma.rn.f32 	%f1461, %f1448, %f1372, %f6118;
	fma.rn.f32 	%f1462, %f1448, %f1374, %f6117;
	fma.rn.f32 	%f1463, %f1448, %f1376, %f6116;
	fma.rn.f32 	%f1464, %f1448, %f1378, %f6115;
	ld.shared.f32 	%f1465, [%r7669+384];
	fma.rn.f32 	%f1466, %f1465, %f1348, %f6114;
	fma.rn.f32 	%f1467, %f1465, %f1350, %f6113;
	fma.rn.f32 	%f1468, %f1465, %f1352, %f6112;
	fma.rn.f32 	%f1469, %f1465, %f1354, %f6111;
	fma.rn.f32 	%f1470, %f1465, %f1356, %f6110;
	fma.rn.f32 	%f1471, %f1465, %f1358, %f6109;
	fma.rn.f32 	%f1472, %f1465, %f1360, %f6108;
	fma.rn.f32 	%f1473, %f1465, %f1362, %f6107;
	fma.rn.f32 	%f1474, %f1465, %f1364, %f6106;
	fma.rn.f32 	%f1475, %f1465, %f1366, %f6105;
	fma.rn.f32 	%f1476, %f1465, %f1368, %f6104;
	fma.rn.f32 	%f1477, %f1465, %f1370, %f6103;
	fma.rn.f32 	%f1478, %f1465, %f1372, %f6102;
	fma.rn.f32 	%f1479, %f1465, %f1374, %f6101;
	fma.rn.f32 	%f1480, %f1465, %f1376, %f6100;
	fma.rn.f32 	%f1481, %f1465, %f1378, %f6099;
	ld.shared.f32 	%f1482, [%r7669+448];
	fma.rn.f32 	%f1483, %f1482, %f1348, %f6098;
	fma.rn.f32 	%f1484, %f1482, %f1350, %f6097;
	fma.rn.f32 	%f1485, %f1482, %f1352, %f6096;
	fma.rn.f32 	%f1486, %f1482, %f1354, %f6095;
	fma.rn.f32 	%f1487, %f1482, %f1356, %f6094;
	fma.rn.f32 	%f1488, %f1482, %f1358, %f6093;
	fma.rn.f32 	%f1489, %f1482, %f1360, %f6092;
	fma.rn.f32 	%f1490, %f1482, %f1362, %f6091;
	fma.rn.f32 	%f1491, %f1482, %f1364, %f6090;
	fma.rn.f32 	%f1492, %f1482, %f1366, %f6089;
	fma.rn.f32 	%f1493, %f1482, %f1368, %f6088;
	fma.rn.f32 	%f1494, %f1482, %f1370, %f6087;
	fma.rn.f32 	%f1495, %f1482, %f1372, %f6086;
	fma.rn.f32 	%f1496, %f1482, %f1374, %f6085;
	fma.rn.f32 	%f1497, %f1482, %f1376, %f6084;
	fma.rn.f32 	%f1498, %f1482, %f1378, %f6083;
	ld.shared.f32 	%f1499, [%r7669+512];
	fma.rn.f32 	%f1500, %f1499, %f1348, %f6082;
	fma.rn.f32 	%f1501, %f1499, %f1350, %f6081;
	fma.rn.f32 	%f1502, %f1499, %f1352, %f6080;
	fma.rn.f32 	%f1503, %f1499, %f1354, %f6079;
	fma.rn.f32 	%f1504, %f1499, %f1356, %f6078;
	fma.rn.f32 	%f1505, %f1499, %f1358, %f6077;
	fma.rn.f32 	%f1506, %f1499, %f1360, %f6076;
	fma.rn.f32 	%f1507, %f1499, %f1362, %f6075;
	fma.rn.f32 	%f1508, %f1499, %f1364, %f6074;
	fma.rn.f32 	%f1509, %f1499, %f1366, %f6073;
	fma.rn.f32 	%f1510, %f1499, %f1368, %f6072;
	fma.rn.f32 	%f1511, %f1499, %f1370, %f6071;
	fma.rn.f32 	%f1512, %f1499, %f1372, %f6070;
	fma.rn.f32 	%f1513, %f1499, %f1374, %f6069;
	fma.rn.f32 	%f1514, %f1499, %f1376, %f6068;
	fma.rn.f32 	%f1515, %f1499, %f1378, %f6067;
	ld.shared.f32 	%f1516, [%r7669+576];
	fma.rn.f32 	%f1517, %f1516, %f1348, %f6066;
	fma.rn.f32 	%f1518, %f1516, %f1350, %f6065;
	fma.rn.f32 	%f1519, %f1516, %f1352, %f6064;
	fma.rn.f32 	%f1520, %f1516, %f1354, %f6063;
	fma.rn.f32 	%f1521, %f1516, %f1356, %f6062;
	fma.rn.f32 	%f1522, %f1516, %f1358, %f6061;
	fma.rn.f32 	%f1523, %f1516, %f1360, %f6060;
	fma.rn.f32 	%f1524, %f1516, %f1362, %f6059;
	fma.rn.f32 	%f1525, %f1516, %f1364, %f6058;
	fma.rn.f32 	%f1526, %f1516, %f1366, %f6057;
	fma.rn.f32 	%f1527, %f1516, %f1368, %f6056;
	fma.rn.f32 	%f1528, %f1516, %f1370, %f6055;
	fma.rn.f32 	%f1529, %f1516, %f1372, %f6054;
	fma.rn.f32 	%f1530, %f1516, %f1374, %f6053;
	fma.rn.f32 	%f1531, %f1516, %f1376, %f6052;
	fma.rn.f32 	%f1532, %f1516, %f1378, %f6051;
	ld.shared.f32 	%f1533, [%r7669+640];
	fma.rn.f32 	%f1534, %f1533, %f1348, %f6050;
	fma.rn.f32 	%f1535, %f1533, %f1350, %f6049;
	fma.rn.f32 	%f1536, %f1533, %f1352, %f6048;
	fma.rn.f32 	%f1537, %f1533, %f1354, %f6047;
	fma.rn.f32 	%f1538, %f1533, %f1356, %f6046;
	fma.rn.f32 	%f1539, %f1533, %f1358, %f6045;
	fma.rn.f32 	%f1540, %f1533, %f1360, %f6044;
	fma.rn.f32 	%f1541, %f1533, %f1362, %f6043;
	fma.rn.f32 	%f1542, %f1533, %f1364, %f6042;
	fma.rn.f32 	%f1543, %f1533, %f1366, %f6041;
	fma.rn.f32 	%f1544, %f1533, %f1368, %f6040;
	fma.rn.f32 	%f1545, %f1533, %f1370, %f6039;
	fma.rn.f32 	%f1546, %f1533, %f1372, %f6038;
	fma.rn.f32 	%f1547, %f1533, %f1374, %f6037;
	fma.rn.f32 	%f1548, %f1533, %f1376, %f6036;
	fma.rn.f32 	%f1549, %f1533, %f1378, %f6035;
	ld.shared.f32 	%f1550, [%r7669+704];
	fma.rn.f32 	%f1551, %f1550, %f1348, %f6034;
	fma.rn.f32 	%f1552, %f1550, %f1350, %f6033;
	fma.rn.f32 	%f1553, %f1550, %f1352, %f6032;
	fma.rn.f32 	%f1554, %f1550, %f1354, %f6031;
	fma.rn.f32 	%f1555, %f1550, %f1356, %f6030;
	fma.rn.f32 	%f1556, %f1550, %f1358, %f6029;
	fma.rn.f32 	%f1557, %f1550, %f1360, %f6028;
	fma.rn.f32 	%f1558, %f1550, %f1362, %f6027;
	fma.rn.f32 	%f1559, %f1550, %f1364, %f6026;
	fma.rn.f32 	%f1560, %f1550, %f1366, %f6025;
	fma.rn.f32 	%f1561, %f1550, %f1368, %f6024;
	fma.rn.f32 	%f1562, %f1550, %f1370, %f6023;
	fma.rn.f32 	%f1563, %f1550, %f1372, %f6022;
	fma.rn.f32 	%f1564, %f1550, %f1374, %f6021;
	fma.rn.f32 	%f1565, %f1550, %f1376, %f6020;
	fma.rn.f32 	%f1566, %f1550, %f1378, %f6019;
	ld.shared.f32 	%f1567, [%r7669+768];
	fma.rn.f32 	%f1568, %f1567, %f1348, %f6018;
	fma.rn.f32 	%f1569, %f1567, %f1350, %f6017;
	fma.rn.f32 	%f1570, %f1567, %f1352, %f6016;
	fma.rn.f32 	%f1571, %f1567, %f1354, %f6015;
	fma.rn.f32 	%f1572, %f1567, %f1356, %f6014;
	fma.rn.f32 	%f1573, %f1567, %f1358, %f6013;
	fma.rn.f32 	%f1574, %f1567, %f1360, %f6012;
	fma.rn.f32 	%f1575, %f1567, %f1362, %f6011;
	fma.rn.f32 	%f1576, %f1567, %f1364, %f6010;
	fma.rn.f32 	%f1577, %f1567, %f1366, %f6009;
	fma.rn.f32 	%f1578, %f1567, %f1368, %f6008;
	fma.rn.f32 	%f1579, %f1567, %f1370, %f6007;
	fma.rn.f32 	%f1580, %f1567, %f1372, %f6006;
	fma.rn.f32 	%f1581, %f1567, %f1374, %f6005;
	fma.rn.f32 	%f1582, %f1567, %f1376, %f6004;
	fma.rn.f32 	%f1583, %f1567, %f1378, %f6003;
	ld.shared.f32 	%f1584, [%r7669+832];
	fma.rn.f32 	%f1585, %f1584, %f1348, %f6002;
	fma.rn.f32 	%f1586, %f1584, %f1350, %f6001;
	fma.rn.f32 	%f1587, %f1584, %f1352, %f6000;
	fma.rn.f32 	%f1588, %f1584, %f1354, %f5999;
	fma.rn.f32 	%f1589, %f1584, %f1356, %f5998;
	fma.rn.f32 	%f1590, %f1584, %f1358, %f5997;
	fma.rn.f32 	%f1591, %f1584, %f1360, %f5996;
	fma.rn.f32 	%f1592, %f1584, %f1362, %f5995;
	fma.rn.f32 	%f1593, %f1584, %f1364, %f5994;
	fma.rn.f32 	%f1594, %f1584, %f1366, %f5993;
	fma.rn.f32 	%f1595, %f1584, %f1368, %f5992;
	fma.rn.f32 	%f1596, %f1584, %f1370, %f5991;
	fma.rn.f32 	%f1597, %f1584, %f1372, %f5990;
	fma.rn.f32 	%f1598, %f1584, %f1374, %f5989;
	fma.rn.f32 	%f1599, %f1584, %f1376, %f5988;
	fma.rn.f32 	%f1600, %f1584, %f1378, %f5987;
	ld.shared.f32 	%f1601, [%r7669+896];
	fma.rn.f32 	%f1602, %f1601, %f1348, %f5986;
	fma.rn.f32 	%f1603, %f1601, %f1350, %f5985;
	fma.rn.f32 	%f1604, %f1601, %f1352, %f5984;
	fma.rn.f32 	%f1605, %f1601, %f1354, %f5983;
	fma.rn.f32 	%f1606, %f1601, %f1356, %f5982;
	fma.rn.f32 	%f1607, %f1601, %f1358, %f5981;
	fma.rn.f32 	%f1608, %f1601, %f1360, %f5980;
	fma.rn.f32 	%f1609, %f1601, %f1362, %f5979;
	fma.rn.f32 	%f1610, %f1601, %f1364, %f5978;
	fma.rn.f32 	%f1611, %f1601, %f1366, %f5977;
	fma.rn.f32 	%f1612, %f1601, %f1368, %f5976;
	fma.rn.f32 	%f1613, %f1601, %f1370, %f5975;
	fma.rn.f32 	%f1614, %f1601, %f1372, %f5974;
	fma.rn.f32 	%f1615, %f1601, %f1374, %f5973;
	fma.rn.f32 	%f1616, %f1601, %f1376, %f5972;
	fma.rn.f32 	%f1617, %f1601, %f1378, %f5971;
	ld.shared.f32 	%f1618, [%r7669+960];
	fma.rn.f32 	%f1619, %f1618, %f1348, %f5970;
	fma.rn.f32 	%f1620, %f1618, %f1350, %f5969;
	fma.rn.f32 	%f1621, %f1618, %f1352, %f5968;
	fma.rn.f32 	%f1622, %f1618, %f1354, %f5967;
	fma.rn.f32 	%f1623, %f1618, %f1356, %f5966;
	fma.rn.f32 	%f1624, %f1618, %f1358, %f5965;
	fma.rn.f32 	%f1625, %f1618, %f1360, %f5964;
	fma.rn.f32 	%f1626, %f1618, %f1362, %f5963;
	fma.rn.f32 	%f1627, %f1618, %f1364, %f5962;
	fma.rn.f32 	%f1628, %f1618, %f1366, %f5961;
	fma.rn.f32 	%f1629, %f1618, %f1368, %f5960;
	fma.rn.f32 	%f1630, %f1618, %f1370, %f5959;
	fma.rn.f32 	%f1631, %f1618, %f1372, %f5958;
	fma.rn.f32 	%f1632, %f1618, %f1374, %f5957;
	fma.rn.f32 	%f1633, %f1618, %f1376, %f5956;
	fma.rn.f32 	%f1634, %f1618, %f1378, %f5955;
	ld.shared.f32 	%f1635, [%r7669+4];
	ld.shared.f32 	%f1636, [%r7673+512];
	fma.rn.f32 	%f1637, %f1635, %f1636, %f1349;
	ld.shared.f32 	%f1638, [%r7673+516];
	fma.rn.f32 	%f1639, %f1635, %f1638, %f1351;
	ld.shared.f32 	%f1640, [%r7673+520];
	fma.rn.f32 	%f1641, %f1635, %f1640, %f1353;
	ld.shared.f32 	%f1642, [%r7673+524];
	fma.rn.f32 	%f1643, %f1635, %f1642, %f1355;
	ld.shared.f32 	%f1644, [%r7673+528];
	fma.rn.f32 	%f1645, %f1635, %f1644, %f1357;
	ld.shared.f32 	%f1646, [%r7673+532];
	fma.rn.f32 	%f1647, %f1635, %f1646, %f1359;
	ld.shared.f32 	%f1648, [%r7673+536];
	fma.rn.f32 	%f1649, %f1635, %f1648, %f1361;
	ld.shared.f32 	%f1650, [%r7673+540];
	fma.rn.f32 	%f1651, %f1635, %f1650, %f1363;
	ld.shared.f32 	%f1652, [%r7673+544];
	fma.rn.f32 	%f1653, %f1635, %f1652, %f1365;
	ld.shared.f32 	%f1654, [%r7673+548];
	fma.rn.f32 	%f1655, %f1635, %f1654, %f1367;
	ld.shared.f32 	%f1656, [%r7673+552];
	fma.rn.f32 	%f1657, %f1635, %f1656, %f1369;
	ld.shared.f32 	%f1658, [%r7673+556];
	fma.rn.f32 	%f1659, %f1635, %f1658, %f1371;
	ld.shared.f32 	%f1660, [%r7673+560];
	fma.rn.f32 	%f1661, %f1635, %f1660, %f1373;
	ld.shared.f32 	%f1662, [%r7673+564];
	fma.rn.f32 	%f1663, %f1635, %f1662, %f1375;
	ld.shared.f32 	%f1664, [%r7673+568];
	fma.rn.f32 	%f1665, %f1635, %f1664, %f1377;
	ld.shared.f32 	%f1666, [%r7673+572];
	fma.rn.f32 	%f1667, %f1635, %f1666, %f1379;
	ld.shared.f32 	%f1668, [%r7669+68];
	fma.rn.f32 	%f1669, %f1668, %f1636, %f1381;
	fma.rn.f32 	%f1670, %f1668, %f1638, %f1382;
	fma.rn.f32 	%f1671, %f1668, %f1640, %f1383;
	fma.rn.f32 	%f1672, %f1668, %f1642, %f1384;
	fma.rn.f32 	%f1673, %f1668, %f1644, %f1385;
	fma.rn.f32 	%f1674, %f1668, %f1646, %f1386;
	fma.rn.f32 	%f1675, %f1668, %f1648, %f1387;
	fma.rn.f32 	%f1676, %f1668, %f1650, %f1388;
	fma.rn.f32 	%f1677, %f1668, %f1652, %f1389;
	fma.rn.f32 	%f1678, %f1668, %f1654, %f1390;
	fma.rn.f32 	%f1679, %f1668, %f1656, %f1391;
	fma.rn.f32 	%f1680, %f1668, %f1658, %f1392;
	fma.rn.f32 	%f1681, %f1668, %f1660, %f1393;
	fma.rn.f32 	%f1682, %f1668, %f1662, %f1394;
	fma.rn.f32 	%f1683, %f1668, %f1664, %f1395;
	fma.rn.f32 	%f1684, %f1668, %f1666, %f1396;
	ld.shared.f32 	%f1685, [%r7669+132];
	fma.rn.f32 	%f1686, %f1685, %f1636, %f1398;
	fma.rn.f32 	%f1687, %f1685, %f1638, %f1399;
	fma.rn.f32 	%f1688, %f1685, %f1640, %f1400;
	fma.rn.f32 	%f1689, %f1685, %f1642, %f1401;
	fma.rn.f32 	%f1690, %f1685, %f1644, %f1402;
	fma.rn.f32 	%f1691, %f1685, %f1646, %f1403;
	fma.rn.f32 	%f1692, %f1685, %f1648, %f1404;
	fma.rn.f32 	%f1693, %f1685, %f1650, %f1405;
	fma.rn.f32 	%f1694, %f1685, %f1652, %f1406;
	fma.rn.f32 	%f1695, %f1685, %f1654, %f1407;
	fma.rn.f32 	%f1696, %f1685, %f1656, %f1408;
	fma.rn.f32 	%f1697, %f1685, %f1658, %f1409;
	fma.rn.f32 	%f1698, %f1685, %f1660, %f1410;
	fma.rn.f32 	%f1699, %f1685, %f1662, %f1411;
	fma.rn.f32 	%f1700, %f1685, %f1664, %f1412;
	fma.rn.f32 	%f1701, %f1685, %f1666, %f1413;
	ld.shared.f32 	%f1702, [%r7669+196];
	fma.rn.f32 	%f1703, %f1702, %f1636, %f1415;
	fma.rn.f32 	%f1704, %f1702, %f1638, %f1416;
	fma.rn.f32 	%f1705, %f1702, %f1640, %f1417;
	fma.rn.f32 	%f1706, %f1702, %f1642, %f1418;
	fma.rn.f32 	%f1707, %f1702, %f1644, %f1419;
	fma.rn.f32 	%f1708, %f1702, %f1646, %f1420;
	fma.rn.f32 	%f1709, %f1702, %f1648, %f1421;
	fma.rn.f32 	%f1710, %f1702, %f1650, %f1422;
	fma.rn.f32 	%f1711, %f1702, %f1652, %f1423;
	fma.rn.f32 	%f1712, %f1702, %f1654, %f1424;
	fma.rn.f32 	%f1713, %f1702, %f1656, %f1425;
	fma.rn.f32 	%f1714, %f1702, %f1658, %f1426;
	fma.rn.f32 	%f1715, %f1702, %f1660, %f1427;
	fma.rn.f32 	%f1716, %f1702, %f1662, %f1428;
	fma.rn.f32 	%f1717, %f1702, %f1664, %f1429;
	fma.rn.f32 	%f1718, %f1702, %f1666, %f1430;
	ld.shared.f32 	%f1719, [%r7669+260];
	fma.rn.f32 	%f1720, %f1719, %f1636, %f1432;
	fma.rn.f32 	%f1721, %f1719, %f1638, %f1433;
	fma.rn.f32 	%f1722, %f1719, %f1640, %f1434;
	fma.rn.f32 	%f1723, %f1719, %f1642, %f1435;
	fma.rn.f32 	%f1724, %f1719, %f1644, %f1436;
	fma.rn.f32 	%f1725, %f1719, %f1646, %f1437;
	fma.rn.f32 	%f1726, %f1719, %f1648, %f1438;
	fma.rn.f32 	%f1727, %f1719, %f1650, %f1439;
	fma.rn.f32 	%f1728, %f1719, %f1652, %f1440;
	fma.rn.f32 	%f1729, %f1719, %f1654, %f1441;
	fma.rn.f32 	%f1730, %f1719, %f1656, %f1442;
	fma.rn.f32 	%f1731, %f1719, %f1658, %f1443;
	fma.rn.f32 	%f1732, %f1719, %f1660, %f1444;
	fma.rn.f32 	%f1733, %f1719, %f1662, %f1445;
	fma.rn.f32 	%f1734, %f1719, %f1664, %f1446;
	fma.rn.f32 	%f1735, %f1719, %f1666, %f1447;
	ld.shared.f32 	%f1736, [%r7669+324];
	fma.rn.f32 	%f1737, %f1736, %f1636, %f1449;
	fma.rn.f32 	%f1738, %f1736, %f1638, %f1450;
	fma.rn.f32 	%f1739, %f1736, %f1640, %f1451;
	fma.rn.f32 	%f1740, %f1736, %f1642, %f1452;
	fma.rn.f32 	%f1741, %f1736, %f1644, %f1453;
	fma.rn.f32 	%f1742, %f1736, %f1646, %f1454;
	fma.rn.f32 	%f1743, %f1736, %f1648, %f1455;
	fma.rn.f32 	%f1744, %f1736, %f1650, %f1456;
	fma.rn.f32 	%f1745, %f1736, %f1652, %f1457;
	fma.rn.f32 	%f1746, %f1736, %f1654, %f1458;
	fma.rn.f32 	%f1747, %f1736, %f1656, %f1459;
	fma.rn.f32 	%f1748, %f1736, %f1658, %f1460;
	fma.rn.f32 	%f1749, %f1736, %f1660, %f1461;
	fma.rn.f32 	%f1750, %f1736, %f1662, %f1462;
	fma.rn.f32 	%f1751, %f1736, %f1664, %f1463;
	fma.rn.f32 	%f1752, %f1736, %f1666, %f1464;
	ld.shared.f32 	%f1753, [%r7669+388];
	fma.rn.f32 	%f1754, %f1753, %f1636, %f1466;
	fma.rn.f32 	%f1755, %f1753, %f1638, %f1467;
	fma.rn.f32 	%f1756, %f1753, %f1640, %f1468;
	fma.rn.f32 	%f1757, %f1753, %f1642, %f1469;
	fma.rn.f32 	%f1758, %f1753, %f1644, %f1470;
	fma.rn.f32 	%f1759, %f1753, %f1646, %f1471;
	fma.rn.f32 	%f1760, %f1753, %f1648, %f1472;
	fma.rn.f32 	%f1761, %f1753, %f1650, %f1473;
	fma.rn.f32 	%f1762, %f1753, %f1652, %f1474;
	fma.rn.f32 	%f1763, %f1753, %f1654, %f1475;
	fma.rn.f32 	%f1764, %f1753, %f1656, %f1476;
	fma.rn.f32 	%f1765, %f1753, %f1658, %f1477;
	fma.rn.f32 	%f1766, %f1753, %f1660, %f1478;
	fma.rn.f32 	%f1767, %f1753, %f1662, %f1479;
	fma.rn.f32 	%f1768, %f1753, %f1664, %f1480;
	fma.rn.f32 	%f1769, %f1753, %f1666, %f1481;
	ld.shared.f32 	%f1770, [%r7669+452];
	fma.rn.f32 	%f1771, %f1770, %f1636, %f1483;
	fma.rn.f32 	%f1772, %f1770, %f1638, %f1484;
	fma.rn.f32 	%f1773, %f1770, %f1640, %f1485;
	fma.rn.f32 	%f1774, %f1770, %f1642, %f1486;
	fma.rn.f32 	%f1775, %f1770, %f1644, %f1487;
	fma.rn.f32 	%f1776, %f1770, %f1646, %f1488;
	fma.rn.f32 	%f1777, %f1770, %f1648, %f1489;
	fma.rn.f32 	%f1778, %f1770, %f1650, %f1490;
	fma.rn.f32 	%f1779, %f1770, %f1652, %f1491;
	fma.rn.f32 	%f1780, %f1770, %f1654, %f1492;
	fma.rn.f32 	%f1781, %f1770, %f1656, %f1493;
	fma.rn.f32 	%f1782, %f1770, %f1658, %f1494;
	fma.rn.f32 	%f1783, %f1770, %f1660, %f1495;
	fma.rn.f32 	%f1784, %f1770, %f1662, %f1496;
	fma.rn.f32 	%f1785, %f1770, %f1664, %f1497;
	fma.rn.f32 	%f1786, %f1770, %f1666, %f1498;
	ld.shared.f32 	%f1787, [%r7669+516];
	fma.rn.f32 	%f1788, %f1787, %f1636, %f1500;
	fma.rn.f32 	%f1789, %f1787, %f1638, %f1501;
	fma.rn.f32 	%f1790, %f1787, %f1640, %f1502;
	fma.rn.f32 	%f1791, %f1787, %f1642, %f1503;
	fma.rn.f32 	%f1792, %f1787, %f1644, %f1504;
	fma.rn.f32 	%f1793, %f1787, %f1646, %f1505;
	fma.rn.f32 	%f1794, %f1787, %f1648, %f1506;
	fma.rn.f32 	%f1795, %f1787, %f1650, %f1507;
	fma.rn.f32 	%f1796, %f1787, %f1652, %f1508;
	fma.rn.f32 	%f1797, %f1787, %f1654, %f1509;
	fma.rn.f32 	%f1798, %f1787, %f1656, %f1510;
	fma.rn.f32 	%f1799, %f1787, %f1658, %f1511;
	fma.rn.f32 	%f1800, %f1787, %f1660, %f1512;
	fma.rn.f32 	%f1801, %f1787, %f1662, %f1513;
	fma.rn.f32 	%f1802, %f1787, %f1664, %f1514;
	fma.rn.f32 	%f1803, %f1787, %f1666, %f1515;
	ld.shared.f32 	%f1804, [%r7669+580];
	fma.rn.f32 	%f1805, %f1804, %f1636, %f1517;
	fma.rn.f32 	%f1806, %f1804, %f1638, %f1518;
	fma.rn.f32 	%f1807, %f1804, %f1640, %f1519;
	fma.rn.f32 	%f1808, %f1804, %f1642, %f1520;
	fma.rn.f32 	%f1809, %f1804, %f1644, %f1521;
	fma.rn.f32 	%f1810, %f1804, %f1646, %f1522;
	fma.rn.f32 	%f1811, %f1804, %f1648, %f1523;
	fma.rn.f32 	%f1812, %f1804, %f1650, %f1524;
	fma.rn.f32 	%f1813, %f1804, %f1652, %f1525;
	fma.rn.f32 	%f1814, %f1804, %f1654, %f1526;
	fma.rn.f32 	%f1815, %f1804, %f1656, %f1527;
	fma.rn.f32 	%f1816, %f1804, %f1658, %f1528;
	fma.rn.f32 	%f1817, %f1804, %f1660, %f1529;
	fma.rn.f32 	%f1818, %f1804, %f1662, %f1530;
	fma.rn.f32 	%f1819, %f1804, %f1664, %f1531;
	fma.rn.f32 	%f1820, %f1804, %f1666, %f1532;
	ld.shared.f32 	%f1821, [%r7669+644];
	fma.rn.f32 	%f1822, %f1821, %f1636, %f1534;
	fma.rn.f32 	%f1823, %f1821, %f1638, %f1535;
	fma.rn.f32 	%f1824, %f1821, %f1640, %f1536;
	fma.rn.f32 	%f1825, %f1821, %f1642, %f1537;
	fma.rn.f32 	%f1826, %f1821, %f1644, %f1538;
	fma.rn.f32 	%f1827, %f1821, %f1646, %f1539;
	fma.rn.f32 	%f1828, %f1821, %f1648, %f1540;
	fma.rn.f32 	%f1829, %f1821, %f1650, %f1541;
	fma.rn.f32 	%f1830, %f1821, %f1652, %f1542;
	fma.rn.f32 	%f1831, %f1821, %f1654, %f1543;
	fma.rn.f32 	%f1832, %f1821, %f1656, %f1544;
	fma.rn.f32 	%f1833, %f1821, %f1658, %f1545;
	fma.rn.f32 	%f1834, %f1821, %f1660, %f1546;
	fma.rn.f32 	%f1835, %f1821, %f1662, %f1547;
	fma.rn.f32 	%f1836, %f1821, %f1664, %f1548;
	fma.rn.f32 	%f1837, %f1821, %f1666, %f1549;
	ld.shared.f32 	%f1838, [%r7669+708];
	fma.rn.f32 	%f1839, %f1838, %f1636, %f1551;
	fma.rn.f32 	%f1840, %f1838, %f1638, %f1552;
	fma.rn.f32 	%f1841, %f1838, %f1640, %f1553;
	fma.rn.f32 	%f1842, %f1838, %f1642, %f1554;
	fma.rn.f32 	%f1843, %f1838, %f1644, %f1555;
	fma.rn.f32 	%f1844, %f1838, %f1646, %f1556;
	fma.rn.f32 	%f1845, %f1838, %f1648, %f1557;
	fma.rn.f32 	%f1846, %f1838, %f1650, %f1558;
	fma.rn.f32 	%f1847, %f1838, %f1652, %f1559;
	fma.rn.f32 	%f1848, %f1838, %f1654, %f1560;
	fma.rn.f32 	%f1849, %f1838, %f1656, %f1561;
	fma.rn.f32 	%f1850, %f1838, %f1658, %f1562;
	fma.rn.f32 	%f1851, %f1838, %f1660, %f1563;
	fma.rn.f32 	%f1852, %f1838, %f1662, %f1564;
	fma.rn.f32 	%f1853, %f1838, %f1664, %f1565;
	fma.rn.f32 	%f1854, %f1838, %f1666, %f1566;
	ld.shared.f32 	%f1855, [%r7669+772];
	fma.rn.f32 	%f1856, %f1855, %f1636, %f1568;
	fma.rn.f32 	%f1857, %f1855, %f1638, %f1569;
	fma.rn.f32 	%f1858, %f1855, %f1640, %f1570;
	fma.rn.f32 	%f1859, %f1855, %f1642, %f1571;
	fma.rn.f32 	%f1860, %f1855, %f1644, %f1572;
	fma.rn.f32 	%f1861, %f1855, %f1646, %f1573;
	fma.rn.f32 	%f1862, %f1855, %f1648, %f1574;
	fma.rn.f32 	%f1863, %f1855, %f1650, %f1575;
	fma.rn.f32 	%f1864, %f1855, %f1652, %f1576;
	fma.rn.f32 	%f1865, %f1855, %f1654, %f1577;
	fma.rn.f32 	%f1866, %f1855, %f1656, %f1578;
	fma.rn.f32 	%f1867, %f1855, %f1658, %f1579;
	fma.rn.f32 	%f1868, %f1855, %f1660, %f1580;
	fma.rn.f32 	%f1869, %f1855, %f1662, %f1581;
	fma.rn.f32 	%f1870, %f1855, %f1664, %f1582;
	fma.rn.f32 	%f1871, %f1855, %f1666, %f1583;
	ld.shared.f32 	%f1872, [%r7669+836];
	fma.rn.f32 	%f1873, %f1872, %f1636, %f1585;
	fma.rn.f32 	%f1874, %f1872, %f1638, %f1586;
	fma.rn.f32 	%f1875, %f1872, %f1640, %f1587;
	fma.rn.f32 	%f1876, %f1872, %f1642, %f1588;
	fma.rn.f32 	%f1877, %f1872, %f1644, %f1589;
	fma.rn.f32 	%f1878, %f1872, %f1646, %f1590;
	fma.rn.f32 	%f1879, %f1872, %f1648, %f1591;
	fma.rn.f32 	%f1880, %f1872, %f1650, %f1592;
	fma.rn.f32 	%f1881, %f1872, %f1652, %f1593;
	fma.rn.f32 	%f1882, %f1872, %f1654, %f1594;
	fma.rn.f32 	%f1883, %f1872, %f1656, %f1595;
	fma.rn.f32 	%f1884, %f1872, %f1658, %f1596;
	fma.rn.f32 	%f1885, %f1872, %f1660, %f1597;
	fma.rn.f32 	%f1886, %f1872, %f1662, %f1598;
	fma.rn.f32 	%f1887, %f1872, %f1664, %f1599;
	fma.rn.f32 	%f1888, %f1872, %f1666, %f1600;
	ld.shared.f32 	%f1889, [%r7669+900];
	fma.rn.f32 	%f1890, %f1889, %f1636, %f1602;
	fma.rn.f32 	%f1891, %f1889, %f1638, %f1603;
	fma.rn.f32 	%f1892, %f1889, %f1640, %f1604;
	fma.rn.f32 	%f1893, %f1889, %f1642, %f1605;
	fma.rn.f32 	%f1894, %f1889, %f1644, %f1606;
	fma.rn.f32 	%f1895, %f1889, %f1646, %f1607;
	fma.rn.f32 	%f1896, %f1889, %f1648, %f1608;
	fma.rn.f32 	%f1897, %f1889, %f1650, %f1609;
	fma.rn.f32 	%f1898, %f1889, %f1652, %f1610;
	fma.rn.f32 	%f1899, %f1889, %f1654, %f1611;
	fma.rn.f32 	%f1900, %f1889, %f1656, %f1612;
	fma.rn.f32 	%f1901, %f1889, %f1658, %f1613;
	fma.rn.f32 	%f1902, %f1889, %f1660, %f1614;
	fma.rn.f32 	%f1903, %f1889, %f1662, %f1615;
	fma.rn.f32 	%f1904, %f1889, %f1664, %f1616;
	fma.rn.f32 	%f1905, %f1889, %f1666, %f1617;
	ld.shared.f32 	%f1906, [%r7669+964];
	fma.rn.f32 	%f1907, %f1906, %f1636, %f1619;
	fma.rn.f32 	%f1908, %f1906, %f1638, %f1620;
	fma.rn.f32 	%f1909, %f1906, %f1640, %f1621;
	fma.rn.f32 	%f1910, %f1906, %f1642, %f1622;
	fma.rn.f32 	%f1911, %f1906, %f1644, %f1623;
	fma.rn.f32 	%f1912, %f1906, %f1646, %f1624;
	fma.rn.f32 	%f1913, %f1906, %f1648, %f1625;
	fma.rn.f32 	%f1914, %f1906, %f1650, %f1626;
	fma.rn.f32 	%f1915, %f1906, %f1652, %f1627;
	fma.rn.f32 	%f1916, %f1906, %f1654, %f1628;
	fma.rn.f32 	%f1917, %f1906, %f1656, %f1629;
	fma.rn.f32 	%f1918, %f1906, %f1658, %f1630;
	fma.rn.f32 	%f1919, %f1906, %f1660, %f1631;
	fma.rn.f32 	%f1920, %f1906, %f1662, %f1632;
	fma.rn.f32 	%f1921, %f1906, %f1664, %f1633;
	fma.rn.f32 	%f1922, %f1906, %f1666, %f1634;
	ld.shared.f32 	%f1923, [%r7669+8];
	ld.shared.f32 	%f1924, [%r7673+1024];
	fma.rn.f32 	%f1925, %f1923, %f1924, %f1637;
	ld.shared.f32 	%f1926, [%r7673+1028];
	fma.rn.f32 	%f1927, %f1923, %f1926, %f1639;
	ld.shared.f32 	%f1928, [%r7673+1032];
	fma.rn.f32 	%f1929, %f1923, %f1928, %f1641;
	ld.shared.f32 	%f1930, [%r7673+1036];
	fma.rn.f32 	%f1931, %f1923, %f1930, %f1643;
	ld.shared.f32 	%f1932, [%r7673+1040];
	fma.rn.f32 	%f1933, %f1923, %f1932, %f1645;
	ld.shared.f32 	%f1934, [%r7673+1044];
	fma.rn.f32 	%f1935, %f1923, %f1934, %f1647;
	ld.shared.f32 	%f1936, [%r7673+1048];
	fma.rn.f32 	%f1937, %f1923, %f1936, %f1649;
	ld.shared.f32 	%f1938, [%r7673+1052];
	fma.rn.f32 	%f1939, %f1923, %f1938, %f1651;
	ld.shared.f32 	%f1940, [%r7673+1056];
	fma.rn.f32 	%f1941, %f1923, %f1940, %f1653;
	ld.shared.f32 	%f1942, [%r7673+1060];
	fma.rn.f32 	%f1943, %f1923, %f1942, %f1655;
	ld.shared.f32 	%f1944, [%r7673+1064];
	fma.rn.f32 	%f1945, %f1923, %f1944, %f1657;
	ld.shared.f32 	%f1946, [%r7673+1068];
	fma.rn.f32 	%f1947, %f1923, %f1946, %f1659;
	ld.shared.f32 	%f1948, [%r7673+1072];
	fma.rn.f32 	%f1949, %f1923, %f1948, %f1661;
	ld.shared.f32 	%f1950, [%r7673+1076];
	fma.rn.f32 	%f1951, %f1923, %f1950, %f1663;
	ld.shared.f32 	%f1952, [%r7673+1080];
	fma.rn.f32 	%f1953, %f1923, %f1952, %f1665;
	ld.shared.f32 	%f1954, [%r7673+1084];
	fma.rn.f32 	%f1955, %f1923, %f1954, %f1667;
	ld.shared.f32 	%f1956, [%r7669+72];
	fma.rn.f32 	%f1957, %f1956, %f1924, %f1669;
	fma.rn.f32 	%f1958, %f1956, %f1926, %f1670;
	fma.rn.f32 	%f1959, %f1956, %f1928, %f1671;
	fma.rn.f32 	%f1960, %f1956, %f1930, %f1672;
	fma.rn.f32 	%f1961, %f1956, %f1932, %f1673;
	fma.rn.f32 	%f1962, %f1956, %f1934, %f1674;
	fma.rn.f32 	%f1963, %f1956, %f1936, %f1675;
	fma.rn.f32 	%f1964, %f1956, %f1938, %f1676;
	fma.rn.f32 	%f1965, %f1956, %f1940, %f1677;
	fma.rn.f32 	%f1966, %f1956, %f1942, %f1678;
	fma.rn.f32 	%f1967, %f1956, %f1944, %f1679;
	fma.rn.f32 	%f1968, %f1956, %f1946, %f1680;
	fma.rn.f32 	%f1969, %f1956, %f1948, %f1681;
	fma.rn.f32 	%f1970, %f1956, %f1950, %f1682;
	fma.rn.f32 	%f1971, %f1956, %f1952, %f1683;
	fma.rn.f32 	%f1972, %f1956, %f1954, %f1684;
	ld.shared.f32 	%f1973, [%r7669+136];
	fma.rn.f32 	%f1974, %f1973, %f1924, %f1686;
	fma.rn.f32 	%f1975, %f1973, %f1926, %f1687;
	fma.rn.f32 	%f1976, %f1973, %f1928, %f1688;
	fma.rn.f32 	%f1977, %f1973, %f1930, %f1689;
	fma.rn.f32 	%f1978, %f1973, %f1932, %f1690;
	fma.rn.f32 	%f1979, %f1973, %f1934, %f1691;
	fma.rn.f32 	%f1980, %f1973, %f1936, %f1692;
	fma.rn.f32 	%f1981, %f1973, %f1938, %f1693;
	fma.rn.f32 	%f1982, %f1973, %f1940, %f1694;
	fma.rn.f32 	%f1983, %f1973, %f1942, %f1695;
	fma.rn.f32 	%f1984, %f1973, %f1944, %f1696;
	fma.rn.f32 	%f1985, %f1973, %f1946, %f1697;
	fma.rn.f32 	%f1986, %f1973, %f1948, %f1698;
	fma.rn.f32 	%f1987, %f1973, %f1950, %f1699;
	fma.rn.f32 	%f1988, %f1973, %f1952, %f1700;
	fma.rn.f32 	%f1989, %f1973, %f1954, %f1701;
	ld.shared.f32 	%f1990, [%r7669+200];
	fma.rn.f32 	%f1991, %f1990, %f1924, %f1703;
	fma.rn.f32 	%f1992, %f1990, %f1926, %f1704;
	fma.rn.f32 	%f1993, %f1990, %f1928, %f1705;
	fma.rn.f32 	%f1994, %f1990, %f1930, %f1706;
	fma.rn.f32 	%f1995, %f1990, %f1932, %f1707;
	fma.rn.f32 	%f1996, %f1990, %f1934, %f1708;
	fma.rn.f32 	%f1997, %f1990, %f1936, %f1709;
	fma.rn.f32 	%f1998, %f1990, %f1938, %f1710;
	fma.rn.f32 	%f1999, %f1990, %f1940, %f1711;
	fma.rn.f32 	%f2000, %f1990, %f1942, %f1712;
	fma.rn.f32 	%f2001, %f1990, %f1944, %f1713;
	fma.rn.f32 	%f2002, %f1990, %f1946, %f1714;
	fma.rn.f32 	%f2003, %f1990, %f1948, %f1715;
	fma.rn.f32 	%f2004, %f1990, %f1950, %f1716;
	fma.rn.f32 	%f2005, %f1990, %f1952, %f1717;
	fma.rn.f32 	%f2006, %f1990, %f1954, %f1718;
	ld.shared.f32 	%f2007, [%r7669+264];
	fma.rn.f32 	%f2008, %f2007, %f1924, %f1720;
	fma.rn.f32 	%f2009, %f2007, %f1926, %f1721;
	fma.rn.f32 	%f2010, %f2007, %f1928, %f1722;
	fma.rn.f32 	%f2011, %f2007, %f1930, %f1723;
	fma.rn.f32 	%f2012, %f2007, %f1932, %f1724;
	fma.rn.f32 	%f2013, %f2007, %f1934, %f1725;
	fma.rn.f32 	%f2014, %f2007, %f1936, %f1726;
	fma.rn.f32 	%f2015, %f2007, %f1938, %f1727;
	fma.rn.f32 	%f2016, %f2007, %f1940, %f1728;
	fma.rn.f32 	%f2017, %f2007, %f1942, %f1729;
	fma.rn.f32 	%f2018, %f2007, %f1944, %f1730;
	fma.rn.f32 	%f2019, %f2007, %f1946, %f1731;
	fma.rn.f32 	%f2020, %f2007, %f1948, %f1732;
	fma.rn.f32 	%f2021, %f2007, %f1950, %f1733;
	fma.rn.f32 	%f2022, %f2007, %f1952, %f1734;
	fma.rn.f32 	%f2023, %f2007, %f1954, %f1735;
	ld.shared.f32 	%f2024, [%r7669+328];
	fma.rn.f32 	%f2025, %f2024, %f1924, %f1737;
	fma.rn.f32 	%f2026, %f2024, %f1926, %f1738;
	fma.rn.f32 	%f2027, %f2024, %f1928, %f1739;
	fma.rn.f32 	%f2028, %f2024, %f1930, %f1740;
	fma.rn.f32 	%f2029, %f2024, %f1932, %f1741;
	fma.rn.f32 	%f2030, %f2024, %f1934, %f1742;
	fma.rn.f32 	%f2031, %f2024, %f1936, %f1743;
	fma.rn.f32 	%f2032, %f2024, %f1938, %f1744;
	fma.rn.f32 	%f2033, %f2024, %f1940, %f1745;
	fma.rn.f32 	%f2034, %f2024, %f1942, %f1746;
	fma.rn.f32 	%f2035, %f2024, %f1944, %f1747;
	fma.rn.f32 	%f2036, %f2024, %f1946, %f1748;
	fma.rn.f32 	%f2037, %f2024, %f1948, %f1749;
	fma.rn.f32 	%f2038, %f2024, %f1950, %f1750;
	fma.rn.f32 	%f2039, %f2024, %f1952, %f1751;
	fma.rn.f32 	%f2040, %f2024, %f1954, %f1752;
	ld.shared.f32 	%f2041, [%r7669+392];
	fma.rn.f32 	%f2042, %f2041, %f1924, %f1754;
	fma.rn.f32 	%f2043, %f2041, %f1926, %f1755;
	fma.rn.f32 	%f2044, %f2041, %f1928, %f1756;
	fma.rn.f32 	%f2045, %f2041, %f1930, %f1757;
	fma.rn.f32 	%f2046, %f2041, %f1932, %f1758;
	fma.rn.f32 	%f2047, %f2041, %f1934, %f1759;
	fma.rn.f32 	%f2048, %f2041, %f1936, %f1760;
	fma.rn.f32 	%f2049, %f2041, %f1938, %f1761;
	fma.rn.f32 	%f2050, %f2041, %f1940, %f1762;
	fma.rn.f32 	%f2051, %f2041, %f1942, %f1763;
	fma.rn.f32 	%f2052, %f2041, %f1944, %f1764;
	fma.rn.f32 	%f2053, %f2041, %f1946, %f1765;
	fma.rn.f32 	%f2054, %f2041, %f1948, %f1766;
	fma.rn.f32 	%f2055, %f2041, %f1950, %f1767;
	fma.rn.f32 	%f2056, %f2041, %f1952, %f1768;
	fma.rn.f32 	%f2057, %f2041, %f1954, %f1769;
	ld.shared.f32 	%f2058, [%r7669+456];
	fma.rn.f32 	%f2059, %f2058, %f1924, %f1771;
	fma.rn.f32 	%f2060, %f2058, %f1926, %f1772;
	fma.rn.f32 	%f2061, %f2058, %f1928, %f1773;
	fma.rn.f32 	%f2062, %f2058, %f1930, %f1774;
	fma.rn.f32 	%f2063, %f2058, %f1932, %f1775;
	fma.rn.f32 	%f2064, %f2058, %f1934, %f1776;
	fma.rn.f32 	%f2065, %f2058, %f1936, %f1777;
	fma.rn.f32 	%f2066, %f2058, %f1938, %f1778;
	fma.rn.f32 	%f2067, %f2058, %f1940, %f1779;
	fma.rn.f32 	%f2068, %f2058, %f1942, %f1780;
	fma.rn.f32 	%f2069, %f2058, %f1944, %f1781;
	fma.rn.f32 	%f2070, %f2058, %f1946, %f1782;
	fma.rn.f32 	%f2071, %f2058, %f1948, %f1783;
	fma.rn.f32 	%f2072, %f2058, %f1950, %f1784;
	fma.rn.f32 	%f2073, %f2058, %f1952, %f1785;
	fma.rn.f32 	%f2074, %f2058, %f1954, %f1786;
	ld.shared.f32 	%f2075, [%r7669+520];
	fma.rn.f32 	%f2076, %f2075, %f1924, %f1788;
	fma.rn.f32 	%f2077, %f2075, %f1926, %f1789;
	fma.rn.f32 	%f2078, %f2075, %f1928, %f1790;
	fma.rn.f32 	%f2079, %f2075, %f1930, %f1791;
	fma.rn.f32 	%f2080, %f2075, %f1932, %f1792;
	fma.rn.f32 	%f2081, %f2075, %f1934, %f1793;
	fma.rn.f32 	%f2082, %f2075, %f1936, %f1794;
	fma.rn.f32 	%f2083, %f2075, %f1938, %f1795;
	fma.rn.f32 	%f2084, %f2075, %f1940, %f1796;
	fma.rn.f32 	%f2085, %f2075, %f1942, %f1797;
	fma.rn.f32 	%f2086, %f2075, %f1944, %f1798;
	fma.rn.f32 	%f2087, %f2075, %f1946, %f1799;
	fma.rn.f32 	%f2088, %f2075, %f1948, %f1800;
	fma.rn.f32 	%f2089, %f2075, %f1950, %f1801;
	fma.rn.f32 	%f2090, %f2075, %f1952, %f1802;
	fma.rn.f32 	%f2091, %f2075, %f1954, %f1803;
	ld.shared.f32 	%f2092, [%r7669+584];
	fma.rn.f32 	%f2093, %f2092, %f1924, %f1805;
	fma.rn.f32 	%f2094, %f2092, %f1926, %f1806;
	fma.rn.f32 	%f2095, %f2092, %f1928, %f1807;
	fma.rn.f32 	%f2096, %f2092, %f1930, %f1808;
	fma.rn.f32 	%f2097, %f2092, %f1932, %f1809;
	fma.rn.f32 	%f2098, %f2092, %f1934, %f1810;
	fma.rn.f32 	%f2099, %f2092, %f1936, %f1811;
	fma.rn.f32 	%f2100, %f2092, %f1938, %f1812;
	fma.rn.f32 	%f2101, %f2092, %f1940, %f1813;
	fma.rn.f32 	%f2102, %f2092, %f1942, %f1814;
	fma.rn.f32 	%f2103, %f2092, %f1944, %f1815;
	fma.rn.f32 	%f2104, %f2092, %f1946, %f1816;
	fma.rn.f32 	%f2105, %f2092, %f1948, %f1817;
	fma.rn.f32 	%f2106, %f2092, %f1950, %f1818;
	fma.rn.f32 	%f2107, %f2092, %f1952, %f1819;
	fma.rn.f32 	%f2108, %f2092, %f1954, %f1820;
	ld.shared.f32 	%f2109, [%r7669+648];
	fma.rn.f32 	%f2110, %f2109, %f1924, %f1822;
	fma.rn.f32 	%f2111, %f2109, %f1926, %f1823;
	fma.rn.f32 	%f2112, %f2109, %f1928, %f1824;
	fma.rn.f32 	%f2113, %f2109, %f1930, %f1825;
	fma.rn.f32 	%f2114, %f2109, %f1932, %f1826;
	fma.rn.f32 	%f2115, %f2109, %f1934, %f1827;
	fma.rn.f32 	%f2116, %f2109, %f1936, %f1828;
	fma.rn.f32 	%f2117, %f2109, %f1938, %f1829;
	fma.rn.f32 	%f2118, %f2109, %f1940, %f1830;
	fma.rn.f32 	%f2119, %f2109, %f1942, %f1831;
	fma.rn.f32 	%f2120, %f2109, %f1944, %f1832;
	fma.rn.f32 	%f2121, %f2109, %f1946, %f1833;
	fma.rn.f32 	%f2122, %f2109, %f1948, %f1834;
	fma.rn.f32 	%f2123, %f2109, %f1950, %f1835;
	fma.rn.f32 	%f2124, %f2109, %f1952, %f1836;
	fma.rn.f32 	%f2125, %f2109, %f1954, %f1837;
	ld.shared.f32 	%f2126, [%r7669+712];
	fma.rn.f32 	%f2127, %f2126, %f1924, %f1839;
	fma.rn.f32 	%f2128, %f2126, %f1926, %f1840;
	fma.rn.f32 	%f2129, %f2126, %f1928, %f1841;
	fma.rn.f32 	%f2130, %f2126, %f1930, %f1842;
	fma.rn.f32 	%f2131, %f2126, %f1932, %f1843;
	fma.rn.f32 	%f2132, %f2126, %f1934, %f1844;
	fma.rn.f32 	%f2133, %f2126, %f1936, %f1845;
	fma.rn.f32 	%f2134, %f2126, %f1938, %f1846;
	fma.rn.f32 	%f2135, %f2126, %f1940, %f1847;
	fma.rn.f32 	%f2136, %f2126, %f1942, %f1848;
	fma.rn.f32 	%f2137, %f2126, %f1944, %f1849;
	fma.rn.f32 	%f2138, %f2126, %f1946, %f1850;
	fma.rn.f32 	%f2139, %f2126, %f1948, %f1851;
	fma.rn.f32 	%f2140, %f2126, %f1950, %f1852;
	fma.rn.f32 	%f2141, %f2126, %f1952, %f1853;
	fma.rn.f32 	%f2142, %f2126, %f1954, %f1854;
	ld.shared.f32 	%f2143, [%r7669+776];
	fma.rn.f32 	%f2144, %f2143, %f1924, %f1856;
	fma.rn.f32 	%f2145, %f2143, %f1926, %f1857;
	fma.rn.f32 	%f2146, %f2143, %f1928, %f1858;
	fma.rn.f32 	%f2147, %f2143, %f1930, %f1859;
	fma.rn.f32 	%f2148, %f2143, %f1932, %f1860;
	fma.rn.f32 	%f2149, %f2143, %f1934, %f1861;
	fma.rn.f32 	%f2150, %f2143, %f1936, %f1862;
	fma.rn.f32 	%f2151, %f2143, %f1938, %f1863;
	fma.rn.f32 	%f2152, %f2143, %f1940, %f1864;
	fma.rn.f32 	%f2153, %f2143, %f1942, %f1865;
	fma.rn.f32 	%f2154, %f2143, %f1944, %f1866;
	fma.rn.f32 	%f2155, %f2143, %f1946, %f1867;
	fma.rn.f32 	%f2156, %f2143, %f1948, %f1868;
	fma.rn.f32 	%f2157, %f2143, %f1950, %f1869;
	fma.rn.f32 	%f2158, %f2143, %f1952, %f1870;
	fma.rn.f32 	%f2159, %f2143, %f1954, %f1871;
	ld.shared.f32 	%f2160, [%r7669+840];
	fma.rn.f32 	%f2161, %f2160, %f1924, %f1873;
	fma.rn.f32 	%f2162, %f2160, %f1926, %f1874;
	fma.rn.f32 	%f2163, %f2160, %f1928, %f1875;
	fma.rn.f32 	%f2164, %f2160, %f1930, %f1876;
	fma.rn.f32 	%f2165, %f2160, %f1932, %f1877;
	fma.rn.f32 	%f2166, %f2160, %f1934, %f1878;
	fma.rn.f32 	%f2167, %f2160, %f1936, %f1879;
	fma.rn.f32 	%f2168, %f2160, %f1938, %f1880;
	fma.rn.f32 	%f2169, %f2160, %f1940, %f1881;
	fma.rn.f32 	%f2170, %f2160, %f1942, %f1882;
	fma.rn.f32 	%f2171, %f2160, %f1944, %f1883;
	fma.rn.f32 	%f2172, %f2160, %f1946, %f1884;
	fma.rn.f32 	%f2173, %f2160, %f1948, %f1885;
	fma.rn.f32 	%f2174, %f2160, %f1950, %f1886;
	fma.rn.f32 	%f2175, %f2160, %f1952, %f1887;
	fma.rn.f32 	%f2176, %f2160, %f1954, %f1888;
	ld.shared.f32 	%f2177, [%r7669+904];
	fma.rn.f32 	%f2178, %f2177, %f1924, %f1890;
	fma.rn.f32 	%f2179, %f2177, %f1926, %f1891;
	fma.rn.f32 	%f2180, %f2177, %f1928, %f1892;
	fma.rn.f32 	%f2181, %f2177, %f1930, %f1893;
	fma.rn.f32 	%f2182, %f2177, %f1932, %f1894;
	fma.rn.f32 	%f2183, %f2177, %f1934, %f1895;
	fma.rn.f32 	%f2184, %f2177, %f1936, %f1896;
	fma.rn.f32 	%f2185, %f2177, %f1938, %f1897;
	fma.rn.f32 	%f2186, %f2177, %f1940, %f1898;
	fma.rn.f32 	%f2187, %f2177, %f1942, %f1899;
	fma.rn.f32 	%f2188, %f2177, %f1944, %f1900;
	fma.rn.f32 	%f2189, %f2177, %f1946, %f1901;
	fma.rn.f32 	%f2190, %f2177, %f1948, %f1902;
	fma.rn.f32 	%f2191, %f2177, %f1950, %f1903;
	fma.rn.f32 	%f2192, %f2177, %f1952, %f1904;
	fma.rn.f32 	%f2193, %f2177, %f1954, %f1905;
	ld.shared.f32 	%f2194, [%r7669+968];
	fma.rn.f32 	%f2195, %f2194, %f1924, %f1907;
	fma.rn.f32 	%f2196, %f2194, %f1926, %f1908;
	fma.rn.f32 	%f2197, %f2194, %f1928, %f1909;
	fma.rn.f32 	%f2198, %f2194, %f1930, %f1910;
	fma.rn.f32 	%f2199, %f2194, %f1932, %f1911;
	fma.rn.f32 	%f2200, %f2194, %f1934, %f1912;
	fma.rn.f32 	%f2201, %f2194, %f1936, %f1913;
	fma.rn.f32 	%f2202, %f2194, %f1938, %f1914;
	fma.rn.f32 	%f2203, %f2194, %f1940, %f1915;
	fma.rn.f32 	%f2204, %f2194, %f1942, %f1916;
	fma.rn.f32 	%f2205, %f2194, %f1944, %f1917;
	fma.rn.f32 	%f2206, %f2194, %f1946, %f1918;
	fma.rn.f32 	%f2207, %f2194, %f1948, %f1919;
	fma.rn.f32 	%f2208, %f2194, %f1950, %f1920;
	fma.rn.f32 	%f2209, %f2194, %f1952, %f1921;
	fma.rn.f32 	%f2210, %f2194, %f1954, %f1922;
	ld.shared.f32 	%f2211, [%r7669+12];
	ld.shared.f32 	%f2212, [%r7673+1536];
	fma.rn.f32 	%f2213, %f2211, %f2212, %f1925;
	ld.shared.f32 	%f2214, [%r7673+1540];
	fma.rn.f32 	%f2215, %f2211, %f2214, %f1927;
	ld.shared.f32 	%f2216, [%r7673+1544];
	fma.rn.f32 	%f2217, %f2211, %f2216, %f1929;
	ld.shared.f32 	%f2218, [%r7673+1548];
	fma.rn.f32 	%f2219, %f2211, %f2218, %f1931;
	ld.shared.f32 	%f2220, [%r7673+1552];
	fma.rn.f32 	%f2221, %f2211, %f2220, %f1933;
	ld.shared.f32 	%f2222, [%r7673+1556];
	fma.rn.f32 	%f2223, %f2211, %f2222, %f1935;
	ld.shared.f32 	%f2224, [%r7673+1560];
	fma.rn.f32 	%f2225, %f2211, %f2224, %f1937;
	ld.shared.f32 	%f2226, [%r7673+1564];
	fma.rn.f32 	%f2227, %f2211, %f2226, %f1939;
	ld.shared.f32 	%f2228, [%r7673+1568];
	fma.rn.f32 	%f2229, %f2211, %f2228, %f1941;
	ld.shared.f32 	%f2230, [%r7673+1572];
	fma.rn.f32 	%f2231, %f2211, %f2230, %f1943;
	ld.shared.f32 	%f2232, [%r7673+1576];
	fma.rn.f32 	%f2233, %f2211, %f2232, %f1945;
	ld.shared.f32 	%f2234, [%r7673+1580];
	fma.rn.f32 	%f2235, %f2211, %f2234, %f1947;
	ld.shared.f32 	%f2236, [%r7673+1584];
	fma.rn.f32 	%f2237, %f2211, %f2236, %f1949;
	ld.shared.f32 	%f2238, [%r7673+1588];
	fma.rn.f32 	%f2239, %f2211, %f2238, %f1951;
	ld.shared.f32 	%f2240, [%r7673+1592];
	fma.rn.f32 	%f2241, %f2211, %f2240, %f1953;
	ld.shared.f32 	%f2242, [%r7673+1596];
	fma.rn.f32 	%f2243, %f2211, %f2242, %f1955;
	ld.shared.f32 	%f2244, [%r7669+76];
	fma.rn.f32 	%f2245, %f2244, %f2212, %f1957;
	fma.rn.f32 	%f2246, %f2244, %f2214, %f1958;
	fma.rn.f32 	%f2247, %f2244, %f2216, %f1959;
	fma.rn.f32 	%f2248, %f2244, %f2218, %f1960;
	fma.rn.f32 	%f2249, %f2244, %f2220, %f1961;
	fma.rn.f32 	%f2250, %f2244, %f2222, %f1962;
	fma.rn.f32 	%f2251, %f2244, %f2224, %f1963;
	fma.rn.f32 	%f2252, %f2244, %f2226, %f1964;
	fma.rn.f32 	%f2253, %f2244, %f2228, %f1965;
	fma.rn.f32 	%f2254, %f2244, %f2230, %f1966;
	fma.rn.f32 	%f2255, %f2244, %f2232, %f1967;
	fma.rn.f32 	%f2256, %f2244, %f2234, %f1968;
	fma.rn.f32 	%f2257, %f2244, %f2236, %f1969;
	fma.rn.f32 	%f2258, %f2244, %f2238, %f1970;
	fma.rn.f32 	%f2259, %f2244, %f2240, %f1971;
	fma.rn.f32 	%f2260, %f2244, %f2242, %f1972;
	ld.shared.f32 	%f2261, [%r7669+140];
	fma.rn.f32 	%f2262, %f2261, %f2212, %f1974;
	fma.rn.f32 	%f2263, %f2261, %f2214, %f1975;
	fma.rn.f32 	%f2264, %f2261, %f2216, %f1976;
	fma.rn.f32 	%f2265, %f2261, %f2218, %f1977;
	fma.rn.f32 	%f2266, %f2261, %f2220, %f1978;
	fma.rn.f32 	%f2267, %f2261, %f2222, %f1979;
	fma.rn.f32 	%f2268, %f2261, %f2224, %f1980;
	fma.rn.f32 	%f2269, %f2261, %f2226, %f1981;
	fma.rn.f32 	%f2270, %f2261, %f2228, %f1982;
	fma.rn.f32 	%f2271, %f2261, %f2230, %f1983;
	fma.rn.f32 	%f2272, %f2261, %f2232, %f1984;
	fma.rn.f32 	%f2273, %f2261, %f2234, %f1985;
	fma.rn.f32 	%f2274, %f2261, %f2236, %f1986;
	fma.rn.f32 	%f2275, %f2261, %f2238, %f1987;
	fma.rn.f32 	%f2276, %f2261, %f2240, %f1988;
	fma.rn.f32 	%f2277, %f2261, %f2242, %f1989;
	ld.shared.f32 	%f2278, [%r7669+204];
	fma.rn.f32 	%f2279, %f2278, %f2212, %f1991;
	fma.rn.f32 	%f2280, %f2278, %f2214, %f1992;
	fma.rn.f32 	%f2281, %f2278, %f2216, %f1993;
	fma.rn.f32 	%f2282, %f2278, %f2218, %f1994;
	fma.rn.f32 	%f2283, %f2278, %f2220, %f1995;
	fma.rn.f32 	%f2284, %f2278, %f2222, %f1996;
	fma.rn.f32 	%f2285, %f2278, %f2224, %f1997;
	fma.rn.f32 	%f2286, %f2278, %f2226, %f1998;
	fma.rn.f32 	%f2287, %f2278, %f2228, %f1999;
	fma.rn.f32 	%f2288, %f2278, %f2230, %f2000;
	fma.rn.f32 	%f2289, %f2278, %f2232, %f2001;
	fma.rn.f32 	%f2290, %f2278, %f2234, %f2002;
	fma.rn.f32 	%f2291, %f2278, %f2236, %f2003;
	fma.rn.f32 	%f2292, %f2278, %f2238, %f2004;
	fma.rn.f32 	%f2293, %f2278, %f2240, %f2005;
	fma.rn.f32 	%f2294, %f2278, %f2242, %f2006;
	ld.shared.f32 	%f2295, [%r7669+268];
	fma.rn.f32 	%f2296, %f2295, %f2212, %f2008;
	fma.rn.f32 	%f2297, %f2295, %f2214, %f2009;
	fma.rn.f32 	%f2298, %f2295, %f2216, %f2010;
	fma.rn.f32 	%f2299, %f2295, %f2218, %f2011;
	fma.rn.f32 	%f2300, %f2295, %f2220, %f2012;
	fma.rn.f32 	%f2301, %f2295, %f2222, %f2013;
	fma.rn.f32 	%f2302, %f2295, %f2224, %f2014;
	fma.rn.f32 	%f2303, %f2295, %f2226, %f2015;
	fma.rn.f32 	%f2304, %f2295, %f2228, %f2016;
	fma.rn.f32 	%f2305, %f2295, %f2230, %f2017;
	fma.rn.f32 	%f2306, %f2295, %f2232, %f2018;
	fma.rn.f32 	%f2307, %f2295, %f2234, %f2019;
	fma.rn.f32 	%f2308, %f2295, %f2236, %f2020;
	fma.rn.f32 	%f2309, %f2295, %f2238, %f2021;
	fma.rn.f32 	%f2310, %f2295, %f2240, %f2022;
	fma.rn.f32 	%f2311, %f2295, %f2242, %f2023;
	ld.shared.f32 	%f2312, [%r7669+332];
	fma.rn.f32 	%f2313, %f2312, %f2212, %f2025;
	fma.rn.f32 	%f2314, %f2312, %f2214, %f2026;
	fma.rn.f32 	%f2315, %f2312, %f2216, %f2027;
	fma.rn.f32 	%f2316, %f2312, %f2218, %f2028;
	fma.rn.f32 	%f2317, %f2312, %f2220, %f2029;
	fma.rn.f32 	%f2318, %f2312, %f2222, %f2030;
	fma.rn.f32 	%f2319, %f2312, %f2224, %f2031;
	fma.rn.f32 	%f2320, %f2312, %f2226, %f2032;
	fma.rn.f32 	%f2321, %f2312, %f2228, %f2033;
	fma.rn.f32 	%f2322, %f2312, %f2230, %f2034;
	fma.rn.f32 	%f2323, %f2312, %f2232, %f2035;
	fma.rn.f32 	%f2324, %f2312, %f2234, %f2036;
	fma.rn.f32 	%f2325, %f2312, %f2236, %f2037;
	fma.rn.f32 	%f2326, %f2312, %f2238, %f2038;
	fma.rn.f32 	%f2327, %f2312, %f2240, %f2039;
	fma.rn.f32 	%f2328, %f2312, %f2242, %f2040;
	ld.shared.f32 	%f2329, [%r7669+396];
	fma.rn.f32 	%f2330, %f2329, %f2212, %f2042;
	fma.rn.f32 	%f2331, %f2329, %f2214, %f2043;
	fma.rn.f32 	%f2332, %f2329, %f2216, %f2044;
	fma.rn.f32 	%f2333, %f2329, %f2218, %f2045;
	fma.rn.f32 	%f2334, %f2329, %f2220, %f2046;
	fma.rn.f32 	%f2335, %f2329, %f2222, %f2047;
	fma.rn.f32 	%f2336, %f2329, %f2224, %f2048;
	fma.rn.f32 	%f2337, %f2329, %f2226, %f2049;
	fma.rn.f32 	%f2338, %f2329, %f2228, %f2050;
	fma.rn.f32 	%f2339, %f2329, %f2230, %f2051;
	fma.rn.f32 	%f2340, %f2329, %f2232, %f2052;
	fma.rn.f32 	%f2341, %f2329, %f2234, %f2053;
	fma.rn.f32 	%f2342, %f2329, %f2236, %f2054;
	fma.rn.f32 	%f2343, %f2329, %f2238, %f2055;
	fma.rn.f32 	%f2344, %f2329, %f2240, %f2056;
	fma.rn.f32 	%f2345, %f2329, %f2242, %f2057;
	ld.shared.f32 	%f2346, [%r7669+460];
	fma.rn.f32 	%f2347, %f2346, %f2212, %f2059;
	fma.rn.f32 	%f2348, %f2346, %f2214, %f2060;
	fma.rn.f32 	%f2349, %f2346, %f2216, %f2061;
	fma.rn.f32 	%f2350, %f2346, %f2218, %f2062;
	fma.rn.f32 	%f2351, %f2346, %f2220, %f2063;
	fma.rn.f32 	%f2352, %f2346, %f2222, %f2064;
	fma.rn.f32 	%f2353, %f2346, %f2224, %f2065;
	fma.rn.f32 	%f2354, %f2346, %f2226, %f2066;
	fma.rn.f32 	%f2355, %f2346, %f2228, %f2067;
	fma.rn.f32 	%f2356, %f2346, %f2230, %f2068;
	fma.rn.f32 	%f2357, %f2346, %f2232, %f2069;
	fma.rn.f32 	%f2358, %f2346, %f2234, %f2070;
	fma.rn.f32 	%f2359, %f2346, %f2236, %f2071;
	fma.rn.f32 	%f2360, %f2346, %f2238, %f2072;
	fma.rn.f32 	%f2361, %f2346, %f2240, %f2073;
	fma.rn.f32 	%f2362, %f2346, %f2242, %f2074;
	ld.shared.f32 	%f2363, [%r7669+524];
	fma.rn.f32 	%f2364, %f2363, %f2212, %f2076;
	fma.rn.f32 	%f2365, %f2363, %f2214, %f2077;
	fma.rn.f32 	%f2366, %f2363, %f2216, %f2078;
	fma.rn.f32 	%f2367, %f2363, %f2218, %f2079;
	fma.rn.f32 	%f2368, %f2363, %f2220, %f2080;
	fma.rn.f32 	%f2369, %f2363, %f2222, %f2081;
	fma.rn.f32 	%f2370, %f2363, %f2224, %f2082;
	fma.rn.f32 	%f2371, %f2363, %f2226, %f2083;
	fma.rn.f32 	%f2372, %f2363, %f2228, %f2084;
	fma.rn.f32 	%f2373, %f2363, %f2230, %f2085;
	fma.rn.f32 	%f2374, %f2363, %f2232, %f2086;
	fma.rn.f32 	%f2375, %f2363, %f2234, %f2087;
	fma.rn.f32 	%f2376, %f2363, %f2236, %f2088;
	fma.rn.f32 	%f2377, %f2363, %f2238, %f2089;
	fma.rn.f32 	%f2378, %f2363, %f2240, %f2090;
	fma.rn.f32 	%f2379, %f2363, %f2242, %f2091;
	ld.shared.f32 	%f2380, [%r7669+588];
	fma.rn.f32 	%f2381, %f2380, %f2212, %f2093;
	fma.rn.f32 	%f2382, %f2380, %f2214, %f2094;
	fma.rn.f32 	%f2383, %f2380, %f2216, %f2095;
	fma.rn.f32 	%f2384, %f2380, %f2218, %f2096;
	fma.rn.f32 	%f2385, %f2380, %f2220, %f2097;
	fma.rn.f32 	%f2386, %f2380, %f2222, %f2098;
	fma.rn.f32 	%f2387, %f2380, %f2224, %f2099;
	fma.rn.f32 	%f2388, %f2380, %f2226, %f2100;
	fma.rn.f32 	%f2389, %f2380, %f2228, %f2101;
	fma.rn.f32 	%f2390, %f2380, %f2230, %f2102;
	fma.rn.f32 	%f2391, %f2380, %f2232, %f2103;
	fma.rn.f32 	%f2392, %f2380, %f2234, %f2104;
	fma.rn.f32 	%f2393, %f2380, %f2236, %f2105;
	fma.rn.f32 	%f2394, %f2380, %f2238, %f2106;
	fma.rn.f32 	%f2395, %f2380, %f2240, %f2107;
	fma.rn.f32 	%f2396, %f2380, %f2242, %f2108;
	ld.shared.f32 	%f2397, [%r7669+652];
	fma.rn.f32 	%f2398, %f2397, %f2212, %f2110;
	fma.rn.f32 	%f2399, %f2397, %f2214, %f2111;
	fma.rn.f32 	%f2400, %f2397, %f2216, %f2112;
	fma.rn.f32 	%f2401, %f2397, %f2218, %f2113;
	fma.rn.f32 	%f2402, %f2397, %f2220, %f2114;
	fma.rn.f32 	%f2403, %f2397, %f2222, %f2115;
	fma.rn.f32 	%f2404, %f2397, %f2224, %f2116;
	fma.rn.f32 	%f2405, %f2397, %f2226, %f2117;
	fma.rn.f32 	%f2406, %f2397, %f2228, %f2118;
	fma.rn.f32 	%f2407, %f2397, %f2230, %f2119;
	fma.rn.f32 	%f2408, %f2397, %f2232, %f2120;
	fma.rn.f32 	%f2409, %f2397, %f2234, %f2121;
	fma.rn.f32 	%f2410, %f2397, %f2236, %f2122;
	fma.rn.f32 	%f2411, %f2397, %f2238, %f2123;
	fma.rn.f32 	%f2412, %f2397, %f2240, %f2124;
	fma.rn.f32 	%f2413, %f2397, %f2242, %f2125;
	ld.shared.f32 	%f2414, [%r7669+716];
	fma.rn.f32 	%f2415, %f2414, %f2212, %f2127;
	fma.rn.f32 	%f2416, %f2414, %f2214, %f2128;
	fma.rn.f32 	%f2417, %f2414, %f2216, %f2129;
	fma.rn.f32 	%f2418, %f2414, %f2218, %f2130;
	fma.rn.f32 	%f2419, %f2414, %f2220, %f2131;
	fma.rn.f32 	%f2420, %f2414, %f2222, %f2132;
	fma.rn.f32 	%f2421, %f2414, %f2224, %f2133;
	fma.rn.f32 	%f2422, %f2414, %f2226, %f2134;
	fma.rn.f32 	%f2423, %f2414, %f2228, %f2135;
	fma.rn.f32 	%f2424, %f2414, %f2230, %f2136;
	fma.rn.f32 	%f2425, %f2414, %f2232, %f2137;
	fma.rn.f32 	%f2426, %f2414, %f2234, %f2138;
	fma.rn.f32 	%f2427, %f2414, %f2236, %f2139;
	fma.rn.f32 	%f2428, %f2414, %f2238, %f2140;
	fma.rn.f32 	%f2429, %f2414, %f2240, %f2141;
	fma.rn.f32 	%f2430, %f2414, %f2242, %f2142;
	ld.shared.f32 	%f2431, [%r7669+780];
	fma.rn.f32 	%f2432, %f2431, %f2212, %f2144;
	fma.rn.f32 	%f2433, %f2431, %f2214, %f2145;
	fma.rn.f32 	%f2434, %f2431, %f2216, %f2146;
	fma.rn.f32 	%f2435, %f2431, %f2218, %f2147;
	fma.rn.f32 	%f2436, %f2431, %f2220, %f2148;
	fma.rn.f32 	%f2437, %f2431, %f2222, %f2149;
	fma.rn.f32 	%f2438, %f2431, %f2224, %f2150;
	fma.rn.f32 	%f2439, %f2431, %f2226, %f2151;
	fma.rn.f32 	%f2440, %f2431, %f2228, %f2152;
	fma.rn.f32 	%f2441, %f2431, %f2230, %f2153;
	fma.rn.f32 	%f2442, %f2431, %f2232, %f2154;
	fma.rn.f32 	%f2443, %f2431, %f2234, %f2155;
	fma.rn.f32 	%f2444, %f2431, %f2236, %f2156;
	fma.rn.f32 	%f2445, %f2431, %f2238, %f2157;
	fma.rn.f32 	%f2446, %f2431, %f2240, %f2158;
	fma.rn.f32 	%f2447, %f2431, %f2242, %f2159;
	ld.shared.f32 	%f2448, [%r7669+844];
	fma.rn.f32 	%f2449, %f2448, %f2212, %f2161;
	fma.rn.f32 	%f2450, %f2448, %f2214, %f2162;
	fma.rn.f32 	%f2451, %f2448, %f2216, %f2163;
	fma.rn.f32 	%f2452, %f2448, %f2218, %f2164;
	fma.rn.f32 	%f2453, %f2448, %f2220, %f2165;
	fma.rn.f32 	%f2454, %f2448, %f2222, %f2166;
	fma.rn.f32 	%f2455, %f2448, %f2224, %f2167;
	fma.rn.f32 	%f2456, %f2448, %f2226, %f2168;
	fma.rn.f32 	%f2457, %f2448, %f2228, %f2169;
	fma.rn.f32 	%f2458, %f2448, %f2230, %f2170;
	fma.rn.f32 	%f2459, %f2448, %f2232, %f2171;
	fma.rn.f32 	%f2460, %f2448, %f2234, %f2172;
	fma.rn.f32 	%f2461, %f2448, %f2236, %f2173;
	fma.rn.f32 	%f2462, %f2448, %f2238, %f2174;
	fma.rn.f32 	%f2463, %f2448, %f2240, %f2175;
	fma.rn.f32 	%f2464, %f2448, %f2242, %f2176;
	ld.shared.f32 	%f2465, [%r7669+908];
	fma.rn.f32 	%f2466, %f2465, %f2212, %f2178;
	fma.rn.f32 	%f2467, %f2465, %f2214, %f2179;
	fma.rn.f32 	%f2468, %f2465, %f2216, %f2180;
	fma.rn.f32 	%f2469, %f2465, %f2218, %f2181;
	fma.rn.f32 	%f2470, %f2465, %f2220, %f2182;
	fma.rn.f32 	%f2471, %f2465, %f2222, %f2183;
	fma.rn.f32 	%f2472, %f2465, %f2224, %f2184;
	fma.rn.f32 	%f2473, %f2465, %f2226, %f2185;
	fma.rn.f32 	%f2474, %f2465, %f2228, %f2186;
	fma.rn.f32 	%f2475, %f2465, %f2230, %f2187;
	fma.rn.f32 	%f2476, %f2465, %f2232, %f2188;
	fma.rn.f32 	%f2477, %f2465, %f2234, %f2189;
	fma.rn.f32 	%f2478, %f2465, %f2236, %f2190;
	fma.rn.f32 	%f2479, %f2465, %f2238, %f2191;
	fma.rn.f32 	%f2480, %f2465, %f2240, %f2192;
	fma.rn.f32 	%f2481, %f2465, %f2242, %f2193;
	ld.shared.f32 	%f2482, [%r7669+972];
	fma.rn.f32 	%f2483, %f2482, %f2212, %f2195;
	fma.rn.f32 	%f2484, %f2482, %f2214, %f2196;
	fma.rn.f32 	%f2485, %f2482, %f2216, %f2197;
	fma.rn.f32 	%f2486, %f2482, %f2218, %f2198;
	fma.rn.f32 	%f2487, %f2482, %f2220, %f2199;
	fma.rn.f32 	%f2488, %f2482, %f2222, %f2200;
	fma.rn.f32 	%f2489, %f2482, %f2224, %f2201;
	fma.rn.f32 	%f2490, %f2482, %f2226, %f2202;
	fma.rn.f32 	%f2491, %f2482, %f2228, %f2203;
	fma.rn.f32 	%f2492, %f2482, %f2230, %f2204;
	fma.rn.f32 	%f2493, %f2482, %f2232, %f2205;
	fma.rn.f32 	%f2494, %f2482, %f2234, %f2206;
	fma.rn.f32 	%f2495, %f2482, %f2236, %f2207;
	fma.rn.f32 	%f2496, %f2482, %f2238, %f2208;
	fma.rn.f32 	%f2497, %f2482, %f2240, %f2209;
	fma.rn.f32 	%f2498, %f2482, %f2242, %f2210;
	ld.shared.f32 	%f2499, [%r7669+16];
	ld.shared.f32 	%f2500, [%r7673+2048];
	fma.rn.f32 	%f2501, %f2499, %f2500, %f2213;
	ld.shared.f32 	%f2502, [%r7673+2052];
	fma.rn.f32 	%f2503, %f2499, %f2502, %f2215;
	ld.shared.f32 	%f2504, [%r7673+2056];
	fma.rn.f32 	%f2505, %f2499, %f2504, %f2217;
	ld.shared.f32 	%f2506, [%r7673+2060];
	fma.rn.f32 	%f2507, %f2499, %f2506, %f2219;
	ld.shared.f32 	%f2508, [%r7673+2064];
	fma.rn.f32 	%f2509, %f2499, %f2508, %f2221;
	ld.shared.f32 	%f2510, [%r7673+2068];
	fma.rn.f32 	%f2511, %f2499, %f2510, %f2223;
	ld.shared.f32 	%f2512, [%r7673+2072];
	fma.rn.f32 	%f2513, %f2499, %f2512, %f2225;
	ld.shared.f32 	%f2514, [%r7673+2076];
	fma.rn.f32 	%f2515, %f2499, %f2514, %f2227;
	ld.shared.f32 	%f2516, [%r7673+2080];
	fma.rn.f32 	%f2517, %f2499, %f2516, %f2229;
	ld.shared.f32 	%f2518, [%r7673+2084];
	fma.rn.f32 	%f2519, %f2499, %f2518, %f2231;
	ld.shared.f32 	%f2520, [%r7673+2088];
	fma.rn.f32 	%f2521, %f2499, %f2520, %f2233;
	ld.shared.f32 	%f2522, [%r7673+2092];
	fma.rn.f32 	%f2523, %f2499, %f2522, %f2235;
	ld.shared.f32 	%f2524, [%r7673+2096];
	fma.rn.f32 	%f2525, %f2499, %f2524, %f2237;
	ld.shared.f32 	%f2526, [%r7673+2100];
	fma.rn.f32 	%f2527, %f2499, %f2526, %f2239;
	ld.shared.f32 	%f2528, [%r7673+2104];
	fma.rn.f32 	%f2529, %f2499, %f2528, %f2241;
	ld.shared.f32 	%f2530, [%r7673+2108];
	fma.rn.f32 	%f2531, %f2499, %f2530, %f2243;
	ld.shared.f32 	%f2532, [%r7669+80];
	fma.rn.f32 	%f2533, %f2532, %f2500, %f2245;
	fma.rn.f32 	%f2534, %f2532, %f2502, %f2246;
	fma.rn.f32 	%f2535, %f2532, %f2504, %f2247;
	fma.rn.f32 	%f2536, %f2532, %f2506, %f2248;
	fma.rn.f32 	%f2537, %f2532, %f2508, %f2249;
	fma.rn.f32 	%f2538, %f2532, %f2510, %f2250;
	fma.rn.f32 	%f2539, %f2532, %f2512, %f2251;
	fma.rn.f32 	%f2540, %f2532, %f2514, %f2252;
	fma.rn.f32 	%f2541, %f2532, %f2516, %f2253;
	fma.rn.f32 	%f2542, %f2532, %f2518, %f2254;
	fma.rn.f32 	%f2543, %f2532, %f2520, %f2255;
	fma.rn.f32 	%f2544, %f2532, %f2522, %f2256;
	fma.rn.f32 	%f2545, %f2532, %f2524, %f2257;
	fma.rn.f32 	%f2546, %f2532, %f2526, %f2258;
	fma.rn.f32 	%f2547, %f2532, %f2528, %f2259;
	fma.rn.f32 	%f2548, %f2532, %f2530, %f2260;
	ld.shared.f32 	%f2549, [%r7669+144];
	fma.rn.f32 	%f2550, %f2549, %f2500, %f2262;
	fma.rn.f32 	%f2551, %f2549, %f2502, %f2263;
	fma.rn.f32 	%f2552, %f2549, %f2504, %f2264;
	fma.rn.f32 	%f2553, %f2549, %f2506, %f2265;
	fma.rn.f32 	%f2554, %f2549, %f2508, %f2266;
	fma.rn.f32 	%f2555, %f2549, %f2510, %f2267;
	fma.rn.f32 	%f2556, %f2549, %f2512, %f2268;
	fma.rn.f32 	%f2557, %f2549, %f2514, %f2269;
	fma.rn.f32 	%f2558, %f2549, %f2516, %f2270;
	fma.rn.f32 	%f2559, %f2549, %f2518, %f2271;
	fma.rn.f32 	%f2560, %f2549, %f2520, %f2272;
	fma.rn.f32 	%f2561, %f2549, %f2522, %f2273;
	fma.rn.f32 	%f2562, %f2549, %f2524, %f2274;
	fma.rn.f32 	%f2563, %f2549, %f2526, %f2275;
	fma.rn.f32 	%f2564, %f2549, %f2528, %f2276;
	fma.rn.f32 	%f2565, %f2549, %f2530, %f2277;
	ld.shared.f32 	%f2566, [%r7669+208];
	fma.rn.f32 	%f2567, %f2566, %f2500, %f2279;
	fma.rn.f32 	%f2568, %f2566, %f2502, %f2280;
	fma.rn.f32 	%f2569, %f2566, %f2504, %f2281;
	fma.rn.f32 	%f2570, %f2566, %f2506, %f2282;
	fma.rn.f32 	%f2571, %f2566, %f2508, %f2283;
	fma.rn.f32 	%f2572, %f2566, %f2510, %f2284;
	fma.rn.f32 	%f2573, %f2566, %f2512, %f2285;
	fma.rn.f32 	%f2574, %f2566, %f2514, %f2286;
	fma.rn.f32 	%f2575, %f2566, %f2516, %f2287;
	fma.rn.f32 	%f2576, %f2566, %f2518, %f2288;
	fma.rn.f32 	%f2577, %f2566, %f2520, %f2289;
	fma.rn.f32 	%f2578, %f2566, %f2522, %f2290;
	fma.rn.f32 	%f2579, %f2566, %f2524, %f2291;
	fma.rn.f32 	%f2580, %f2566, %f2526, %f2292;
	fma.rn.f32 	%f2581, %f2566, %f2528, %f2293;
	fma.rn.f32 	%f2582, %f2566, %f2530, %f2294;
	ld.shared.f32 	%f2583, [%r7669+272];
	fma.rn.f32 	%f2584, %f2583, %f2500, %f2296;
	fma.rn.f32 	%f2585, %f2583, %f2502, %f2297;
	fma.rn.f32 	%f2586, %f2583, %f2504, %f2298;
	fma.rn.f32 	%f2587, %f2583, %f2506, %f2299;
	fma.rn.f32 	%f2588, %f2583, %f2508, %f2300;
	fma.rn.f32 	%f2589, %f2583, %f2510, %f2301;
	fma.rn.f32 	%f2590, %f2583, %f2512, %f2302;
	fma.rn.f32 	%f2591, %f2583, %f2514, %f2303;
	fma.rn.f32 	%f2592, %f2583, %f2516, %f2304;
	fma.rn.f32 	%f2593, %f2583, %f2518, %f2305;
	fma.rn.f32 	%f2594, %f2583, %f2520, %f2306;
	fma.rn.f32 	%f2595, %f2583, %f2522, %f2307;
	fma.rn.f32 	%f2596, %f2583, %f2524, %f2308;
	fma.rn.f32 	%f2597, %f2583, %f2526, %f2309;
	fma.rn.f32 	%f2598, %f2583, %f2528, %f2310;
	fma.rn.f32 	%f2599, %f2583, %f2530, %f2311;
	ld.shared.f32 	%f2600, [%r7669+336];
	fma.rn.f32 	%f2601, %f2600, %f2500, %f2313;
	fma.rn.f32 	%f2602, %f2600, %f2502, %f2314;
	fma.rn.f32 	%f2603, %f2600, %f2504, %f2315;
	fma.rn.f32 	%f2604, %f2600, %f2506, %f2316;
	fma.rn.f32 	%f2605, %f2600, %f2508, %f2317;
	fma.rn.f32 	%f2606, %f2600, %f2510, %f2318;
	fma.rn.f32 	%f2607, %f2600, %f2512, %f2319;
	fma.rn.f32 	%f2608, %f2600, %f2514, %f2320;
	fma.rn.f32 	%f2609, %f2600, %f2516, %f2321;
	fma.rn.f32 	%f2610, %f2600, %f2518, %f2322;
	fma.rn.f32 	%f2611, %f2600, %f2520, %f2323;
	fma.rn.f32 	%f2612, %f2600, %f2522, %f2324;
	fma.rn.f32 	%f2613, %f2600, %f2524, %f2325;
	fma.rn.f32 	%f2614, %f2600, %f2526, %f2326;
	fma.rn.f32 	%f2615, %f2600, %f2528, %f2327;
	fma.rn.f32 	%f2616, %f2600, %f2530, %f2328;
	ld.shared.f32 	%f2617, [%r7669+400];
	fma.rn.f32 	%f2618, %f2617, %f2500, %f2330;
	fma.rn.f32 	%f2619, %f2617, %f2502, %f2331;
	fma.rn.f32 	%f2620, %f2617, %f2504, %f2332;
	fma.rn.f32 	%f2621, %f2617, %f2506, %f2333;
	fma.rn.f32 	%f2622, %f2617, %f2508, %f2334;
	fma.rn.f32 	%f2623, %f2617, %f2510, %f2335;
	fma.rn.f32 	%f2624, %f2617, %f2512, %f2336;
	fma.rn.f32 	%f2625, %f2617, %f2514, %f2337;
	fma.rn.f32 	%f2626, %f2617, %f2516, %f2338;
	fma.rn.f32 	%f2627, %f2617, %f2518, %f2339;
	fma.rn.f32 	%f2628, %f2617, %f2520, %f2340;
	fma.rn.f32 	%f2629, %f2617, %f2522, %f2341;
	fma.rn.f32 	%f2630, %f2617, %f2524, %f2342;
	fma.rn.f32 	%f2631, %f2617, %f2526, %f2343;
	fma.rn.f32 	%f2632, %f2617, %f2528, %f2344;
	fma.rn.f32 	%f2633, %f2617, %f2530, %f2345;
	ld.shared.f32 	%f2634, [%r7669+464];
	fma.rn.f32 	%f2635, %f2634, %f2500, %f2347;
	fma.rn.f32 	%f2636, %f2634, %f2502, %f2348;
	fma.rn.f32 	%f2637, %f2634, %f2504, %f2349;
	fma.rn.f32 	%f2638, %f2634, %f2506, %f2350;
	fma.rn.f32 	%f2639, %f2634, %f2508, %f2351;
	fma.rn.f32 	%f2640, %f2634, %f2510, %f2352;
	fma.rn.f32 	%f2641, %f2634, %f2512, %f2353;
	fma.rn.f32 	%f2642, %f2634, %f2514, %f2354;
	fma.rn.f32 	%f2643, %f2634, %f2516, %f2355;
	fma.rn.f32 	%f2644, %f2634, %f2518, %f2356;
	fma.rn.f32 	%f2645, %f2634, %f2520, %f2357;
	fma.rn.f32 	%f2646, %f2634, %f2522, %f2358;
	fma.rn.f32 	%f2647, %f2634, %f2524, %f2359;
	fma.rn.f32 	%f2648, %f2634, %f2526, %f2360;
	fma.rn.f32 	%f2649, %f2634, %f2528, %f2361;
	fma.rn.f32 	%f2650, %f2634, %f2530, %f2362;
	ld.shared.f32 	%f2651, [%r7669+528];
	fma.rn.f32 	%f2652, %f2651, %f2500, %f2364;
	fma.rn.f32 	%f2653, %f2651, %f2502, %f2365;
	fma.rn.f32 	%f2654, %f2651, %f2504, %f2366;
	fma.rn.f32 	%f2655, %f2651, %f2506, %f2367;
	fma.rn.f32 	%f2656, %f2651, %f2508, %f2368;
	fma.rn.f32 	%f2657, %f2651, %f2510, %f2369;
	fma.rn.f32 	%f2658, %f2651, %f2512, %f2370;
	fma.rn.f32 	%f2659, %f2651, %f2514, %f2371;
	fma.rn.f32 	%f2660, %f2651, %f2516, %f2372;
	fma.rn.f32 	%f2661, %f2651, %f2518, %f2373;
	fma.rn.f32 	%f2662, %f2651, %f2520, %f2374;
	fma.rn.f32 	%f2663, %f2651, %f2522, %f2375;
	fma.rn.f32 	%f2664, %f2651, %f2524, %f2376;
	fma.rn.f32 	%f2665, %f2651, %f2526, %f2377;
	fma.rn.f32 	%f2666, %f2651, %f2528, %f2378;
	fma.rn.f32 	%f2667, %f2651, %f2530, %f2379;
	ld.shared.f32 	%f2668, [%r7669+592];
	fma.rn.f32 	%f2669, %f2668, %f2500, %f2381;
	fma.rn.f32 	%f2670, %f2668, %f2502, %f2382;
	fma.rn.f32 	%f2671, %f2668, %f2504, %f2383;
	fma.rn.f32 	%f2672, %f2668, %f2506, %f2384;
	fma.rn.f32 	%f2673, %f2668, %f2508, %f2385;
	fma.rn.f32 	%f2674, %f2668, %f2510, %f2386;
	fma.rn.f32 	%f2675, %f2668, %f2512, %f2387;
	fma.rn.f32 	%f2676, %f2668, %f2514, %f2388;
	fma.rn.f32 	%f2677, %f2668, %f2516, %f2389;
	fma.rn.f32 	%f2678, %f2668, %f2518, %f2390;
	fma.rn.f32 	%f2679, %f2668, %f2520, %f2391;
	fma.rn.f32 	%f2680, %f2668, %f2522, %f2392;
	fma.rn.f32 	%f2681, %f2668, %f2524, %f2393;
	fma.rn.f32 	%f2682, %f2668, %f2526, %f2394;
	fma.rn.f32 	%f2683, %f2668, %f2528, %f2395;
	fma.rn.f32 	%f2684, %f2668, %f2530, %f2396;
	ld.shared.f32 	%f2685, [%r7669+656];
	fma.rn.f32 	%f2686, %f2685, %f2500, %f2398;
	fma.rn.f32 	%f2687, %f2685, %f2502, %f2399;
	fma.rn.f32 	%f2688, %f2685, %f2504, %f2400;
	fma.rn.f32 	%f2689, %f2685, %f2506, %f2401;
	fma.rn.f32 	%f2690, %f2685, %f2508, %f2402;
	fma.rn.f32 	%f2691, %f2685, %f2510, %f2403;
	fma.rn.f32 	%f2692, %f2685, %f2512, %f2404;
	fma.rn.f32 	%f2693, %f2685, %f2514, %f2405;
	fma.rn.f32 	%f2694, %f2685, %f2516, %f2406;
	fma.rn.f32 	%f2695, %f2685, %f2518, %f2407;
	fma.rn.f32 	%f2696, %f2685, %f2520, %f2408;
	fma.rn.f32 	%f2697, %f2685, %f2522, %f2409;
	fma.rn.f32 	%f2698, %f2685, %f2524, %f2410;
	fma.rn.f32 	%f2699, %f2685, %f2526, %f2411;
	fma.rn.f32 	%f2700, %f2685, %f2528, %f2412;
	fma.rn.f32 	%f2701, %f2685, %f2530, %f2413;
	ld.shared.f32 	%f2702, [%r7669+720];
	fma.rn.f32 	%f2703, %f2702, %f2500, %f2415;
	fma.rn.f32 	%f2704, %f2702, %f2502, %f2416;
	fma.rn.f32 	%f2705, %f2702, %f2504, %f2417;
	fma.rn.f32 	%f2706, %f2702, %f2506, %f2418;
	fma.rn.f32 	%f2707, %f2702, %f2508, %f2419;
	fma.rn.f32 	%f2708, %f2702, %f2510, %f2420;
	fma.rn.f32 	%f2709, %f2702, %f2512, %f2421;
	fma.rn.f32 	%f2710, %f2702, %f2514, %f2422;
	fma.rn.f32 	%f2711, %f2702, %f2516, %f2423;
	fma.rn.f32 	%f2712, %f2702, %f2518, %f2424;
	fma.rn.f32 	%f2713, %f2702, %f2520, %f2425;
	fma.rn.f32 	%f2714, %f2702, %f2522, %f2426;
	fma.rn.f32 	%f2715, %f2702, %f2524, %f2427;
	fma.rn.f32 	%f2716, %f2702, %f2526, %f2428;
	fma.rn.f32 	%f2717, %f2702, %f2528, %f2429;
	fma.rn.f32 	%f2718, %f2702, %f2530, %f2430;
	ld.shared.f32 	%f2719, [%r7669+784];
	fma.rn.f32 	%f2720, %f2719, %f2500, %f2432;
	fma.rn.f32 	%f2721, %f2719, %f2502, %f2433;
	fma.rn.f32 	%f2722, %f2719, %f2504, %f2434;
	fma.rn.f32 	%f2723, %f2719, %f2506, %f2435;
	fma.rn.f32 	%f2724, %f2719, %f2508, %f2436;
	fma.rn.f32 	%f2725, %f2719, %f2510, %f2437;
	fma.rn.f32 	%f2726, %f2719, %f2512, %f2438;
	fma.rn.f32 	%f2727, %f2719, %f2514, %f2439;
	fma.rn.f32 	%f2728, %f2719, %f2516, %f2440;
	fma.rn.f32 	%f2729, %f2719, %f2518, %f2441;
	fma.rn.f32 	%f2730, %f2719, %f2520, %f2442;
	fma.rn.f32 	%f2731, %f2719, %f2522, %f2443;
	fma.rn.f32 	%f2732, %f2719, %f2524, %f2444;
	fma.rn.f32 	%f2733, %f2719, %f2526, %f2445;
	fma.rn.f32 	%f2734, %f2719, %f2528, %f2446;
	fma.rn.f32 	%f2735, %f2719, %f2530, %f2447;
	ld.shared.f32 	%f2736, [%r7669+848];
	fma.rn.f32 	%f2737, %f2736, %f2500, %f2449;
	fma.rn.f32 	%f2738, %f2736, %f2502, %f2450;
	fma.rn.f32 	%f2739, %f2736, %f2504, %f2451;
	fma.rn.f32 	%f2740, %f2736, %f2506, %f2452;
	fma.rn.f32 	%f2741, %f2736, %f2508, %f2453;
	fma.rn.f32 	%f2742, %f2736, %f2510, %f2454;
	fma.rn.f32 	%f2743, %f2736, %f2512, %f2455;
	fma.rn.f32 	%f2744, %f2736, %f2514, %f2456;
	fma.rn.f32 	%f2745, %f2736, %f2516, %f2457;
	fma.rn.f32 	%f2746, %f2736, %f2518, %f2458;
	fma.rn.f32 	%f2747, %f2736, %f2520, %f2459;
	fma.rn.f32 	%f2748, %f2736, %f2522, %f2460;
	fma.rn.f32 	%f2749, %f2736, %f2524, %f2461;
	fma.rn.f32 	%f2750, %f2736, %f2526, %f2462;
	fma.rn.f32 	%f2751, %f2736, %f2528, %f2463;
	fma.rn.f32 	%f2752, %f2736, %f2530, %f2464;
	ld.shared.f32 	%f2753, [%r7669+912];
	fma.rn.f32 	%f2754, %f2753, %f2500, %f2466;
	fma.rn.f32 	%f2755, %f2753, %f2502, %f2467;
	fma.rn.f32 	%f2756, %f2753, %f2504, %f2468;
	fma.rn.f32 	%f2757, %f2753, %f2506, %f2469;
	fma.rn.f32 	%f2758, %f2753, %f2508, %f2470;
	fma.rn.f32 	%f2759, %f2753, %f2510, %f2471;
	fma.rn.f32 	%f2760, %f2753, %f2512, %f2472;
	fma.rn.f32 	%f2761, %f2753, %f2514, %f2473;
	fma.rn.f32 	%f2762, %f2753, %f2516, %f2474;
	fma.rn.f32 	%f2763, %f2753, %f2518, %f2475;
	fma.rn.f32 	%f2764, %f2753, %f2520, %f2476;
	fma.rn.f32 	%f2765, %f2753, %f2522, %f2477;
	fma.rn.f32 	%f2766, %f2753, %f2524, %f2478;
	fma.rn.f32 	%f2767, %f2753, %f2526, %f2479;
	fma.rn.f32 	%f2768, %f2753, %f2528, %f2480;
	fma.rn.f32 	%f2769, %f2753, %f2530, %f2481;
	ld.shared.f32 	%f2770, [%r7669+976];
	fma.rn.f32 	%f2771, %f2770, %f2500, %f2483;
	fma.rn.f32 	%f2772, %f2770, %f2502, %f2484;
	fma.rn.f32 	%f2773, %f2770, %f2504, %f2485;
	fma.rn.f32 	%f2774, %f2770, %f2506, %f2486;
	fma.rn.f32 	%f2775, %f2770, %f2508, %f2487;
	fma.rn.f32 	%f2776, %f2770, %f2510, %f2488;
	fma.rn.f32 	%f2777, %f2770, %f2512, %f2489;
	fma.rn.f32 	%f2778, %f2770, %f2514, %f2490;
	fma.rn.f32 	%f2779, %f2770, %f2516, %f2491;
	fma.rn.f32 	%f2780, %f2770, %f2518, %f2492;
	fma.rn.f32 	%f2781, %f2770, %f2520, %f2493;
	fma.rn.f32 	%f2782, %f2770, %f2522, %f2494;
	fma.rn.f32 	%f2783, %f2770, %f2524, %f2495;
	fma.rn.f32 	%f2784, %f2770, %f2526, %f2496;
	fma.rn.f32 	%f2785, %f2770, %f2528, %f2497;
	fma.rn.f32 	%f2786, %f2770, %f2530, %f2498;
	ld.shared.f32 	%f2787, [%r7669+20];
	ld.shared.f32 	%f2788, [%r7673+2560];
	fma.rn.f32 	%f2789, %f2787, %f2788, %f2501;
	ld.shared.f32 	%f2790, [%r7673+2564];
	fma.rn.f32 	%f2791, %f2787, %f2790, %f2503;
	ld.shared.f32 	%f2792, [%r7673+2568];
	fma.rn.f32 	%f2793, %f2787, %f2792, %f2505;
	ld.shared.f32 	%f2794, [%r7673+2572];
	fma.rn.f32 	%f2795, %f2787, %f2794, %f2507;
	ld.shared.f32 	%f2796, [%r7673+2576];
	fma.rn.f32 	%f2797, %f2787, %f2796, %f2509;
	ld.shared.f32 	%f2798, [%r7673+2580];
	fma.rn.f32 	%f2799, %f2787, %f2798, %f2511;
	ld.shared.f32 	%f2800, [%r7673+2584];
	fma.rn.f32 	%f2801, %f2787, %f2800, %f2513;
	ld.shared.f32 	%f2802, [%r7673+2588];
	fma.rn.f32 	%f2803, %f2787, %f2802, %f2515;
	ld.shared.f32 	%f2804, [%r7673+2592];
	fma.rn.f32 	%f2805, %f2787, %f2804, %f2517;
	ld.shared.f32 	%f2806, [%r7673+2596];
	fma.rn.f32 	%f2807, %f2787, %f2806, %f2519;
	ld.shared.f32 	%f2808, [%r7673+2600];
	fma.rn.f32 	%f2809, %f2787, %f2808, %f2521;
	ld.shared.f32 	%f2810, [%r7673+2604];
	fma.rn.f32 	%f2811, %f2787, %f2810, %f2523;
	ld.shared.f32 	%f2812, [%r7673+2608];
	fma.rn.f32 	%f2813, %f2787, %f2812, %f2525;
	ld.shared.f32 	%f2814, [%r7673+2612];
	fma.rn.f32 	%f2815, %f2787, %f2814, %f2527;
	ld.shared.f32 	%f2816, [%r7673+2616];
	fma.rn.f32 	%f2817, %f2787, %f2816, %f2529;
	ld.shared.f32 	%f2818, [%r7673+2620];
	fma.rn.f32 	%f2819, %f2787, %f2818, %f2531;
	ld.shared.f32 	%f2820, [%r7669+84];
	fma.rn.f32 	%f2821, %f2820, %f2788, %f2533;
	fma.rn.f32 	%f2822, %f2820, %f2790, %f2534;
	fma.rn.f32 	%f2823, %f2820, %f2792, %f2535;
	fma.rn.f32 	%f2824, %f2820, %f2794, %f2536;
	fma.rn.f32 	%f2825, %f2820, %f2796, %f2537;
	fma.rn.f32 	%f2826, %f2820, %f2798, %f2538;
	fma.rn.f32 	%f2827, %f2820, %f2800, %f2539;
	fma.rn.f32 	%f2828, %f2820, %f2802, %f2540;
	fma.rn.f32 	%f2829, %f2820, %f2804, %f2541;
	fma.rn.f32 	%f2830, %f2820, %f2806, %f2542;
	fma.rn.f32 	%f2831, %f2820, %f2808, %f2543;
	fma.rn.f32 	%f2832, %f2820, %f2810, %f2544;
	fma.rn.f32 	%f2833, %f2820, %f2812, %f2545;
	fma.rn.f32 	%f2834, %f2820, %f2814, %f2546;
	fma.rn.f32 	%f2835, %f2820, %f2816, %f2547;
	fma.rn.f32 	%f2836, %f2820, %f2818, %f2548;
	ld.shared.f32 	%f2837, [%r7669+148];
	fma.rn.f32 	%f2838, %f2837, %f2788, %f2550;
	fma.rn.f32 	%f2839, %f2837, %f2790, %f2551;
	fma.rn.f32 	%f2840, %f2837, %f2792, %f2552;
	fma.rn.f32 	%f2841, %f2837, %f2794, %f2553;
	fma.rn.f32 	%f2842, %f2837, %f2796, %f2554;
	fma.rn.f32 	%f2843, %f2837, %f2798, %f2555;
	fma.rn.f32 	%f2844, %f2837, %f2800, %f2556;
	fma.rn.f32 	%f2845, %f2837, %f2802, %f2557;
	fma.rn.f32 	%f2846, %f2837, %f2804, %f2558;
	fma.rn.f32 	%f2847, %f2837, %f2806, %f2559;
	fma.rn.f32 	%f2848, %f2837, %f2808, %f2560;
	fma.rn.f32 	%f2849, %f2837, %f2810, %f2561;
	fma.rn.f32 	%f2850, %f2837, %f2812, %f2562;
	fma.rn.f32 	%f2851, %f2837, %f2814, %f2563;
	fma.rn.f32 	%f2852, %f2837, %f2816, %f2564;
	fma.rn.f32 	%f2853, %f2837, %f2818, %f2565;
	ld.shared.f32 	%f2854, [%r7669+212];
	fma.rn.f32 	%f2855, %f2854, %f2788, %f2567;
	fma.rn.f32 	%f2856, %f2854, %f2790, %f2568;
	fma.rn.f32 	%f2857, %f2854, %f2792, %f2569;
	fma.rn.f32 	%f2858, %f2854, %f2794, %f2570;
	fma.rn.f32 	%f2859, %f2854, %f2796, %f2571;
	fma.rn.f32 	%f2860, %f2854, %f2798, %f2572;
	fma.rn.f32 	%f2861, %f2854, %f2800, %f2573;
	fma.rn.f32 	%f2862, %f2854, %f2802, %f2574;
	fma.rn.f32 	%f2863, %f2854, %f2804, %f2575;
	fma.rn.f32 	%f2864, %f2854, %f2806, %f2576;
	fma.rn.f32 	%f2865, %f2854, %f2808, %f2577;
	fma.rn.f32 	%f2866, %f2854, %f2810, %f2578;
	fma.rn.f32 	%f2867, %f2854, %f2812, %f2579;
	fma.rn.f32 	%f2868, %f2854, %f2814, %f2580;
	fma.rn.f32 	%f2869, %f2854, %f2816, %f2581;
	fma.rn.f32 	%f2870, %f2854, %f2818, %f2582;
	ld.shared.f32 	%f2871, [%r7669+276];
	fma.rn.f32 	%f2872, %f2871, %f2788, %f2584;
	fma.rn.f32 	%f2873, %f2871, %f2790, %f2585;
	fma.rn.f32 	%f2874, %f2871, %f2792, %f2586;
	fma.rn.f32 	%f2875, %f2871, %f2794, %f2587;
	fma.rn.f32 	%f2876, %f2871, %f2796, %f2588;
	fma.rn.f32 	%f2877, %f2871, %f2798, %f2589;
	fma.rn.f32 	%f2878, %f2871, %f2800, %f2590;
	fma.rn.f32 	%f2879, %f2871, %f2802, %f2591;
	fma.rn.f32 	%f2880, %f2871, %f2804, %f2592;
	fma.rn.f32 	%f2881, %f2871, %f2806, %f2593;
	fma.rn.f32 	%f2882, %f2871, %f2808, %f2594;
	fma.rn.f32 	%f2883, %f2871, %f2810, %f2595;
	fma.rn.f32 	%f2884, %f2871, %f2812, %f2596;
	fma.rn.f32 	%f2885, %f2871, %f2814, %f2597;
	fma.rn.f32 	%f2886, %f2871, %f2816, %f2598;
	fma.rn.f32 	%f2887, %f2871, %f2818, %f2599;
	ld.shared.f32 	%f2888, [%r7669+340];
	fma.rn.f32 	%f2889, %f2888, %f2788, %f2601;
	fma.rn.f32 	%f2890, %f2888, %f2790, %f2602;
	fma.rn.f32 	%f2891, %f2888, %f2792, %f2603;
	fma.rn.f32 	%f2892, %f2888, %f2794, %f2604;
	fma.rn.f32 	%f2893, %f2888, %f2796, %f2605;
	fma.rn.f32 	%f2894, %f2888, %f2798, %f2606;
	fma.rn.f32 	%f2895, %f2888, %f2800, %f2607;
	fma.rn.f32 	%f2896, %f2888, %f2802, %f2608;
	fma.rn.f32 	%f2897, %f2888, %f2804, %f2609;
	fma.rn.f32 	%f2898, %f2888, %f2806, %f2610;
	fma.rn.f32 	%f2899, %f2888, %f2808, %f2611;
	fma.rn.f32 	%f2900, %f2888, %f2810, %f2612;
	fma.rn.f32 	%f2901, %f2888, %f2812, %f2613;
	fma.rn.f32 	%f2902, %f2888, %f2814, %f2614;
	fma.rn.f32 	%f2903, %f2888, %f2816, %f2615;
	fma.rn.f32 	%f2904, %f2888, %f2818, %f2616;
	ld.shared.f32 	%f2905, [%r7669+404];
	fma.rn.f32 	%f2906, %f2905, %f2788, %f2618;
	fma.rn.f32 	%f2907, %f2905, %f2790, %f2619;
	fma.rn.f32 	%f2908, %f2905, %f2792, %f2620;
	fma.rn.f32 	%f2909, %f2905, %f2794, %f2621;
	fma.rn.f32 	%f2910, %f2905, %f2796, %f2622;
	fma.rn.f32 	%f2911, %f2905, %f2798, %f2623;
	fma.rn.f32 	%f2912, %f2905, %f2800, %f2624;
	fma.rn.f32 	%f2913, %f2905, %f2802, %f2625;
	fma.rn.f32 	%f2914, %f2905, %f2804, %f2626;
	fma.rn.f32 	%f2915, %f2905, %f2806, %f2627;
	fma.rn.f32 	%f2916, %f2905, %f2808, %f2628;
	fma.rn.f32 	%f2917, %f2905, %f2810, %f2629;
	fma.rn.f32 	%f2918, %f2905, %f2812, %f2630;
	fma.rn.f32 	%f2919, %f2905, %f2814, %f2631;
	fma.rn.f32 	%f2920, %f2905, %f2816, %f2632;
	fma.rn.f32 	%f2921, %f2905, %f2818, %f2633;
	ld.shared.f32 	%f2922, [%r7669+468];
	fma.rn.f32 	%f2923, %f2922, %f2788, %f2635;
	fma.rn.f32 	%f2924, %f2922, %f2790, %f2636;
	fma.rn.f32 	%f2925, %f2922, %f2792, %f2637;
	fma.rn.f32 	%f2926, %f2922, %f2794, %f2638;
	fma.rn.f32 	%f2927, %f2922, %f2796, %f2639;
	fma.rn.f32 	%f2928, %f2922, %f2798, %f2640;
	fma.rn.f32 	%f2929, %f2922, %f2800, %f2641;
	fma.rn.f32 	%f2930, %f2922, %f2802, %f2642;
	fma.rn.f32 	%f2931, %f2922, %f2804, %f2643;
	fma.rn.f32 	%f2932, %f2922, %f2806, %f2644;
	fma.rn.f32 	%f2933, %f2922, %f2808, %f2645;
	fma.rn.f32 	%f2934, %f2922, %f2810, %f2646;
	fma.rn.f32 	%f2935, %f2922, %f2812, %f2647;
	fma.rn.f32 	%f2936, %f2922, %f2814, %f2648;
	fma.rn.f32 	%f2937, %f2922, %f2816, %f2649;
	fma.rn.f32 	%f2938, %f2922, %f2818, %f2650;
	ld.shared.f32 	%f2939, [%r7669+532];
	fma.rn.f32 	%f2940, %f2939, %f2788, %f2652;
	fma.rn.f32 	%f2941, %f2939, %f2790, %f2653;
	fma.rn.f32 	%f2942, %f2939, %f2792, %f2654;
	fma.rn.f32 	%f2943, %f2939, %f2794, %f2655;
	fma.rn.f32 	%f2944, %f2939, %f2796, %f2656;
	fma.rn.f32 	%f2945, %f2939, %f2798, %f2657;
	fma.rn.f32 	%f2946, %f2939, %f2800, %f2658;
	fma.rn.f32 	%f2947, %f2939, %f2802, %f2659;
	fma.rn.f32 	%f2948, %f2939, %f2804, %f2660;
	fma.rn.f32 	%f2949, %f2939, %f2806, %f2661;
	fma.rn.f32 	%f2950, %f2939, %f2808, %f2662;
	fma.rn.f32 	%f2951, %f2939, %f2810, %f2663;
	fma.rn.f32 	%f2952, %f2939, %f2812, %f2664;
	fma.rn.f32 	%f2953, %f2939, %f2814, %f2665;
	fma.rn.f32 	%f2954, %f2939, %f2816, %f2666;
	fma.rn.f32 	%f2955, %f2939, %f2818, %f2667;
	ld.shared.f32 	%f2956, [%r7669+596];
	fma.rn.f32 	%f2957, %f2956, %f2788, %f2669;
	fma.rn.f32 	%f2958, %f2956, %f2790, %f2670;
	fma.rn.f32 	%f2959, %f2956, %f2792, %f2671;
	fma.rn.f32 	%f2960, %f2956, %f2794, %f2672;
	fma.rn.f32 	%f2961, %f2956, %f2796, %f2673;
	fma.rn.f32 	%f2962, %f2956, %f2798, %f2674;
	fma.rn.f32 	%f2963, %f2956, %f2800, %f2675;
	fma.rn.f32 	%f2964, %f2956, %f2802, %f2676;
	fma.rn.f32 	%f2965, %f2956, %f2804, %f2677;
	fma.rn.f32 	%f2966, %f2956, %f2806, %f2678;
	fma.rn.f32 	%f2967, %f2956, %f2808, %f2679;
	fma.rn.f32 	%f2968, %f2956, %f2810, %f2680;
	fma.rn.f32 	%f2969, %f2956, %f2812, %f2681;
	fma.rn.f32 	%f2970, %f2956, %f2814, %f2682;
	fma.rn.f32 	%f2971, %f2956, %f2816, %f2683;
	fma.rn.f32 	%f2972, %f2956, %f2818, %f2684;
	ld.shared.f32 	%f2973, [%r7669+660];
	fma.rn.f32 	%f2974, %f2973, %f2788, %f2686;
	fma.rn.f32 	%f2975, %f2973, %f2790, %f2687;
	fma.rn.f32 	%f2976, %f2973, %f2792, %f2688;
	fma.rn.f32 	%f2977, %f2973, %f2794, %f2689;
	fma.rn.f32 	%f2978, %f2973, %f2796, %f2690;
	fma.rn.f32 	%f2979, %f2973, %f2798, %f2691;
	fma.rn.f32 	%f2980, %f2973, %f2800, %f2692;
	fma.rn.f32 	%f2981, %f2973, %f2802, %f2693;
	fma.rn.f32 	%f2982, %f2973, %f2804, %f2694;
	fma.rn.f32 	%f2983, %f2973, %f2806, %f2695;
	fma.rn.f32 	%f2984, %f2973, %f2808, %f2696;
	fma.rn.f32 	%f2985, %f2973, %f2810, %f2697;
	fma.rn.f32 	%f2986, %f2973, %f2812, %f2698;
	fma.rn.f32 	%f2987, %f2973, %f2814, %f2699;
	fma.rn.f32 	%f2988, %f2973, %f2816, %f2700;
	fma.rn.f32 	%f2989, %f2973, %f2818, %f2701;
	ld.shared.f32 	%f2990, [%r7669+724];
	fma.rn.f32 	%f2991, %f2990, %f2788, %f2703;
	fma.rn.f32 	%f2992, %f2990, %f2790, %f2704;
	fma.rn.f32 	%f2993, %f2990, %f2792, %f2705;
	fma.rn.f32 	%f2994, %f2990, %f2794, %f2706;
	fma.rn.f32 	%f2995, %f2990, %f2796, %f2707;
	fma.rn.f32 	%f2996, %f2990, %f2798, %f2708;
	fma.rn.f32 	%f2997, %f2990, %f2800, %f2709;
	fma.rn.f32 	%f2998, %f2990, %f2802, %f2710;
	fma.rn.f32 	%f2999, %f2990, %f2804, %f2711;
	fma.rn.f32 	%f3000, %f2990, %f2806, %f2712;
	fma.rn.f32 	%f3001, %f2990, %f2808, %f2713;
	fma.rn.f32 	%f3002, %f2990, %f2810, %f2714;
	fma.rn.f32 	%f3003, %f2990, %f2812, %f2715;
	fma.rn.f32 	%f3004, %f2990, %f2814, %f2716;
	fma.rn.f32 	%f3005, %f2990, %f2816, %f2717;
	fma.rn.f32 	%f3006, %f2990, %f2818, %f2718;
	ld.shared.f32 	%f3007, [%r7669+788];
	fma.rn.f32 	%f3008, %f3007, %f2788, %f2720;
	fma.rn.f32 	%f3009, %f3007, %f2790, %f2721;
	fma.rn.f32 	%f3010, %f3007, %f2792, %f2722;
	fma.rn.f32 	%f3011, %f3007, %f2794, %f2723;
	fma.rn.f32 	%f3012, %f3007, %f2796, %f2724;
	fma.rn.f32 	%f3013, %f3007, %f2798, %f2725;
	fma.rn.f32 	%f3014, %f3007, %f2800, %f2726;
	fma.rn.f32 	%f3015, %f3007, %f2802, %f2727;
	fma.rn.f32 	%f3016, %f3007, %f2804, %f2728;
	fma.rn.f32 	%f3017, %f3007, %f2806, %f2729;
	fma.rn.f32 	%f3018, %f3007, %f2808, %f2730;
	fma.rn.f32 	%f3019, %f3007, %f2810, %f2731;
	fma.rn.f32 	%f3020, %f3007, %f2812, %f2732;
	fma.rn.f32 	%f3021, %f3007, %f2814, %f2733;
	fma.rn.f32 	%f3022, %f3007, %f2816, %f2734;
	fma.rn.f32 	%f3023, %f3007, %f2818, %f2735;
	ld.shared.f32 	%f3024, [%r7669+852];
	fma.rn.f32 	%f3025, %f3024, %f2788, %f2737;
	fma.rn.f32 	%f3026, %f3024, %f2790, %f2738;
	fma.rn.f32 	%f3027, %f3024, %f2792, %f2739;
	fma.rn.f32 	%f3028, %f3024, %f2794, %f2740;
	fma.rn.f32 	%f3029, %f3024, %f2796, %f2741;
	fma.rn.f32 	%f3030, %f3024, %f2798, %f2742;
	fma.rn.f32 	%f3031, %f3024, %f2800, %f2743;
	fma.rn.f32 	%f3032, %f3024, %f2802, %f2744;
	fma.rn.f32 	%f3033, %f3024, %f2804, %f2745;
	fma.rn.f32 	%f3034, %f3024, %f2806, %f2746;
	fma.rn.f32 	%f3035, %f3024, %f2808, %f2747;
	fma.rn.f32 	%f3036, %f3024, %f2810, %f2748;
	fma.rn.f32 	%f3037, %f3024, %f2812, %f2749;
	fma.rn.f32 	%f3038, %f3024, %f2814, %f2750;
	fma.rn.f32 	%f3039, %f3024, %f2816, %f2751;
	fma.rn.f32 	%f3040, %f3024, %f2818, %f2752;
	ld.shared.f32 	%f3041, [%r7669+916];
	fma.rn.f32 	%f3042, %f3041, %f2788, %f2754;
	fma.rn.f32 	%f3043, %f3041, %f2790, %f2755;
	fma.rn.f32 	%f3044, %f3041, %f2792, %f2756;
	fma.rn.f32 	%f3045, %f3041, %f2794, %f2757;
	fma.rn.f32 	%f3046, %f3041, %f2796, %f2758;
	fma.rn.f32 	%f3047, %f3041, %f2798, %f2759;
	fma.rn.f32 	%f3048, %f3041, %f2800, %f2760;
	fma.rn.f32 	%f3049, %f3041, %f2802, %f2761;
	fma.rn.f32 	%f3050, %f3041, %f2804, %f2762;
	fma.rn.f32 	%f3051, %f3041, %f2806, %f2763;
	fma.rn.f32 	%f3052, %f3041, %f2808, %f2764;
	fma.rn.f32 	%f3053, %f3041, %f2810, %f2765;
	fma.rn.f32 	%f3054, %f3041, %f2812, %f2766;
	fma.rn.f32 	%f3055, %f3041, %f2814, %f2767;
	fma.rn.f32 	%f3056, %f3041, %f2816, %f2768;
	fma.rn.f32 	%f3057, %f3041, %f2818, %f2769;
	ld.shared.f32 	%f3058, [%r7669+980];
	fma.rn.f32 	%f3059, %f3058, %f2788, %f2771;
	fma.rn.f32 	%f3060, %f3058, %f2790, %f2772;
	fma.rn.f32 	%f3061, %f3058, %f2792, %f2773;
	fma.rn.f32 	%f3062, %f3058, %f2794, %f2774;
	fma.rn.f32 	%f3063, %f3058, %f2796, %f2775;
	fma.rn.f32 	%f3064, %f3058, %f2798, %f2776;
	fma.rn.f32 	%f3065, %f3058, %f2800, %f2777;
	fma.rn.f32 	%f3066, %f3058, %f2802, %f2778;
	fma.rn.f32 	%f3067, %f3058, %f2804, %f2779;
	fma.rn.f32 	%f3068, %f3058, %f2806, %f2780;
	fma.rn.f32 	%f3069, %f3058, %f2808, %f2781;
	fma.rn.f32 	%f3070, %f3058, %f2810, %f2782;
	fma.rn.f32 	%f3071, %f3058, %f2812, %f2783;
	fma.rn.f32 	%f3072, %f3058, %f2814, %f2784;
	fma.rn.f32 	%f3073, %f3058, %f2816, %f2785;
	fma.rn.f32 	%f3074, %f3058, %f2818, %f2786;
	ld.shared.f32 	%f3075, [%r7669+24];
	ld.shared.f32 	%f3076, [%r7673+3072];
	fma.rn.f32 	%f3077, %f3075, %f3076, %f2789;
	ld.shared.f32 	%f3078, [%r7673+3076];
	fma.rn.f32 	%f3079, %f3075, %f3078, %f2791;
	ld.shared.f32 	%f3080, [%r7673+3080];
	fma.rn.f32 	%f3081, %f3075, %f3080, %f2793;
	ld.shared.f32 	%f3082, [%r7673+3084];
	fma.rn.f32 	%f3083, %f3075, %f3082, %f2795;
	ld.shared.f32 	%f3084, [%r7673+3088];
	fma.rn.f32 	%f3085, %f3075, %f3084, %f2797;
	ld.shared.f32 	%f3086, [%r7673+3092];
	fma.rn.f32 	%f3087, %f3075, %f3086, %f2799;
	ld.shared.f32 	%f3088, [%r7673+3096];
	fma.rn.f32 	%f3089, %f3075, %f3088, %f2801;
	ld.shared.f32 	%f3090, [%r7673+3100];
	fma.rn.f32 	%f3091, %f3075, %f3090, %f2803;
	ld.shared.f32 	%f3092, [%r7673+3104];
	fma.rn.f32 	%f3093, %f3075, %f3092, %f2805;
	ld.shared.f32 	%f3094, [%r7673+3108];
	fma.rn.f32 	%f3095, %f3075, %f3094, %f2807;
	ld.shared.f32 	%f3096, [%r7673+3112];
	fma.rn.f32 	%f3097, %f3075, %f3096, %f2809;
	ld.shared.f32 	%f3098, [%r7673+3116];
	fma.rn.f32 	%f3099, %f3075, %f3098, %f2811;
	ld.shared.f32 	%f3100, [%r7673+3120];
	fma.rn.f32 	%f3101, %f3075, %f3100, %f2813;
	ld.shared.f32 	%f3102, [%r7673+3124];
	fma.rn.f32 	%f3103, %f3075, %f3102, %f2815;
	ld.shared.f32 	%f3104, [%r7673+3128];
	fma.rn.f32 	%f3105, %f3075, %f3104, %f2817;
	ld.shared.f32 	%f3106, [%r7673+3132];
	fma.rn.f32 	%f3107, %f3075, %f3106, %f2819;
	ld.shared.f32 	%f3108, [%r7669+88];
	fma.rn.f32 	%f3109, %f3108, %f3076, %f2821;
	fma.rn.f32 	%f3110, %f3108, %f3078, %f2822;
	fma.rn.f32 	%f3111, %f3108, %f3080, %f2823;
	fma.rn.f32 	%f3112, %f3108, %f3082, %f2824;
	fma.rn.f32 	%f3113, %f3108, %f3084, %f2825;
	fma.rn.f32 	%f3114, %f3108, %f3086, %f2826;
	fma.rn.f32 	%f3115, %f3108, %f3088, %f2827;
	fma.rn.f32 	%f3116, %f3108, %f3090, %f2828;
	fma.rn.f32 	%f3117, %f3108, %f3092, %f2829;
	fma.rn.f32 	%f3118, %f3108, %f3094, %f2830;
	fma.rn.f32 	%f3119, %f3108, %f3096, %f2831;
	fma.rn.f32 	%f3120, %f3108, %f3098, %f2832;
	fma.rn.f32 	%f3121, %f3108, %f3100, %f2833;
	fma.rn.f32 	%f3122, %f3108, %f3102, %f2834;
	fma.rn.f32 	%f3123, %f3108, %f3104, %f2835;
	fma.rn.f32 	%f3124, %f3108, %f3106, %f2836;
	ld.shared.f32 	%f3125, [%r7669+152];
	fma.rn.f32 	%f3126, %f3125, %f3076, %f2838;
	fma.rn.f32 	%f3127, %f3125, %f3078, %f2839;
	fma.rn.f32 	%f3128, %f3125, %f3080, %f2840;
	fma.rn.f32 	%f3129, %f3125, %f3082, %f2841;
	fma.rn.f32 	%f3130, %f3125, %f3084, %f2842;
	fma.rn.f32 	%f3131, %f3125, %f3086, %f2843;
	fma.rn.f32 	%f3132, %f3125, %f3088, %f2844;
	fma.rn.f32 	%f3133, %f3125, %f3090, %f2845;
	fma.rn.f32 	%f3134, %f3125, %f3092, %f2846;
	fma.rn.f32 	%f3135, %f3125, %f3094, %f2847;
	fma.rn.f32 	%f3136, %f3125, %f3096, %f2848;
	fma.rn.f32 	%f3137, %f3125, %f3098, %f2849;
	fma.rn.f32 	%f3138, %f3125, %f3100, %f2850;
	fma.rn.f32 	%f3139, %f3125, %f3102, %f2851;
	fma.rn.f32 	%f3140, %f3125, %f3104, %f2852;
	fma.rn.f32 	%f3141, %f3125, %f3106, %f2853;
	ld.shared.f32 	%f3142, [%r7669+216];
	fma.rn.f32 	%f3143, %f3142, %f3076, %f2855;
	fma.rn.f32 	%f3144, %f3142, %f3078, %f2856;
	fma.rn.f32 	%f3145, %f3142, %f3080, %f2857;
	fma.rn.f32 	%f3146, %f3142, %f3082, %f2858;
	fma.rn.f32 	%f3147, %f3142, %f3084, %f2859;
	fma.rn.f32 	%f3148, %f3142, %f3086, %f2860;
	fma.rn.f32 	%f3149, %f3142, %f3088, %f2861;
	fma.rn.f32 	%f3150, %f3142, %f3090, %f2862;
	fma.rn.f32 	%f3151, %f3142, %f3092, %f2863;
	fma.rn.f32 	%f3152, %f3142, %f3094, %f2864;
	fma.rn.f32 	%f3153, %f3142, %f3096, %f2865;
	fma.rn.f32 	%f3154, %f3142, %f3098, %f2866;
	fma.rn.f32 	%f3155, %f3142, %f3100, %f2867;
	fma.rn.f32 	%f3156, %f3142, %f3102, %f2868;
	fma.rn.f32 	%f3157, %f3142, %f3104, %f2869;
	fma.rn.f32 	%f3158, %f3142, %f3106, %f2870;
	ld.shared.f32 	%f3159, [%r7669+280];
	fma.rn.f32 	%f3160, %f3159, %f3076, %f2872;
	fma.rn.f32 	%f3161, %f3159, %f3078, %f2873;
	fma.rn.f32 	%f3162, %f3159, %f3080, %f2874;
	fma.rn.f32 	%f3163, %f3159, %f3082, %f2875;
	fma.rn.f32 	%f3164, %f3159, %f3084, %f2876;
	fma.rn.f32 	%f3165, %f3159, %f3086, %f2877;
	fma.rn.f32 	%f3166, %f3159, %f3088, %f2878;
	fma.rn.f32 	%f3167, %f3159, %f3090, %f2879;
	fma.rn.f32 	%f3168, %f3159, %f3092, %f2880;
	fma.rn.f32 	%f3169, %f3159, %f3094, %f2881;
	fma.rn.f32 	%f3170, %f3159, %f3096, %f2882;
	fma.rn.f32 	%f3171, %f3159, %f3098, %f2883;
	fma.rn.f32 	%f3172, %f3159, %f3100, %f2884;
	fma.rn.f32 	%f3173, %f3159, %f3102, %f2885;
	fma.rn.f32 	%f3174, %f3159, %f3104, %f2886;
	fma.rn.f32 	%f3175, %f3159, %f3106, %f2887;
	ld.shared.f32 	%f3176, [%r7669+344];
	fma.rn.f32 	%f3177, %f3176, %f3076, %f2889;
	fma.rn.f32 	%f3178, %f3176, %f3078, %f2890;
	fma.rn.f32 	%f3179, %f3176, %f3080, %f2891;
	fma.rn.f32 	%f3180, %f3176, %f3082, %f2892;
	fma.rn.f32 	%f3181, %f3176, %f3084, %f2893;
	fma.rn.f32 	%f3182, %f3176, %f3086, %f2894;
	fma.rn.f32 	%f3183, %f3176, %f3088, %f2895;
	fma.rn.f32 	%f3184, %f3176, %f3090, %f2896;
	fma.rn.f32 	%f3185, %f3176, %f3092, %f2897;
	fma.rn.f32 	%f3186, %f3176, %f3094, %f2898;
	fma.rn.f32 	%f3187, %f3176, %f3096, %f2899;
	fma.rn.f32 	%f3188, %f3176, %f3098, %f2900;
	fma.rn.f32 	%f3189, %f3176, %f3100, %f2901;
	fma.rn.f32 	%f3190, %f3176, %f3102, %f2902;
	fma.rn.f32 	%f3191, %f3176, %f3104, %f2903;
	fma.rn.f32 	%f3192, %f3176, %f3106, %f2904;
	ld.shared.f32 	%f3193, [%r7669+408];
	fma.rn.f32 	%f3194, %f3193, %f3076, %f2906;
	fma.rn.f32 	%f3195, %f3193, %f3078, %f2907;
	fma.rn.f32 	%f3196, %f3193, %f3080, %f2908;
	fma.rn.f32 	%f3197, %f3193, %f3082, %f2909;
	fma.rn.f32 	%f3198, %f3193, %f3084, %f2910;
	fma.rn.f32 	%f3199, %f3193, %f3086, %f2911;
	fma.rn.f32 	%f3200, %f3193, %f3088, %f2912;
	fma.rn.f32 	%f3201, %f3193, %f3090, %f2913;
	fma.rn.f32 	%f3202, %f3193, %f3092, %f2914;
	fma.rn.f32 	%f3203, %f3193, %f3094, %f2915;
	fma.rn.f32 	%f3204, %f3193, %f3096, %f2916;
	fma.rn.f32 	%f3205, %f3193, %f3098, %f2917;
	fma.rn.f32 	%f3206, %f3193, %f3100, %f2918;
	fma.rn.f32 	%f3207, %f3193, %f3102, %f2919;
	fma.rn.f32 	%f3208, %f3193, %f3104, %f2920;
	fma.rn.f32 	%f3209, %f3193, %f3106, %f2921;
	ld.shared.f32 	%f3210, [%r7669+472];
	fma.rn.f32 	%f3211, %f3210, %f3076, %f2923;
	fma.rn.f32 	%f3212, %f3210, %f3078, %f2924;
	fma.rn.f32 	%f3213, %f3210, %f3080, %f2925;
	fma.rn.f32 	%f3214, %f3210, %f3082, %f2926;
	fma.rn.f32 	%f3215, %f3210, %f3084, %f2927;
	fma.rn.f32 	%f3216, %f3210, %f3086, %f2928;
	fma.rn.f32 	%f3217, %f3210, %f3088, %f2929;
	fma.rn.f32 	%f3218, %f3210, %f3090, %f2930;
	fma.rn.f32 	%f3219, %f3210, %f3092, %f2931;
	fma.rn.f32 	%f3220, %f3210, %f3094, %f2932;
	fma.rn.f32 	%f3221, %f3210, %f3096, %f2933;
	fma.rn.f32 	%f3222, %f3210, %f3098, %f2934;
	fma.rn.f32 	%f3223, %f3210, %f3100, %f2935;
	fma.rn.f32 	%f3224, %f3210, %f3102, %f2936;
	fma.rn.f32 	%f3225, %f3210, %f3104, %f2937;
	fma.rn.f32 	%f3226, %f3210, %f3106, %f2938;
	ld.shared.f32 	%f3227, [%r7669+536];
	fma.rn.f32 	%f3228, %f3227, %f3076, %f2940;
	fma.rn.f32 	%f3229, %f3227, %f3078, %f2941;
	fma.rn.f32 	%f3230, %f3227, %f3080, %f2942;
	fma.rn.f32 	%f3231, %f3227, %f3082, %f2943;
	fma.rn.f32 	%f3232, %f3227, %f3084, %f2944;
	fma.rn.f32 	%f3233, %f3227, %f3086, %f2945;
	fma.rn.f32 	%f3234, %f3227, %f3088, %f2946;
	fma.rn.f32 	%f3235, %f3227, %f3090, %f2947;
	fma.rn.f32 	%f3236, %f3227, %f3092, %f2948;
	fma.rn.f32 	%f3237, %f3227, %f3094, %f2949;
	fma.rn.f32 	%f3238, %f3227, %f3096, %f2950;
	fma.rn.f32 	%f3239, %f3227, %f3098, %f2951;
	fma.rn.f32 	%f3240, %f3227, %f3100, %f2952;
	fma.rn.f32 	%f3241, %f3227, %f3102, %f2953;
	fma.rn.f32 	%f3242, %f3227, %f3104, %f2954;
	fma.rn.f32 	%f3243, %f3227, %f3106, %f2955;
	ld.shared.f32 	%f3244, [%r7669+600];
	fma.rn.f32 	%f3245, %f3244, %f3076, %f2957;
	fma.rn.f32 	%f3246, %f3244, %f3078, %f2958;
	fma.rn.f32 	%f3247, %f3244, %f3080, %f2959;
	fma.rn.f32 	%f3248, %f3244, %f3082, %f2960;
	fma.rn.f32 	%f3249, %f3244, %f3084, %f2961;
	fma.rn.f32 	%f3250, %f3244, %f3086, %f2962;
	fma.rn.f32 	%f3251, %f3244, %f3088, %f2963;
	fma.rn.f32 	%f3252, %f3244, %f3090, %f2964;
	fma.rn.f32 	%f3253, %f3244, %f3092, %f2965;
	fma.rn.f32 	%f3254, %f3244, %f3094, %f2966;
	fma.rn.f32 	%f3255, %f3244, %f3096, %f2967;
	fma.rn.f32 	%f3256, %f3244, %f3098, %f2968;
	fma.rn.f32 	%f3257, %f3244, %f3100, %f2969;
	fma.rn.f32 	%f3258, %f3244, %f3102, %f2970;
	fma.rn.f32 	%f3259, %f3244, %f3104, %f2971;
	fma.rn.f32 	%f3260, %f3244, %f3106, %f2972;
	ld.shared.f32 	%f3261, [%r7669+664];
	fma.rn.f32 	%f3262, %f3261, %f3076, %f2974;
	fma.rn.f32 	%f3263, %f3261, %f3078, %f2975;
	fma.rn.f32 	%f3264, %f3261, %f3080, %f2976;
	fma.rn.f32 	%f3265, %f3261, %f3082, %f2977;
	fma.rn.f32 	%f3266, %f3261, %f3084, %f2978;
	fma.rn.f32 	%f3267, %f3261, %f3086, %f2979;
	fma.rn.f32 	%f3268, %f3261, %f3088, %f2980;
	fma.rn.f32 	%f3269, %f3261, %f3090, %f2981;
	fma.rn.f32 	%f3270, %f3261, %f3092, %f2982;
	fma.rn.f32 	%f3271, %f3261, %f3094, %f2983;
	fma.rn.f32 	%f3272, %f3261, %f3096, %f2984;
	fma.rn.f32 	%f3273, %f3261, %f3098, %f2985;
	fma.rn.f32 	%f3274, %f3261, %f3100, %f2986;
	fma.rn.f32 	%f3275, %f3261, %f3102, %f2987;
	fma.rn.f32 	%f3276, %f3261, %f3104, %f2988;
	fma.rn.f32 	%f3277, %f3261, %f3106, %f2989;
	ld.shared.f32 	%f3278, [%r7669+728];
	fma.rn.f32 	%f3279, %f3278, %f3076, %f2991;
	fma.rn.f32 	%f3280, %f3278, %f3078, %f2992;
	fma.rn.f32 	%f3281, %f3278, %f3080, %f2993;
	fma.rn.f32 	%f3282, %f3278, %f3082, %f2994;
	fma.rn.f32 	%f3283, %f3278, %f3084, %f2995;
	fma.rn.f32 	%f3284, %f3278, %f3086, %f2996;
	fma.rn.f32 	%f3285, %f3278, %f3088, %f2997;
	fma.rn.f32 	%f3286, %f3278, %f3090, %f2998;
	fma.rn.f32 	%f3287, %f3278, %f3092, %f2999;
	fma.rn.f32 	%f3288, %f3278, %f3094, %f3000;
	fma.rn.f32 	%f3289, %f3278, %f3096, %f3001;
	fma.rn.f32 	%f3290, %f3278, %f3098, %f3002;
	fma.rn.f32 	%f3291, %f3278, %f3100, %f3003;
	fma.rn.f32 	%f3292, %f3278, %f3102, %f3004;
	fma.rn.f32 	%f3293, %f3278, %f3104, %f3005;
	fma.rn.f32 	%f3294, %f3278, %f3106, %f3006;
	ld.shared.f32 	%f3295, [%r7669+792];
	fma.rn.f32 	%f3296, %f3295, %f3076, %f3008;
	fma.rn.f32 	%f3297, %f3295, %f3078, %f3009;
	fma.rn.f32 	%f3298, %f3295, %f3080, %f3010;
	fma.rn.f32 	%f3299, %f3295, %f3082, %f3011;
	fma.rn.f32 	%f3300, %f3295, %f3084, %f3012;
	fma.rn.f32 	%f3301, %f3295, %f3086, %f3013;
	fma.rn.f32 	%f3302, %f3295, %f3088, %f3014;
	fma.rn.f32 	%f3303, %f3295, %f3090, %f3015;
	fma.rn.f32 	%f3304, %f3295, %f3092, %f3016;
	fma.rn.f32 	%f3305, %f3295, %f3094, %f3017;
	fma.rn.f32 	%f3306, %f3295, %f3096, %f3018;
	fma.rn.f32 	%f3307, %f3295, %f3098, %f3019;
	fma.rn.f32 	%f3308, %f3295, %f3100, %f3020;
	fma.rn.f32 	%f3309, %f3295, %f3102, %f3021;
	fma.rn.f32 	%f3310, %f3295, %f3104, %f3022;
	fma.rn.f32 	%f3311, %f3295, %f3106, %f3023;
	ld.shared.f32 	%f3312, [%r7669+856];
	fma.rn.f32 	%f3313, %f3312, %f3076, %f3025;
	fma.rn.f32 	%f3314, %f3312, %f3078, %f3026;
	fma.rn.f32 	%f3315, %f3312, %f3080, %f3027;
	fma.rn.f32 	%f3316, %f3312, %f3082, %f3028;
	fma.rn.f32 	%f3317, %f3312, %f3084, %f3029;
	fma.rn.f32 	%f3318, %f3312, %f3086, %f3030;
	fma.rn.f32 	%f3319, %f3312, %f3088, %f3031;
	fma.rn.f32 	%f3320, %f3312, %f3090, %f3032;
	fma.rn.f32 	%f3321, %f3312, %f3092, %f3033;
	fma.rn.f32 	%f3322, %f3312, %f3094, %f3034;
	fma.rn.f32 	%f3323, %f3312, %f3096, %f3035;
	fma.rn.f32 	%f3324, %f3312, %f3098, %f3036;
	fma.rn.f32 	%f3325, %f3312, %f3100, %f3037;
	fma.rn.f32 	%f3326, %f3312, %f3102, %f3038;
	fma.rn.f32 	%f3327, %f3312, %f3104, %f3039;
	fma.rn.f32 	%f3328, %f3312, %f3106, %f3040;
	ld.shared.f32 	%f3329, [%r7669+920];
	fma.rn.f32 	%f3330, %f3329, %f3076, %f3042;
	fma.rn.f32 	%f3331, %f3329, %f3078, %f3043;
	fma.rn.f32 	%f3332, %f3329, %f3080, %f3044;
	fma.rn.f32 	%f3333, %f3329, %f3082, %f3045;
	fma.rn.f32 	%f3334, %f3329, %f3084, %f3046;
	fma.rn.f32 	%f3335, %f3329, %f3086, %f3047;
	fma.rn.f32 	%f3336, %f3329, %f3088, %f3048;
	fma.rn.f32 	%f3337, %f3329, %f3090, %f3049;
	fma.rn.f32 	%f3338, %f3329, %f3092, %f3050;
	fma.rn.f32 	%f3339, %f3329, %f3094, %f3051;
	fma.rn.f32 	%f3340, %f3329, %f3096, %f3052;
	fma.rn.f32 	%f3341, %f3329, %f3098, %f3053;
	fma.rn.f32 	%f3342, %f3329, %f3100, %f3054;
	fma.rn.f32 	%f3343, %f3329, %f3102, %f3055;
	fma.rn.f32 	%f3344, %f3329, %f3104, %f3056;
	fma.rn.f32 	%f3345, %f3329, %f3106, %f3057;
	ld.shared.f32 	%f3346, [%r7669+984];
	fma.rn.f32 	%f3347, %f3346, %f3076, %f3059;
	fma.rn.f32 	%f3348, %f3346, %f3078, %f3060;
	fma.rn.f32 	%f3349, %f3346, %f3080, %f3061;
	fma.rn.f32 	%f3350, %f3346, %f3082, %f3062;
	fma.rn.f32 	%f3351, %f3346, %f3084, %f3063;
	fma.rn.f32 	%f3352, %f3346, %f3086, %f3064;
	fma.rn.f32 	%f3353, %f3346, %f3088, %f3065;
	fma.rn.f32 	%f3354, %f3346, %f3090, %f3066;
	fma.rn.f32 	%f3355, %f3346, %f3092, %f3067;
	fma.rn.f32 	%f3356, %f3346, %f3094, %f3068;
	fma.rn.f32 	%f3357, %f3346, %f3096, %f3069;
	fma.rn.f32 	%f3358, %f3346, %f3098, %f3070;
	fma.rn.f32 	%f3359, %f3346, %f3100, %f3071;
	fma.rn.f32 	%f3360, %f3346, %f3102, %f3072;
	fma.rn.f32 	%f3361, %f3346, %f3104, %f3073;
	fma.rn.f32 	%f3362, %f3346, %f3106, %f3074;
	ld.shared.f32 	%f3363, [%r7669+28];
	ld.shared.f32 	%f3364, [%r7673+3584];
	fma.rn.f32 	%f3365, %f3363, %f3364, %f3077;
	ld.shared.f32 	%f3366, [%r7673+3588];
	fma.rn.f32 	%f3367, %f3363, %f3366, %f3079;
	ld.shared.f32 	%f3368, [%r7673+3592];
	fma.rn.f32 	%f3369, %f3363, %f3368, %f3081;
	ld.shared.f32 	%f3370, [%r7673+3596];
	fma.rn.f32 	%f3371, %f3363, %f3370, %f3083;
	ld.shared.f32 	%f3372, [%r7673+3600];
	fma.rn.f32 	%f3373, %f3363, %f3372, %f3085;
	ld.shared.f32 	%f3374, [%r7673+3604];
	fma.rn.f32 	%f3375, %f3363, %f3374, %f3087;
	ld.shared.f32 	%f3376, [%r7673+3608];
	fma.rn.f32 	%f3377, %f3363, %f3376, %f3089;
	ld.shared.f32 	%f3378, [%r7673+3612];
	fma.rn.f32 	%f3379, %f3363, %f3378, %f3091;
	ld.shared.f32 	%f3380, [%r7673+3616];
	fma.rn.f32 	%f3381, %f3363, %f3380, %f3093;
	ld.shared.f32 	%f3382, [%r7673+3620];
	fma.rn.f32 	%f3383, %f3363, %f3382, %f3095;
	ld.shared.f32 	%f3384, [%r7673+3624];
	fma.rn.f32 	%f3385, %f3363, %f3384, %f3097;
	ld.shared.f32 	%f3386, [%r7673+3628];
	fma.rn.f32 	%f3387, %f3363, %f3386, %f3099;
	ld.shared.f32 	%f3388, [%r7673+3632];
	fma.rn.f32 	%f3389, %f3363, %f3388, %f3101;
	ld.shared.f32 	%f3390, [%r7673+3636];
	fma.rn.f32 	%f3391, %f3363, %f3390, %f3103;
	ld.shared.f32 	%f3392, [%r7673+3640];
	fma.rn.f32 	%f3393, %f3363, %f3392, %f3105;
	ld.shared.f32 	%f3394, [%r7673+3644];
	fma.rn.f32 	%f3395, %f3363, %f3394, %f3107;
	ld.shared.f32 	%f3396, [%r7669+92];
	fma.rn.f32 	%f3397, %f3396, %f3364, %f3109;
	fma.rn.f32 	%f3398, %f3396, %f3366, %f3110;
	fma.rn.f32 	%f3399, %f3396, %f3368, %f3111;
	fma.rn.f32 	%f3400, %f3396, %f3370, %f3112;
	fma.rn.f32 	%f3401, %f3396, %f3372, %f3113;
	fma.rn.f32 	%f3402, %f3396, %f3374, %f3114;
	fma.rn.f32 	%f3403, %f3396, %f3376, %f3115;
	fma.rn.f32 	%f3404, %f3396, %f3378, %f3116;
	fma.rn.f32 	%f3405, %f3396, %f3380, %f3117;
	fma.rn.f32 	%f3406, %f3396, %f3382, %f3118;
	fma.rn.f32 	%f3407, %f3396, %f3384, %f3119;
	fma.rn.f32 	%f3408, %f3396, %f3386, %f3120;
	fma.rn.f32 	%f3409, %f3396, %f3388, %f3121;
	fma.rn.f32 	%f3410, %f3396, %f3390, %f3122;
	fma.rn.f32 	%f3411, %f3396, %f3392, %f3123;
	fma.rn.f32 	%f3412, %f3396, %f3394, %f3124;
	ld.shared.f32 	%f3413, [%r7669+156];
	fma.rn.f32 	%f3414, %f3413, %f3364, %f3126;
	fma.rn.f32 	%f3415, %f3413, %f3366, %f3127;
	fma.rn.f32 	%f3416, %f3413, %f3368, %f3128;
	fma.rn.f32 	%f3417, %f3413, %f3370, %f3129;
	fma.rn.f32 	%f3418, %f3413, %f3372, %f3130;
	fma.rn.f32 	%f3419, %f3413, %f3374, %f3131;
	fma.rn.f32 	%f3420, %f3413, %f3376, %f3132;
	fma.rn.f32 	%f3421, %f3413, %f3378, %f3133;
	fma.rn.f32 	%f3422, %f3413, %f3380, %f3134;
	fma.rn.f32 	%f3423, %f3413, %f3382, %f3135;
	fma.rn.f32 	%f3424, %f3413, %f3384, %f3136;
	fma.rn.f32 	%f3425, %f3413, %f3386, %f3137;
	fma.rn.f32 	%f3426, %f3413, %f3388, %f3138;
	fma.rn.f32 	%f3427, %f3413, %f3390, %f3139;
	fma.rn.f32 	%f3428, %f3413, %f3392, %f3140;
	fma.rn.f32 	%f3429, %f3413, %f3394, %f3141;
	ld.shared.f32 	%f3430, [%r7669+220];
	fma.rn.f32 	%f3431, %f3430, %f3364, %f3143;
	fma.rn.f32 	%f3432, %f3430, %f3366, %f3144;
	fma.rn.f32 	%f3433, %f3430, %f3368, %f3145;
	fma.rn.f32 	%f3434, %f3430, %f3370, %f3146;
	fma.rn.f32 	%f3435, %f3430, %f3372, %f3147;
	fma.rn.f32 	%f3436, %f3430, %f3374, %f3148;
	fma.rn.f32 	%f3437, %f3430, %f3376, %f3149;
	fma.rn.f32 	%f3438, %f3430, %f3378, %f3150;
	fma.rn.f32 	%f3439, %f3430, %f3380, %f3151;
	fma.rn.f32 	%f3440, %f3430, %f3382, %f3152;
	fma.rn.f32 	%f3441, %f3430, %f3384, %f3153;
	fma.rn.f32 	%f3442, %f3430, %f3386, %f3154;
	fma.rn.f32 	%f3443, %f3430, %f3388, %f3155;
	fma.rn.f32 	%f3444, %f3430, %f3390, %f3156;
	fma.rn.f32 	%f3445, %f3430, %f3392, %f3157;
	fma.rn.f32 	%f3446, %f3430, %f3394, %f3158;
	ld.shared.f32 	%f3447, [%r7669+284];
	fma.rn.f32 	%f3448, %f3447, %f3364, %f3160;
	fma.rn.f32 	%f3449, %f3447, %f3366, %f3161;
	fma.rn.f32 	%f3450, %f3447, %f3368, %f3162;
	fma.rn.f32 	%f3451, %f3447, %f3370, %f3163;
	fma.rn.f32 	%f3452, %f3447, %f3372, %f3164;
	fma.rn.f32 	%f3453, %f3447, %f3374, %f3165;
	fma.rn.f32 	%f3454, %f3447, %f3376, %f3166;
	fma.rn.f32 	%f3455, %f3447, %f3378, %f3167;
	fma.rn.f32 	%f3456, %f3447, %f3380, %f3168;
	fma.rn.f32 	%f3457, %f3447, %f3382, %f3169;
	fma.rn.f32 	%f3458, %f3447, %f3384, %f3170;
	fma.rn.f32 	%f3459, %f3447, %f3386, %f3171;
	fma.rn.f32 	%f3460, %f3447, %f3388, %f3172;
	fma.rn.f32 	%f3461, %f3447, %f3390, %f3173;
	fma.rn.f32 	%f3462, %f3447, %f3392, %f3174;
	fma.rn.f32 	%f3463, %f3447, %f3394, %f3175;
	ld.shared.f32 	%f3464, [%r7669+348];
	fma.rn.f32 	%f3465, %f3464, %f3364, %f3177;
	fma.rn.f32 	%f3466, %f3464, %f3366, %f3178;
	fma.rn.f32 	%f3467, %f3464, %f3368, %f3179;
	fma.rn.f32 	%f3468, %f3464, %f3370, %f3180;
	fma.rn.f32 	%f3469, %f3464, %f3372, %f3181;
	fma.rn.f32 	%f3470, %f3464, %f3374, %f3182;
	fma.rn.f32 	%f3471, %f3464, %f3376, %f3183;
	fma.rn.f32 	%f3472, %f3464, %f3378, %f3184;
	fma.rn.f32 	%f3473, %f3464, %f3380, %f3185;
	fma.rn.f32 	%f3474, %f3464, %f3382, %f3186;
	fma.rn.f32 	%f3475, %f3464, %f3384, %f3187;
	fma.rn.f32 	%f3476, %f3464, %f3386, %f3188;
	fma.rn.f32 	%f3477, %f3464, %f3388, %f3189;
	fma.rn.f32 	%f3478, %f3464, %f3390, %f3190;
	fma.rn.f32 	%f3479, %f3464, %f3392, %f3191;
	fma.rn.f32 	%f3480, %f3464, %f3394, %f3192;
	ld.shared.f32 	%f3481, [%r7669+412];
	fma.rn.f32 	%f3482, %f3481, %f3364, %f3194;
	fma.rn.f32 	%f3483, %f3481, %f3366, %f3195;
	fma.rn.f32 	%f3484, %f3481, %f3368, %f3196;
	fma.rn.f32 	%f3485, %f3481, %f3370, %f3197;
	fma.rn.f32 	%f3486, %f3481, %f3372, %f3198;
	fma.rn.f32 	%f3487, %f3481, %f3374, %f3199;
	fma.rn.f32 	%f3488, %f3481, %f3376, %f3200;
	fma.rn.f32 	%f3489, %f3481, %f3378, %f3201;
	fma.rn.f32 	%f3490, %f3481, %f3380, %f3202;
	fma.rn.f32 	%f3491, %f3481, %f3382, %f3203;
	fma.rn.f32 	%f3492, %f3481, %f3384, %f3204;
	fma.rn.f32 	%f3493, %f3481, %f3386, %f3205;
	fma.rn.f32 	%f3494, %f3481, %f3388, %f3206;
	fma.rn.f32 	%f3495, %f3481, %f3390, %f3207;
	fma.rn.f32 	%f3496, %f3481, %f3392, %f3208;
	fma.rn.f32 	%f3497, %f3481, %f3394, %f3209;
	ld.shared.f32 	%f3498, [%r7669+476];
	fma.rn.f32 	%f3499, %f3498, %f3364, %f3211;
	fma.rn.f32 	%f3500, %f3498, %f3366, %f3212;
	fma.rn.f32 	%f3501, %f3498, %f3368, %f3213;
	fma.rn.f32 	%f3502, %f3498, %f3370, %f3214;
	fma.rn.f32 	%f3503, %f3498, %f3372, %f3215;
	fma.rn.f32 	%f3504, %f3498, %f3374, %f3216;
	fma.rn.f32 	%f3505, %f3498, %f3376, %f3217;
	fma.rn.f32 	%f3506, %f3498, %f3378, %f3218;
	fma.rn.f32 	%f3507, %f3498, %f3380, %f3219;
	fma.rn.f32 	%f3508, %f3498, %f3382, %f3220;
	fma.rn.f32 	%f3509, %f3498, %f3384, %f3221;
	fma.rn.f32 	%f3510, %f3498, %f3386, %f3222;
	fma.rn.f32 	%f3511, %f3498, %f3388, %f3223;
	fma.rn.f32 	%f3512, %f3498, %f3390, %f3224;
	fma.rn.f32 	%f3513, %f3498, %f3392, %f3225;
	fma.rn.f32 	%f3514, %f3498, %f3394, %f3226;
	ld.shared.f32 	%f3515, [%r7669+540];
	fma.rn.f32 	%f3516, %f3515, %f3364, %f3228;
	fma.rn.f32 	%f3517, %f3515, %f3366, %f3229;
	fma.rn.f32 	%f3518, %f3515, %f3368, %f3230;
	fma.rn.f32 	%f3519, %f3515, %f3370, %f3231;
	fma.rn.f32 	%f3520, %f3515, %f3372, %f3232;
	fma.rn.f32 	%f3521, %f3515, %f3374, %f3233;
	fma.rn.f32 	%f3522, %f3515, %f3376, %f3234;
	fma.rn.f32 	%f3523, %f3515, %f3378, %f3235;
	fma.rn.f32 	%f3524, %f3515, %f3380, %f3236;
	fma.rn.f32 	%f3525, %f3515, %f3382, %f3237;
	fma.rn.f32 	%f3526, %f3515, %f3384, %f3238;
	fma.rn.f32 	%f3527, %f3515, %f3386, %f3239;
	fma.rn.f32 	%f3528, %f3515, %f3388, %f3240;
	fma.rn.f32 	%f3529, %f3515, %f3390, %f3241;
	fma.rn.f32 	%f3530, %f3515, %f3392, %f3242;
	fma.rn.f32 	%f3531, %f3515, %f3394, %f3243;
	ld.shared.f32 	%f3532, [%r7669+604];
	fma.rn.f32 	%f3533, %f3532, %f3364, %f3245;
	fma.rn.f32 	%f3534, %f3532, %f3366, %f3246;
	fma.rn.f32 	%f3535, %f3532, %f3368, %f3247;
	fma.rn.f32 	%f3536, %f3532, %f3370, %f3248;
	fma.rn.f32 	%f3537, %f3532, %f3372, %f3249;
	fma.rn.f32 	%f3538, %f3532, %f3374, %f3250;
	fma.rn.f32 	%f3539, %f3532, %f3376, %f3251;
	fma.rn.f32 	%f3540, %f3532, %f3378, %f3252;
	fma.rn.f32 	%f3541, %f3532, %f3380, %f3253;
	fma.rn.f32 	%f3542, %f3532, %f3382, %f3254;
	fma.rn.f32 	%f3543, %f3532, %f3384, %f3255;
	fma.rn.f32 	%f3544, %f3532, %f3386, %f3256;
	fma.rn.f32 	%f3545, %f3532, %f3388, %f3257;
	fma.rn.f32 	%f3546, %f3532, %f3390, %f3258;
	fma.rn.f32 	%f3547, %f3532, %f3392, %f3259;
	fma.rn.f32 	%f3548, %f3532, %f3394, %f3260;
	ld.shared.f32 	%f3549, [%r7669+668];
	fma.rn.f32 	%f3550, %f3549, %f3364, %f3262;
	fma.rn.f32 	%f3551, %f3549, %f3366, %f3263;
	fma.rn.f32 	%f3552, %f3549, %f3368, %f3264;
	fma.rn.f32 	%f3553, %f3549, %f3370, %f3265;
	fma.rn.f32 	%f3554, %f3549, %f3372, %f3266;
	fma.rn.f32 	%f3555, %f3549, %f3374, %f3267;
	fma.rn.f32 	%f3556, %f3549, %f3376, %f3268;
	fma.rn.f32 	%f3557, %f3549, %f3378, %f3269;
	fma.rn.f32 	%f3558, %f3549, %f3380, %f3270;
	fma.rn.f32 	%f3559, %f3549, %f3382, %f3271;
	fma.rn.f32 	%f3560, %f3549, %f3384, %f3272;
	fma.rn.f32 	%f3561, %f3549, %f3386, %f3273;
	fma.rn.f32 	%f3562, %f3549, %f3388, %f3274;
	fma.rn.f32 	%f3563, %f3549, %f3390, %f3275;
	fma.rn.f32 	%f3564, %f3549, %f3392, %f3276;
	fma.rn.f32 	%f3565, %f3549, %f3394, %f3277;
	ld.shared.f32 	%f3566, [%r7669+732];
	fma.rn.f32 	%f3567, %f3566, %f3364, %f3279;
	fma.rn.f32 	%f3568, %f3566, %f3366, %f3280;
	fma.rn.f32 	%f3569, %f3566, %f3368, %f3281;
	fma.rn.f32 	%f3570, %f3566, %f3370, %f3282;
	fma.rn.f32 	%f3571, %f3566, %f3372, %f3283;
	fma.rn.f32 	%f3572, %f3566, %f3374, %f3284;
	fma.rn.f32 	%f3573, %f3566, %f3376, %f3285;
	fma.rn.f32 	%f3574, %f3566, %f3378, %f3286;
	fma.rn.f32 	%f3575, %f3566, %f3380, %f3287;
	fma.rn.f32 	%f3576, %f3566, %f3382, %f3288;
	fma.rn.f32 	%f3577, %f3566, %f3384, %f3289;
	fma.rn.f32 	%f3578, %f3566, %f3386, %f3290;
	fma.rn.f32 	%f3579, %f3566, %f3388, %f3291;
	fma.rn.f32 	%f3580, %f3566, %f3390, %f3292;
	fma.rn.f32 	%f3581, %f3566, %f3392, %f3293;
	fma.rn.f32 	%f3582, %f3566, %f3394, %f3294;
	ld.shared.f32 	%f3583, [%r7669+796];
	fma.rn.f32 	%f3584, %f3583, %f3364, %f3296;
	fma.rn.f32 	%f3585, %f3583, %f3366, %f3297;
	fma.rn.f32 	%f3586, %f3583, %f3368, %f3298;
	fma.rn.f32 	%f3587, %f3583, %f3370, %f3299;
	fma.rn.f32 	%f3588, %f3583, %f3372, %f3300;
	fma.rn.f32 	%f3589, %f3583, %f3374, %f3301;
	fma.rn.f32 	%f3590, %f3583, %f3376, %f3302;
	fma.rn.f32 	%f3591, %f3583, %f3378, %f3303;
	fma.rn.f32 	%f3592, %f3583, %f3380, %f3304;
	fma.rn.f32 	%f3593, %f3583, %f3382, %f3305;
	fma.rn.f32 	%f3594, %f3583, %f3384, %f3306;
	fma.rn.f32 	%f3595, %f3583, %f3386, %f3307;
	fma.rn.f32 	%f3596, %f3583, %f3388, %f3308;
	fma.rn.f32 	%f3597, %f3583, %f3390, %f3309;
	fma.rn.f32 	%f3598, %f3583, %f3392, %f3310;
	fma.rn.f32 	%f3599, %f3583, %f3394, %f3311;
	ld.shared.f32 	%f3600, [%r7669+860];
	fma.rn.f32 	%f3601, %f3600, %f3364, %f3313;
	fma.rn.f32 	%f3602, %f3600, %f3366, %f3314;
	fma.rn.f32 	%f3603, %f3600, %f3368, %f3315;
	fma.rn.f32 	%f3604, %f3600, %f3370, %f3316;
	fma.rn.f32 	%f3605, %f3600, %f3372, %f3317;
	fma.rn.f32 	%f3606, %f3600, %f3374, %f3318;
	fma.rn.f32 	%f3607, %f3600, %f3376, %f3319;
	fma.rn.f32 	%f3608, %f3600, %f3378, %f3320;
	fma.rn.f32 	%f3609, %f3600, %f3380, %f3321;
	fma.rn.f32 	%f3610, %f3600, %f3382, %f3322;
	fma.rn.f32 	%f3611, %f3600, %f3384, %f3323;
	fma.rn.f32 	%f3612, %f3600, %f3386, %f3324;
	fma.rn.f32 	%f3613, %f3600, %f3388, %f3325;
	fma.rn.f32 	%f3614, %f3600, %f3390, %f3326;
	fma.rn.f32 	%f3615, %f3600, %f3392, %f3327;
	fma.rn.f32 	%f3616, %f3600, %f3394, %f3328;
	ld.shared.f32 	%f3617, [%r7669+924];
	fma.rn.f32 	%f3618, %f3617, %f3364, %f3330;
	fma.rn.f32 	%f3619, %f3617, %f3366, %f3331;
	fma.rn.f32 	%f3620, %f3617, %f3368, %f3332;
	fma.rn.f32 	%f3621, %f3617, %f3370, %f3333;
	fma.rn.f32 	%f3622, %f3617, %f3372, %f3334;
	fma.rn.f32 	%f3623, %f3617, %f3374, %f3335;
	fma.rn.f32 	%f3624, %f3617, %f3376, %f3336;
	fma.rn.f32 	%f3625, %f3617, %f3378, %f3337;
	fma.rn.f32 	%f3626, %f3617, %f3380, %f3338;
	fma.rn.f32 	%f3627, %f3617, %f3382, %f3339;
	fma.rn.f32 	%f3628, %f3617, %f3384, %f3340;
	fma.rn.f32 	%f3629, %f3617, %f3386, %f3341;
	fma.rn.f32 	%f3630, %f3617, %f3388, %f3342;
	fma.rn.f32 	%f3631, %f3617, %f3390, %f3343;
	fma.rn.f32 	%f3632, %f3617, %f3392, %f3344;
	fma.rn.f32 	%f3633, %f3617, %f3394, %f3345;
	ld.shared.f32 	%f3634, [%r7669+988];
	fma.rn.f32 	%f3635, %f3634, %f3364, %f3347;
	fma.rn.f32 	%f3636, %f3634, %f3366, %f3348;
	fma.rn.f32 	%f3637, %f3634, %f3368, %f3349;
	fma.rn.f32 	%f3638, %f3634, %f3370, %f3350;
	fma.rn.f32 	%f3639, %f3634, %f3372, %f3351;
	fma.rn.f32 	%f3640, %f3634, %f3374, %f3352;
	fma.rn.f32 	%f3641, %f3634, %f3376, %f3353;
	fma.rn.f32 	%f3642, %f3634, %f3378, %f3354;
	fma.rn.f32 	%f3643, %f3634, %f3380, %f3355;
	fma.rn.f32 	%f3644, %f3634, %f3382, %f3356;
	fma.rn.f32 	%f3645, %f3634, %f3384, %f3357;
	fma.rn.f32 	%f3646, %f3634, %f3386, %f3358;
	fma.rn.f32 	%f3647, %f3634, %f3388, %f3359;
	fma.rn.f32 	%f3648, %f3634, %f3390, %f3360;
	fma.rn.f32 	%f3649, %f3634, %f3392, %f3361;
	fma.rn.f32 	%f3650, %f3634, %f3394, %f3362;
	ld.shared.f32 	%f3651, [%r7669+32];
	ld.shared.f32 	%f3652, [%r7673+4096];
	fma.rn.f32 	%f3653, %f3651, %f3652, %f3365;
	ld.shared.f32 	%f3654, [%r7673+4100];
	fma.rn.f32 	%f3655, %f3651, %f3654, %f3367;
	ld.shared.f32 	%f3656, [%r7673+4104];
	fma.rn.f32 	%f3657, %f3651, %f3656, %f3369;
	ld.shared.f32 	%f3658, [%r7673+4108];
	fma.rn.f32 	%f3659, %f3651, %f3658, %f3371;
	ld.shared.f32 	%f3660, [%r7673+4112];
	fma.rn.f32 	%f3661, %f3651, %f3660, %f3373;
	ld.shared.f32 	%f3662, [%r7673+4116];
	fma.rn.f32 	%f3663, %f3651, %f3662, %f3375;
	ld.shared.f32 	%f3664, [%r7673+4120];
	fma.rn.f32 	%f3665, %f3651, %f3664, %f3377;
	ld.shared.f32 	%f3666, [%r7673+4124];
	fma.rn.f32 	%f3667, %f3651, %f3666, %f3379;
	ld.shared.f32 	%f3668, [%r7673+4128];
	fma.rn.f32 	%f3669, %f3651, %f3668, %f3381;
	ld.shared.f32 	%f3670, [%r7673+4132];
	fma.rn.f32 	%f3671, %f3651, %f3670, %f3383;
	ld.shared.f32 	%f3672, [%r7673+4136];
	fma.rn.f32 	%f3673, %f3651, %f3672, %f3385;
	ld.shared.f32 	%f3674, [%r7673+4140];
	fma.rn.f32 	%f3675, %f3651, %f3674, %f3387;
	ld.shared.f32 	%f3676, [%r7673+4144];
	fma.rn.f32 	%f3677, %f3651, %f3676, %f3389;
	ld.shared.f32 	%f3678, [%r7673+4148];
	fma.rn.f32 	%f3679, %f3651, %f3678, %f3391;
	ld.shared.f32 	%f3680, [%r7673+4152];
	fma.rn.f32 	%f3681, %f3651, %f3680, %f3393;
	ld.shared.f32 	%f3682, [%r7673+4156];
	fma.rn.f32 	%f3683, %f3651, %f3682, %f3395;
	ld.shared.f32 	%f3684, [%r7669+96];
	fma.rn.f32 	%f3685, %f3684, %f3652, %f3397;
	fma.rn.f32 	%f3686, %f3684, %f3654, %f3398;
	fma.rn.f32 	%f3687, %f3684, %f3656, %f3399;
	fma.rn.f32 	%f3688, %f3684, %f3658, %f3400;
	fma.rn.f32 	%f3689, %f3684, %f3660, %f3401;
	fma.rn.f32 	%f3690, %f3684, %f3662, %f3402;
	fma.rn.f32 	%f3691, %f3684, %f3664, %f3403;
	fma.rn.f32 	%f3692, %f3684, %f3666, %f3404;
	fma.rn.f32 	%f3693, %f3684, %f3668, %f3405;
	fma.rn.f32 	%f3694, %f3684, %f3670, %f3406;
	fma.rn.f32 	%f3695, %f3684, %f3672, %f3407;
	fma.rn.f32 	%f3696, %f3684, %f3674, %f3408;
	fma.rn.f32 	%f3697, %f3684, %f3676, %f3409;
	fma.rn.f32 	%f3698, %f3684, %f3678, %f3410;
	fma.rn.f32 	%f3699, %f3684, %f3680, %f3411;
	fma.rn.f32 	%f3700, %f3684, %f3682, %f3412;
	ld.shared.f32 	%f3701, [%r7669+160];
	fma.rn.f32 	%f3702, %f3701, %f3652, %f3414;
	fma.rn.f32 	%f3703, %f3701, %f3654, %f3415;
	fma.rn.f32 	%f3704, %f3701, %f3656, %f3416;
	fma.rn.f32 	%f3705, %f3701, %f3658, %f3417;
	fma.rn.f32 	%f3706, %f3701, %f3660, %f3418;
	fma.rn.f32 	%f3707, %f3701, %f3662, %f3419;
	fma.rn.f32 	%f3708, %f3701, %f3664, %f3420;
	fma.rn.f32 	%f3709, %f3701, %f3666, %f3421;
	fma.rn.f32 	%f3710, %f3701, %f3668, %f3422;
	fma.rn.f32 	%f3711, %f3701, %f3670, %f3423;
	fma.rn.f32 	%f3712, %f3701, %f3672, %f3424;
	fma.rn.f32 	%f3713, %f3701, %f3674, %f3425;
	fma.rn.f32 	%f3714, %f3701, %f3676, %f3426;
	fma.rn.f32 	%f3715, %f3701, %f3678, %f3427;
	fma.rn.f32 	%f3716, %f3701, %f3680, %f3428;
	fma.rn.f32 	%f3717, %f3701, %f3682, %f3429;
	ld.shared.f32 	%f3718, [%r7669+224];
	fma.rn.f32 	%f3719, %f3718, %f3652, %f3431;
	fma.rn.f32 	%f3720, %f3718, %f3654, %f3432;
	fma.rn.f32 	%f3721, %f3718, %f3656, %f3433;
	fma.rn.f32 	%f3722, %f3718, %f3658, %f3434;
	fma.rn.f32 	%f3723, %f3718, %f3660, %f3435;
	fma.rn.f32 	%f3724, %f3718, %f3662, %f3436;
	fma.rn.f32 	%f3725, %f3718, %f3664, %f3437;
	fma.rn.f32 	%f3726, %f3718, %f3666, %f3438;
	fma.rn.f32 	%f3727, %f3718, %f3668, %f3439;
	fma.rn.f32 	%f3728, %f3718, %f3670, %f3440;
	fma.rn.f32 	%f3729, %f3718, %f3672, %f3441;
	fma.rn.f32 	%f3730, %f3718, %f3674, %f3442;
	fma.rn.f32 	%f3731, %f3718, %f3676, %f3443;
	fma.rn.f32 	%f3732, %f3718, %f3678, %f3444;
	fma.rn.f32 	%f3733, %f3718, %f3680, %f3445;
	fma.rn.f32 	%f3734, %f3718, %f3682, %f3446;
	ld.shared.f32 	%f3735, [%r7669+288];
	fma.rn.f32 	%f3736, %f3735, %f3652, %f3448;
	fma.rn.f32 	%f3737, %f3735, %f3654, %f3449;
	fma.rn.f32 	%f3738, %f3735, %f3656, %f3450;
	fma.rn.f32 	%f3739, %f3735, %f3658, %f3451;
	fma.rn.f32 	%f3740, %f3735, %f3660, %f3452;
	fma.rn.f32 	%f3741, %f3735, %f3662, %f3453;
	fma.rn.f32 	%f3742, %f3735, %f3664, %f3454;
	fma.rn.f32 	%f3743, %f3735, %f3666, %f3455;
	fma.rn.f32 	%f3744, %f3735, %f3668, %f3456;
	fma.rn.f32 	%f3745, %f3735, %f3670, %f3457;
	fma.rn.f32 	%f3746, %f3735, %f3672, %f3458;
	fma.rn.f32 	%f3747, %f3735, %f3674, %f3459;
	fma.rn.f32 	%f3748, %f3735, %f3676, %f3460;
	fma.rn.f32 	%f3749, %f3735, %f3678, %f3461;
	fma.rn.f32 	%f3750, %f3735, %f3680, %f3462;
	fma.rn.f32 	%f3751, %f3735, %f3682, %f3463;
	ld.shared.f32 	%f3752, [%r7669+352];
	fma.rn.f32 	%f3753, %f3752, %f3652, %f3465;
	fma.rn.f32 	%f3754, %f3752, %f3654, %f3466;
	fma.rn.f32 	%f3755, %f3752, %f3656, %f3467;
	fma.rn.f32 	%f3756, %f3752, %f3658, %f3468;
	fma.rn.f32 	%f3757, %f3752, %f3660, %f3469;
	fma.rn.f32 	%f3758, %f3752, %f3662, %f3470;
	fma.rn.f32 	%f3759, %f3752, %f3664, %f3471;
	fma.rn.f32 	%f3760, %f3752, %f3666, %f3472;
	fma.rn.f32 	%f3761, %f3752, %f3668, %f3473;
	fma.rn.f32 	%f3762, %f3752, %f3670, %f3474;
	fma.rn.f32 	%f3763, %f3752, %f3672, %f3475;
	fma.rn.f32 	%f3764, %f3752, %f3674, %f3476;
	fma.rn.f32 	%f3765, %f3752, %f3676, %f3477;
	fma.rn.f32 	%f3766, %f3752, %f3678, %f3478;
	fma.rn.f32 	%f3767, %f3752, %f3680, %f3479;
	fma.rn.f32 	%f3768, %f3752, %f3682, %f3480;
	ld.shared.f32 	%f3769, [%r7669+416];
	fma.rn.f32 	%f3770, %f3769, %f3652, %f3482;
	fma.rn.f32 	%f3771, %f3769, %f3654, %f3483;
	fma.rn.f32 	%f3772, %f3769, %f3656, %f3484;
	fma.rn.f32 	%f3773, %f3769, %f3658, %f3485;
	fma.rn.f32 	%f3774, %f3769, %f3660, %f3486;
	fma.rn.f32 	%f3775, %f3769, %f3662, %f3487;
	fma.rn.f32 	%f3776, %f3769, %f3664, %f3488;
	fma.rn.f32 	%f3777, %f3769, %f3666, %f3489;
	fma.rn.f32 	%f3778, %f3769, %f3668, %f3490;
	fma.rn.f32 	%f3779, %f3769, %f3670, %f3491;
	fma.rn.f32 	%f3780, %f3769, %f3672, %f3492;
	fma.rn.f32 	%f3781, %f3769, %f3674, %f3493;
	fma.rn.f32 	%f3782, %f3769, %f3676, %f3494;
	fma.rn.f32 	%f3783, %f3769, %f3678, %f3495;
	fma.rn.f32 	%f3784, %f3769, %f3680, %f3496;
	fma.rn.f32 	%f3785, %f3769, %f3682, %f3497;
	ld.shared.f32 	%f3786, [%r7669+480];
	fma.rn.f32 	%f3787, %f3786, %f3652, %f3499;
	fma.rn.f32 	%f3788, %f3786, %f3654, %f3500;
	fma.rn.f32 	%f3789, %f3786, %f3656, %f3501;
	fma.rn.f32 	%f3790, %f3786, %f3658, %f3502;
	fma.rn.f32 	%f3791, %f3786, %f3660, %f3503;
	fma.rn.f32 	%f3792, %f3786, %f3662, %f3504;
	fma.rn.f32 	%f3793, %f3786, %f3664, %f3505;
	fma.rn.f32 	%f3794, %f3786, %f3666, %f3506;
	fma.rn.f32 	%f3795, %f3786, %f3668, %f3507;
	fma.rn.f32 	%f3796, %f3786, %f3670, %f3508;
	fma.rn.f32 	%f3797, %f3786, %f3672, %f3509;
	fma.rn.f32 	%f3798, %f3786, %f3674, %f3510;
	fma.rn.f32 	%f3799, %f3786, %f3676, %f3511;
	fma.rn.f32 	%f3800, %f3786, %f3678, %f3512;
	fma.rn.f32 	%f3801, %f3786, %f3680, %f3513;
	fma.rn.f32 	%f3802, %f3786, %f3682, %f3514;
	ld.shared.f32 	%f3803, [%r7669+544];
	fma.rn.f32 	%f3804, %f3803, %f3652, %f3516;
	fma.rn.f32 	%f3805, %f3803, %f3654, %f3517;
	fma.rn.f32 	%f3806, %f3803, %f3656, %f3518;
	fma.rn.f32 	%f3807, %f3803, %f3658, %f3519;
	fma.rn.f32 	%f3808, %f3803, %f3660, %f3520;
	fma.rn.f32 	%f3809, %f3803, %f3662, %f3521;
	fma.rn.f32 	%f3810, %f3803, %f3664, %f3522;
	fma.rn.f32 	%f3811, %f3803, %f3666, %f3523;
	fma.rn.f32 	%f3812, %f3803, %f3668, %f3524;
	fma.rn.f32 	%f3813, %f3803, %f3670, %f3525;
	fma.rn.f32 	%f3814, %f3803, %f3672, %f3526;
	fma.rn.f32 	%f3815, %f3803, %f3674, %f3527;
	fma.rn.f32 	%f3816, %f3803, %f3676, %f3528;
	fma.rn.f32 	%f3817, %f3803, %f3678, %f3529;
	fma.rn.f32 	%f3818, %f3803, %f3680, %f3530;
	fma.rn.f32 	%f3819, %f3803, %f3682, %f3531;
	ld.shared.f32 	%f3820, [%r7669+608];
	fma.rn.f32 	%f3821, %f3820, %f3652, %f3533;
	fma.rn.f32 	%f3822, %f3820, %f3654, %f3534;
	fma.rn.f32 	%f3823, %f3820, %f3656, %f3535;
	fma.rn.f32 	%f3824, %f3820, %f3658, %f3536;
	fma.rn.f32 	%f3825, %f3820, %f3660, %f3537;
	fma.rn.f32 	%f3826, %f3820, %f3662, %f3538;
	fma.rn.f32 	%f3827, %f3820, %f3664, %f3539;
	fma.rn.f32 	%f3828, %f3820, %f3666, %f3540;
	fma.rn.f32 	%f3829, %f3820, %f3668, %f3541;
	fma.rn.f32 	%f3830, %f3820, %f3670, %f3542;
	fma.rn.f32 	%f3831, %f3820, %f3672, %f3543;
	fma.rn.f32 	%f3832, %f3820, %f3674, %f3544;
	fma.rn.f32 	%f3833, %f3820, %f3676, %f3545;
	fma.rn.f32 	%f3834, %f3820, %f3678, %f3546;
	fma.rn.f32 	%f3835, %f3820, %f3680, %f3547;
	fma.rn.f32 	%f3836, %f3820, %f3682, %f3548;
	ld.shared.f32 	%f3837, [%r7669+672];
	fma.rn.f32 	%f3838, %f3837, %f3652, %f3550;
	fma.rn.f32 	%f3839, %f3837, %f3654, %f3551;
	fma.rn.f32 	%f3840, %f3837, %f3656, %f3552;
	fma.rn.f32 	%f3841, %f3837, %f3658, %f3553;
	fma.rn.f32 	%f3842, %f3837, %f3660, %f3554;
	fma.rn.f32 	%f3843, %f3837, %f3662, %f3555;
	fma.rn.f32 	%f3844, %f3837, %f3664, %f3556;
	fma.rn.f32 	%f3845, %f3837, %f3666, %f3557;
	fma.rn.f32 	%f3846, %f3837, %f3668, %f3558;
	fma.rn.f32 	%f3847, %f3837, %f3670, %f3559;
	fma.rn.f32 	%f3848, %f3837, %f3672, %f3560;
	fma.rn.f32 	%f3849, %f3837, %f3674, %f3561;
	fma.rn.f32 	%f3850, %f3837, %f3676, %f3562;
	fma.rn.f32 	%f3851, %f3837, %f3678, %f3563;
	fma.rn.f32 	%f3852, %f3837, %f3680, %f3564;
	fma.rn.f32 	%f3853, %f3837, %f3682, %f3565;
	ld.shared.f32 	%f3854, [%r7669+736];
	fma.rn.f32 	%f3855, %f3854, %f3652, %f3567;
	fma.rn.f32 	%f3856, %f3854, %f3654, %f3568;
	fma.rn.f32 	%f3857, %f3854, %f3656, %f3569;
	fma.rn.f32 	%f3858, %f3854, %f3658, %f3570;
	fma.rn.f32 	%f3859, %f3854, %f3660, %f3571;
	fma.rn.f32 	%f3860, %f3854, %f3662, %f3572;
	fma.rn.f32 	%f3861, %f3854, %f3664, %f3573;
	fma.rn.f32 	%f3862, %f3854, %f3666, %f3574;
	fma.rn.f32 	%f3863, %f3854, %f3668, %f3575;
	fma.rn.f32 	%f3864, %f3854, %f3670, %f3576;
	fma.rn.f32 	%f3865, %f3854, %f3672, %f3577;
	fma.rn.f32 	%f3866, %f3854, %f3674, %f3578;
	fma.rn.f32 	%f3867, %f3854, %f3676, %f3579;
	fma.rn.f32 	%f3868, %f3854, %f3678, %f3580;
	fma.rn.f32 	%f3869, %f3854, %f3680, %f3581;
	fma.rn.f32 	%f3870, %f3854, %f3682, %f3582;
	ld.shared.f32 	%f3871, [%r7669+800];
	fma.rn.f32 	%f3872, %f3871, %f3652, %f3584;
	fma.rn.f32 	%f3873, %f3871, %f3654, %f3585;
	fma.rn.f32 	%f3874, %f3871, %f3656, %f3586;
	fma.rn.f32 	%f3875, %f3871, %f3658, %f3587;
	fma.rn.f32 	%f3876, %f3871, %f3660, %f3588;
	fma.rn.f32 	%f3877, %f3871, %f3662, %f3589;
	fma.rn.f32 	%f3878, %f3871, %f3664, %f3590;
	fma.rn.f32 	%f3879, %f3871, %f3666, %f3591;
	fma.rn.f32 	%f3880, %f3871, %f3668, %f3592;
	fma.rn.f32 	%f3881, %f3871, %f3670, %f3593;
	fma.rn.f32 	%f3882, %f3871, %f3672, %f3594;
	fma.rn.f32 	%f3883, %f3871, %f3674, %f3595;
	fma.rn.f32 	%f3884, %f3871, %f3676, %f3596;
	fma.rn.f32 	%f3885, %f3871, %f3678, %f3597;
	fma.rn.f32 	%f3886, %f3871, %f3680, %f3598;
	fma.rn.f32 	%f3887, %f3871, %f3682, %f3599;
	ld.shared.f32 	%f3888, [%r7669+864];
	fma.rn.f32 	%f3889, %f3888, %f3652, %f3601;
	fma.rn.f32 	%f3890, %f3888, %f3654, %f3602;
	fma.rn.f32 	%f3891, %f3888, %f3656, %f3603;
	fma.rn.f32 	%f3892, %f3888, %f3658, %f3604;
	fma.rn.f32 	%f3893, %f3888, %f3660, %f3605;
	fma.rn.f32 	%f3894, %f3888, %f3662, %f3606;
	fma.rn.f32 	%f3895, %f3888, %f3664, %f3607;
	fma.rn.f32 	%f3896, %f3888, %f3666, %f3608;
	fma.rn.f32 	%f3897, %f3888, %f3668, %f3609;
	fma.rn.f32 	%f3898, %f3888, %f3670, %f3610;
	fma.rn.f32 	%f3899, %f3888, %f3672, %f3611;
	fma.rn.f32 	%f3900, %f3888, %f3674, %f3612;
	fma.rn.f32 	%f3901, %f3888, %f3676, %f3613;
	fma.rn.f32 	%f3902, %f3888, %f3678, %f3614;
	fma.rn.f32 	%f3903, %f3888, %f3680, %f3615;
	fma.rn.f32 	%f3904, %f3888, %f3682, %f3616;
	ld.shared.f32 	%f3905, [%r7669+928];
	fma.rn.f32 	%f3906, %f3905, %f3652, %f3618;
	fma.rn.f32 	%f3907, %f3905, %f3654, %f3619;
	fma.rn.f32 	%f3908, %f3905, %f3656, %f3620;
	fma.rn.f32 	%f3909, %f3905, %f3658, %f3621;
	fma.rn.f32 	%f3910, %f3905, %f3660, %f3622;
	fma.rn.f32 	%f3911, %f3905, %f3662, %f3623;
	fma.rn.f32 	%f3912, %f3905, %f3664, %f3624;
	fma.rn.f32 	%f3913, %f3905, %f3666, %f3625;
	fma.rn.f32 	%f3914, %f3905, %f3668, %f3626;
	fma.rn.f32 	%f3915, %f3905, %f3670, %f3627;
	fma.rn.f32 	%f3916, %f3905, %f3672, %f3628;
	fma.rn.f32 	%f3917, %f3905, %f3674, %f3629;
	fma.rn.f32 	%f3918, %f3905, %f3676, %f3630;
	fma.rn.f32 	%f3919, %f3905, %f3678, %f3631;
	fma.rn.f32 	%f3920, %f3905, %f3680, %f3632;
	fma.rn.f32 	%f3921, %f3905, %f3682, %f3633;
	ld.shared.f32 	%f3922, [%r7669+992];
	fma.rn.f32 	%f3923, %f3922, %f3652, %f3635;
	fma.rn.f32 	%f3924, %f3922, %f3654, %f3636;
	fma.rn.f32 	%f3925, %f3922, %f3656, %f3637;
	fma.rn.f32 	%f3926, %f3922, %f3658, %f3638;
	fma.rn.f32 	%f3927, %f3922, %f3660, %f3639;
	fma.rn.f32 	%f3928, %f3922, %f3662, %f3640;
	fma.rn.f32 	%f3929, %f3922, %f3664, %f3641;
	fma.rn.f32 	%f3930, %f3922, %f3666, %f3642;
	fma.rn.f32 	%f3931, %f3922, %f3668, %f3643;
	fma.rn.f32 	%f3932, %f3922, %f3670, %f3644;
	fma.rn.f32 	%f3933, %f3922, %f3672, %f3645;
	fma.rn.f32 	%f3934, %f3922, %f3674, %f3646;
	fma.rn.f32 	%f3935, %f3922, %f3676, %f3647;
	fma.rn.f32 	%f3936, %f3922, %f3678, %f3648;
	fma.rn.f32 	%f3937, %f3922, %f3680, %f3649;
	fma.rn.f32 	%f3938, %f3922, %f3682, %f3650;
	ld.shared.f32 	%f3939, [%r7669+36];
	ld.shared.f32 	%f3940, [%r7673+4608];
	fma.rn.f32 	%f3941, %f3939, %f3940, %f3653;
	ld.shared.f32 	%f3942, [%r7673+4612];
	fma.rn.f32 	%f3943, %f3939, %f3942, %f3655;
	ld.shared.f32 	%f3944, [%r7673+4616];
	fma.rn.f32 	%f3945, %f3939, %f3944, %f3657;
	ld.shared.f32 	%f3946, [%r7673+4620];
	fma.rn.f32 	%f3947, %f3939, %f3946, %f3659;
	ld.shared.f32 	%f3948, [%r7673+4624];
	fma.rn.f32 	%f3949, %f3939, %f3948, %f3661;
	ld.shared.f32 	%f3950, [%r7673+4628];
	fma.rn.f32 	%f3951, %f3939, %f3950, %f3663;
	ld.shared.f32 	%f3952, [%r7673+4632];
	fma.rn.f32 	%f3953, %f3939, %f3952, %f3665;
	ld.shared.f32 	%f3954, [%r7673+4636];
	fma.rn.f32 	%f3955, %f3939, %f3954, %f3667;
	ld.shared.f32 	%f3956, [%r7673+4640];
	fma.rn.f32 	%f3957, %f3939, %f3956, %f3669;
	ld.shared.f32 	%f3958, [%r7673+4644];
	fma.rn.f32 	%f3959, %f3939, %f3958, %f3671;
	ld.shared.f32 	%f3960, [%r7673+4648];
	fma.rn.f32 	%f3961, %f3939, %f3960, %f3673;
	ld.shared.f32 	%f3962, [%r7673+4652];
	fma.rn.f32 	%f3963, %f3939, %f3962, %f3675;
	ld.shared.f32 	%f3964, [%r7673+4656];
	fma.rn.f32 	%f3965, %f3939, %f3964, %f3677;
	ld.shared.f32 	%f3966, [%r7673+4660];
	fma.rn.f32 	%f3967, %f3939, %f3966, %f3679;
	ld.shared.f32 	%f3968, [%r7673+4664];
	fma.rn.f32 	%f3969, %f3939, %f3968, %f3681;
	ld.shared.f32 	%f3970, [%r7673+4668];
	fma.rn.f32 	%f3971, %f3939, %f3970, %f3683;
	ld.shared.f32 	%f3972, [%r7669+100];
	fma.rn.f32 	%f3973, %f3972, %f3940, %f3685;
	fma.rn.f32 	%f3974, %f3972, %f3942, %f3686;
	fma.rn.f32 	%f3975, %f3972, %f3944, %f3687;
	fma.rn.f32 	%f3976, %f3972, %f3946, %f3688;
	fma.rn.f32 	%f3977, %f3972, %f3948, %f3689;
	fma.rn.f32 	%f3978, %f3972, %f3950, %f3690;
	fma.rn.f32 	%f3979, %f3972, %f3952, %f3691;
	fma.rn.f32 	%f3980, %f3972, %f3954, %f3692;
	fma.rn.f32 	%f3981, %f3972, %f3956, %f3693;
	fma.rn.f32 	%f3982, %f3972, %f3958, %f3694;
	fma.rn.f32 	%f3983, %f3972, %f3960, %f3695;
	fma.rn.f32 	%f3984, %f3972, %f3962, %f3696;
	fma.rn.f32 	%f3985, %f3972, %f3964, %f3697;
	fma.rn.f32 	%f3986, %f3972, %f3966, %f3698;
	fma.rn.f32 	%f3987, %f3972, %f3968, %f3699;
	fma.rn.f32 	%f3988, %f3972, %f3970, %f3700;
	ld.shared.f32 	%f3989, [%r7669+164];
	fma.rn.f32 	%f3990, %f3989, %f3940, %f3702;
	fma.rn.f32 	%f3991, %f3989, %f3942, %f3703;
	fma.rn.f32 	%f3992, %f3989, %f3944, %f3704;
	fma.rn.f32 	%f3993, %f3989, %f3946, %f3705;
	fma.rn.f32 	%f3994, %f3989, %f3948, %f3706;
	fma.rn.f32 	%f3995, %f3989, %f3950, %f3707;
	fma.rn.f32 	%f3996, %f3989, %f3952, %f3708;
	fma.rn.f32 	%f3997, %f3989, %f3954, %f3709;
	fma.rn.f32 	%f3998, %f3989, %f3956, %f3710;
	fma.rn.f32 	%f3999, %f3989, %f3958, %f3711;
	fma.rn.f32 	%f4000, %f3989, %f3960, %f3712;
	fma.rn.f32 	%f4001, %f3989, %f3962, %f3713;
	fma.rn.f32 	%f4002, %f3989, %f3964, %f3714;
	fma.rn.f32 	%f4003, %f3989, %f3966, %f3715;
	fma.rn.f32 	%f4004, %f3989, %f3968, %f3716;
	fma.rn.f32 	%f4005, %f3989, %f3970, %f3717;
	ld.shared.f32 	%f4006, [%r7669+228];
	fma.rn.f32 	%f4007, %f4006, %f3940, %f3719;
	fma.rn.f32 	%f4008, %f4006, %f3942, %f3720;
	fma.rn.f32 	%f4009, %f4006, %f3944, %f3721;
	fma.rn.f32 	%f4010, %f4006, %f3946, %f3722;
	fma.rn.f32 	%f4011, %f4006, %f3948, %f3723;
	fma.rn.f32 	%f4012, %f4006, %f3950, %f3724;
	fma.rn.f32 	%f4013, %f4006, %f3952, %f3725;
	fma.rn.f32 	%f4014, %f4006, %f3954, %f3726;
	fma.rn.f32 	%f4015, %f4006, %f3956, %f3727;
	fma.rn.f32 	%f4016, %f4006, %f3958, %f3728;
	fma.rn.f32 	%f4017, %f4006, %f3960, %f3729;
	fma.rn.f32 	%f4018, %f4006, %f3962, %f3730;
	fma.rn.f32 	%f4019, %f4006, %f3964, %f3731;
	fma.rn.f32 	%f4020, %f4006, %f3966, %f3732;
	fma.rn.f32 	%f4021, %f4006, %f3968, %f3733;
	fma.rn.f32 	%f4022, %f4006, %f3970, %f3734;
	ld.shared.f32 	%f4023, [%r7669+292];
	fma.rn.f32 	%f4024, %f4023, %f3940, %f3736;
	fma.rn.f32 	%f4025, %f4023, %f3942, %f3737;
	fma.rn.f32 	%f4026, %f4023, %f3944, %f3738;
	fma.rn.f32 	%f4027, %f4023, %f3946, %f3739;
	fma.rn.f32 	%f4028, %f4023, %f3948, %f3740;
	fma.rn.f32 	%f4029, %f4023, %f3950, %f3741;
	fma.rn.f32 	%f4030, %f4023, %f3952, %f3742;
	fma.rn.f32 	%f4031, %f4023, %f3954, %f3743;
	fma.rn.f32 	%f4032, %f4023, %f3956, %f3744;
	fma.rn.f32 	%f4033, %f4023, %f3958, %f3745;
	fma.rn.f32 	%f4034, %f4023, %f3960, %f3746;
	fma.rn.f32 	%f4035, %f4023, %f3962, %f3747;
	fma.rn.f32 	%f4036, %f4023, %f3964, %f3748;
	fma.rn.f32 	%f4037, %f4023, %f3966, %f3749;
	fma.rn.f32 	%f4038, %f4023, %f3968, %f3750;
	fma.rn.f32 	%f4039, %f4023, %f3970, %f3751;
	ld.shared.f32 	%f4040, [%r7669+356];
	fma.rn.f32 	%f4041, %f4040, %f3940, %f3753;
	fma.rn.f32 	%f4042, %f4040, %f3942, %f3754;
	fma.rn.f32 	%f4043, %f4040, %f3944, %f3755;
	fma.rn.f32 	%f4044, %f4040, %f3946, %f3756;
	fma.rn.f32 	%f4045, %f4040, %f3948, %f3757;
	fma.rn.f32 	%f4046, %f4040, %f3950, %f3758;
	fma.rn.f32 	%f4047, %f4040, %f3952, %f3759;
	fma.rn.f32 	%f4048, %f4040, %f3954, %f3760;
	fma.rn.f32 	%f4049, %f4040, %f3956, %f3761;
	fma.rn.f32 	%f4050, %f4040, %f3958, %f3762;
	fma.rn.f32 	%f4051, %f4040, %f3960, %f3763;
	fma.rn.f32 	%f4052, %f4040, %f3962, %f3764;
	fma.rn.f32 	%f4053, %f4040, %f3964, %f3765;
	fma.rn.f32 	%f4054, %f4040, %f3966, %f3766;
	fma.rn.f32 	%f4055, %f4040, %f3968, %f3767;
	fma.rn.f32 	%f4056, %f4040, %f3970, %f3768;
	ld.shared.f32 	%f4057, [%r7669+420];
	fma.rn.f32 	%f4058, %f4057, %f3940, %f3770;
	fma.rn.f32 	%f4059, %f4057, %f3942, %f3771;
	fma.rn.f32 	%f4060, %f4057, %f3944, %f3772;
	fma.rn.f32 	%f4061, %f4057, %f3946, %f3773;
	fma.rn.f32 	%f4062, %f4057, %f3948, %f3774;
	fma.rn.f32 	%f4063, %f4057, %f3950, %f3775;
	fma.rn.f32 	%f4064, %f4057, %f3952, %f3776;
	fma.rn.f32 	%f4065, %f4057, %f3954, %f3777;
	fma.rn.f32 	%f4066, %f4057, %f3956, %f3778;
	fma.rn.f32 	%f4067, %f4057, %f3958, %f3779;
	fma.rn.f32 	%f4068, %f4057, %f3960, %f3780;
	fma.rn.f32 	%f4069, %f4057, %f3962, %f3781;
	fma.rn.f32 	%f4070, %f4057, %f3964, %f3782;
	fma.rn.f32 	%f4071, %f4057, %f3966, %f3783;
	fma.rn.f32 	%f4072, %f4057, %f3968, %f3784;
	fma.rn.f32 	%f4073, %f4057, %f3970, %f3785;
	ld.shared.f32 	%f4074, [%r7669+484];
	fma.rn.f32 	%f4075, %f4074, %f3940, %f3787;
	fma.rn.f32 	%f4076, %f4074, %f3942, %f3788;
	fma.rn.f32 	%f4077, %f4074, %f3944, %f3789;
	fma.rn.f32 	%f4078, %f4074, %f3946, %f3790;
	fma.rn.f32 	%f4079, %f4074, %f3948, %f3791;
	fma.rn.f32 	%f4080, %f4074, %f3950, %f3792;
	fma.rn.f32 	%f4081, %f4074, %f3952, %f3793;
	fma.rn.f32 	%f4082, %f4074, %f3954, %f3794;
	fma.rn.f32 	%f4083, %f4074, %f3956, %f3795;
	fma.rn.f32 	%f4084, %f4074, %f3958, %f3796;
	fma.rn.f32 	%f4085, %f4074, %f3960, %f3797;
	fma.rn.f32 	%f4086, %f4074, %f3962, %f3798;
	fma.rn.f32 	%f4087, %f4074, %f3964, %f3799;
	fma.rn.f32 	%f4088, %f4074, %f3966, %f3800;
	fma.rn.f32 	%f4089, %f4074, %f3968, %f3801;
	fma.rn.f32 	%f4090, %f4074, %f3970, %f3802;
	ld.shared.f32 	%f4091, [%r7669+548];
	fma.rn.f32 	%f4092, %f4091, %f3940, %f3804;
	fma.rn.f32 	%f4093, %f4091, %f3942, %f3805;
	fma.rn.f32 	%f4094, %f4091, %f3944, %f3806;
	fma.rn.f32 	%f4095, %f4091, %f3946, %f3807;
	fma.rn.f32 	%f4096, %f4091, %f3948, %f3808;
	fma.rn.f32 	%f4097, %f4091, %f3950, %f3809;
	fma.rn.f32 	%f4098, %f4091, %f3952, %f3810;
	fma.rn.f32 	%f4099, %f4091, %f3954, %f3811;
	fma.rn.f32 	%f4100, %f4091, %f3956, %f3812;
	fma.rn.f32 	%f4101, %f4091, %f3958, %f3813;
	fma.rn.f32 	%f4102, %f4091, %f3960, %f3814;
	fma.rn.f32 	%f4103, %f4091, %f3962, %f3815;
	fma.rn.f32 	%f4104, %f4091, %f3964, %f3816;
	fma.rn.f32 	%f4105, %f4091, %f3966, %f3817;
	fma.rn.f32 	%f4106, %f4091, %f3968, %f3818;
	fma.rn.f32 	%f4107, %f4091, %f3970, %f3819;
	ld.shared.f32 	%f4108, [%r7669+612];
	fma.rn.f32 	%f4109, %f4108, %f3940, %f3821;
	fma.rn.f32 	%f4110, %f4108, %f3942, %f3822;
	fma.rn.f32 	%f4111, %f4108, %f3944, %f3823;
	fma.rn.f32 	%f4112, %f4108, %f3946, %f3824;
	fma.rn.f32 	%f4113, %f4108, %f3948, %f3825;
	fma.rn.f32 	%f4114, %f4108, %f3950, %f3826;
	fma.rn.f32 	%f4115, %f4108, %f3952, %f3827;
	fma.rn.f32 	%f4116, %f4108, %f3954, %f3828;
	fma.rn.f32 	%f4117, %f4108, %f3956, %f3829;
	fma.rn.f32 	%f4118, %f4108, %f3958, %f3830;
	fma.rn.f32 	%f4119, %f4108, %f3960, %f3831;
	fma.rn.f32 	%f4120, %f4108, %f3962, %f3832;
	fma.rn.f32 	%f4121, %f4108, %f3964, %f3833;
	fma.rn.f32 	%f4122, %f4108, %f3966, %f3834;
	fma.rn.f32 	%f4123, %f4108, %f3968, %f3835;
	fma.rn.f32 	%f4124, %f4108, %f3970, %f3836;
	ld.shared.f32 	%f4125, [%r7669+676];
	fma.rn.f32 	%f4126, %f4125, %f3940, %f3838;
	fma.rn.f32 	%f4127, %f4125, %f3942, %f3839;
	fma.rn.f32 	%f4128, %f4125, %f3944, %f3840;
	fma.rn.f32 	%f4129, %f4125, %f3946, %f3841;
	fma.rn.f32 	%f4130, %f4125, %f3948, %f3842;
	fma.rn.f32 	%f4131, %f4125, %f3950, %f3843;
	fma.rn.f32 	%f4132, %f4125, %f3952, %f3844;
	fma.rn.f32 	%f4133, %f4125, %f3954, %f3845;
	fma.rn.f32 	%f4134, %f4125, %f3956, %f3846;
	fma.rn.f32 	%f4135, %f4125, %f3958, %f3847;
	fma.rn.f32 	%f4136, %f4125, %f3960, %f3848;
	fma.rn.f32 	%f4137, %f4125, %f3962, %f3849;
	fma.rn.f32 	%f4138, %f4125, %f3964, %f3850;
	fma.rn.f32 	%f4139, %f4125, %f3966, %f3851;
	fma.rn.f32 	%f4140, %f4125, %f3968, %f3852;
	fma.rn.f32 	%f4141, %f4125, %f3970, %f3853;
	ld.shared.f32 	%f4142, [%r7669+740];
	fma.rn.f32 	%f4143, %f4142, %f3940, %f3855;
	fma.rn.f32 	%f4144, %f4142, %f3942, %f3856;
	fma.rn.f32 	%f4145, %f4142, %f3944, %f3857;
	fma.rn.f32 	%f4146, %f4142, %f3946, %f3858;
	fma.rn.f32 	%f4147, %f4142, %f3948, %f3859;
	fma.rn.f32 	%f4148, %f4142, %f3950, %f3860;
	fma.rn.f32 	%f4149, %f4142, %f3952, %f3861;
	fma.rn.f32 	%f4150, %f4142, %f3954, %f3862;
	fma.rn.f32 	%f4151, %f4142, %f3956, %f3863;
	fma.rn.f32 	%f4152, %f4142, %f3958, %f3864;
	fma.rn.f32 	%f4153, %f4142, %f3960, %f3865;
	fma.rn.f32 	%f4154, %f4142, %f3962, %f3866;
	fma.rn.f32 	%f4155, %f4142, %f3964, %f3867;
	fma.rn.f32 	%f4156, %f4142, %f3966, %f3868;
	fma.rn.f32 	%f4157, %f4142, %f3968, %f3869;
	fma.rn.f32 	%f4158, %f4142, %f3970, %f3870;
	ld.shared.f32 	%f4159, [%r7669+804];
	fma.rn.f32 	%f4160, %f4159, %f3940, %f3872;
	fma.rn.f32 	%f4161, %f4159, %f3942, %f3873;
	fma.rn.f32 	%f4162, %f4159, %f3944, %f3874;
	fma.rn.f32 	%f4163, %f4159, %f3946, %f3875;
	fma.rn.f32 	%f4164, %f4159, %f3948, %f3876;
	fma.rn.f32 	%f4165, %f4159, %f3950, %f3877;
	fma.rn.f32 	%f4166, %f4159, %f3952, %f3878;
	fma.rn.f32 	%f4167, %f4159, %f3954, %f3879;
	fma.rn.f32 	%f4168, %f4159, %f3956, %f3880;
	fma.rn.f32 	%f4169, %f4159, %f3958, %f3881;
	fma.rn.f32 	%f4170, %f4159, %f3960, %f3882;
	fma.rn.f32 	%f4171, %f4159, %f3962, %f3883;
	fma.rn.f32 	%f4172, %f4159, %f3964, %f3884;
	fma.rn.f32 	%f4173, %f4159, %f3966, %f3885;
	fma.rn.f32 	%f4174, %f4159, %f3968, %f3886;
	fma.rn.f32 	%f4175, %f4159, %f3970, %f3887;
	ld.shared.f32 	%f4176, [%r7669+868];
	fma.rn.f32 	%f4177, %f4176, %f3940, %f3889;
	fma.rn.f32 	%f4178, %f4176, %f3942, %f3890;
	fma.rn.f32 	%f4179, %f4176, %f3944, %f3891;
	fma.rn.f32 	%f4180, %f4176, %f3946, %f3892;
	fma.rn.f32 	%f4181, %f4176, %f3948, %f3893;
	fma.rn.f32 	%f4182, %f4176, %f3950, %f3894;
	fma.rn.f32 	%f4183, %f4176, %f3952, %f3895;
	fma.rn.f32 	%f4184, %f4176, %f3954, %f3896;
	fma.rn.f32 	%f4185, %f4176, %f3956, %f3897;
	fma.rn.f32 	%f4186, %f4176, %f3958, %f3898;
	fma.rn.f32 	%f4187, %f4176, %f3960, %f3899;
	fma.rn.f32 	%f4188, %f4176, %f3962, %f3900;
	fma.rn.f32 	%f4189, %f4176, %f3964, %f3901;
	fma.rn.f32 	%f4190, %f4176, %f3966, %f3902;
	fma.rn.f32 	%f4191, %f4176, %f3968, %f3903;
	fma.rn.f32 	%f4192, %f4176, %f3970, %f3904;
	ld.shared.f32 	%f4193, [%r7669+932];
	fma.rn.f32 	%f4194, %f4193, %f3940, %f3906;
	fma.rn.f32 	%f4195, %f4193, %f3942, %f3907;
	fma.rn.f32 	%f4196, %f4193, %f3944, %f3908;
	fma.rn.f32 	%f4197, %f4193, %f3946, %f3909;
	fma.rn.f32 	%f4198, %f4193, %f3948, %f3910;
	fma.rn.f32 	%f4199, %f4193, %f3950, %f3911;
	fma.rn.f32 	%f4200, %f4193, %f3952, %f3912;
	fma.rn.f32 	%f4201, %f4193, %f3954, %f3913;
	fma.rn.f32 	%f4202, %f4193, %f3956, %f3914;
	fma.rn.f32 	%f4203, %f4193, %f3958, %f3915;
	fma.rn.f32 	%f4204, %f4193, %f3960, %f3916;
	fma.rn.f32 	%f4205, %f4193, %f3962, %f3917;
	fma.rn.f32 	%f4206, %f4193, %f3964, %f3918;
	fma.rn.f32 	%f4207, %f4193, %f3966, %f3919;
	fma.rn.f32 	%f4208, %f4193, %f3968, %f3920;
	fma.rn.f32 	%f4209, %f4193, %f3970, %f3921;
	ld.shared.f32 	%f4210, [%r7669+996];
	fma.rn.f32 	%f4211, %f4210, %f3940, %f3923;
	fma.rn.f32 	%f4212, %f4210, %f3942, %f3924;
	fma.rn.f32 	%f4213, %f4210, %f3944, %f3925;
	fma.rn.f32 	%f4214, %f4210, %f3946, %f3926;
	fma.rn.f32 	%f4215, %f4210, %f3948, %f3927;
	fma.rn.f32 	%f4216, %f4210, %f3950, %f3928;
	fma.rn.f32 	%f4217, %f4210, %f3952, %f3929;
	fma.rn.f32 	%f4218, %f4210, %f3954, %f3930;
	fma.rn.f32 	%f4219, %f4210, %f3956, %f3931;
	fma.rn.f32 	%f4220, %f4210, %f3958, %f3932;
	fma.rn.f32 	%f4221, %f4210, %f3960, %f3933;
	fma.rn.f32 	%f4222, %f4210, %f3962, %f3934;
	fma.rn.f32 	%f4223, %f4210, %f3964, %f3935;
	fma.rn.f32 	%f4224, %f4210, %f3966, %f3936;
	fma.rn.f32 	%f4225, %f4210, %f3968, %f3937;
	fma.rn.f32 	%f4226, %f4210, %f3970, %f3938;
	ld.shared.f32 	%f4227, [%r7669+40];
	ld.shared.f32 	%f4228, [%r7673+5120];
	fma.rn.f32 	%f4229, %f4227, %f4228, %f3941;
	ld.shared.f32 	%f4230, [%r7673+5124];
	fma.rn.f32 	%f4231, %f4227, %f4230, %f3943;
	ld.shared.f32 	%f4232, [%r7673+5128];
	fma.rn.f32 	%f4233, %f4227, %f4232, %f3945;
	ld.shared.f32 	%f4234, [%r7673+5132];
	fma.rn.f32 	%f4235, %f4227, %f4234, %f3947;
	ld.shared.f32 	%f4236, [%r7673+5136];
	fma.rn.f32 	%f4237, %f4227, %f4236, %f3949;
	ld.shared.f32 	%f4238, [%r7673+5140];
	fma.rn.f32 	%f4239, %f4227, %f4238, %f3951;
	ld.shared.f32 	%f4240, [%r7673+5144];
	fma.rn.f32 	%f4241, %f4227, %f4240, %f3953;
	ld.shared.f32 	%f4242, [%r7673+5148];
	fma.rn.f32 	%f4243, %f4227, %f4242, %f3955;
	ld.shared.f32 	%f4244, [%r7673+5152];
	fma.rn.f32 	%f4245, %f4227, %f4244, %f3957;
	ld.shared.f32 	%f4246, [%r7673+5156];
	fma.rn.f32 	%f4247, %f4227, %f4246, %f3959;
	ld.shared.f32 	%f4248, [%r7673+5160];
	fma.rn.f32 	%f4249, %f4227, %f4248, %f3961;
	ld.shared.f32 	%f4250, [%r7673+5164];
	fma.rn.f32 	%f4251, %f4227, %f4250, %f3963;
	ld.shared.f32 	%f4252, [%r7673+5168];
	fma.rn.f32 	%f4253, %f4227, %f4252, %f3965;
	ld.shared.f32 	%f4254, [%r7673+5172];
	fma.rn.f32 	%f4255, %f4227, %f4254, %f3967;
	ld.shared.f32 	%f4256, [%r7673+5176];
	fma.rn.f32 	%f4257, %f4227, %f4256, %f3969;
	ld.shared.f32 	%f4258, [%r7673+5180];
	fma.rn.f32 	%f4259, %f4227, %f4258, %f3971;
	ld.shared.f32 	%f4260, [%r7669+104];
	fma.rn.f32 	%f4261, %f4260, %f4228, %f3973;
	fma.rn.f32 	%f4262, %f4260, %f4230, %f3974;
	fma.rn.f32 	%f4263, %f4260, %f4232, %f3975;
	fma.rn.f32 	%f4264, %f4260, %f4234, %f3976;
	fma.rn.f32 	%f4265, %f4260, %f4236, %f3977;
	fma.rn.f32 	%f4266, %f4260, %f4238, %f3978;
	fma.rn.f32 	%f4267, %f4260, %f4240, %f3979;
	fma.rn.f32 	%f4268, %f4260, %f4242, %f3980;
	fma.rn.f32 	%f4269, %f4260, %f4244, %f3981;
	fma.rn.f32 	%f4270, %f4260, %f4246, %f3982;
	fma.rn.f32 	%f4271, %f4260, %f4248, %f3983;
	fma.rn.f32 	%f4272, %f4260, %f4250, %f3984;
	fma.rn.f32 	%f4273, %f4260, %f4252, %f3985;
	fma.rn.f32 	%f4274, %f4260, %f4254, %f3986;
	fma.rn.f32 	%f4275, %f4260, %f4256, %f3987;
	fma.rn.f32 	%f4276, %f4260, %f4258, %f3988;
	ld.shared.f32 	%f4277, [%r7669+168];
	fma.rn.f32 	%f4278, %f4277, %f4228, %f3990;
	fma.rn.f32 	%f4279, %f4277, %f4230, %f3991;
	fma.rn.f32 	%f4280, %f4277, %f4232, %f3992;
	fma.rn.f32 	%f4281, %f4277, %f4234, %f3993;
	fma.rn.f32 	%f4282, %f4277, %f4236, %f3994;
	fma.rn.f32 	%f4283, %f4277, %f4238, %f3995;
	fma.rn.f32 	%f4284, %f4277, %f4240, %f3996;
	fma.rn.f32 	%f4285, %f4277, %f4242, %f3997;
	fma.rn.f32 	%f4286, %f4277, %f4244, %f3998;
	fma.rn.f32 	%f4287, %f4277, %f4246, %f3999;
	fma.rn.f32 	%f4288, %f4277, %f4248, %f4000;
	fma.rn.f32 	%f4289, %f4277, %f4250, %f4001;
	fma.rn.f32 	%f4290, %f4277, %f4252, %f4002;
	fma.rn.f32 	%f4291, %f4277, %f4254, %f4003;
	fma.rn.f32 	%f4292, %f4277, %f4256, %f4004;
	fma.rn.f32 	%f4293, %f4277, %f4258, %f4005;
	ld.shared.f32 	%f4294, [%r7669+232];
	fma.rn.f32 	%f4295, %f4294, %f4228, %f4007;
	fma.rn.f32 	%f4296, %f4294, %f4230, %f4008;
	fma.rn.f32 	%f4297, %f4294, %f4232, %f4009;
	fma.rn.f32 	%f4298, %f4294, %f4234, %f4010;
	fma.rn.f32 	%f4299, %f4294, %f4236, %f4011;
	fma.rn.f32 	%f4300, %f4294, %f4238, %f4012;
	fma.rn.f32 	%f4301, %f4294, %f4240, %f4013;
	fma.rn.f32 	%f4302, %f4294, %f4242, %f4014;
	fma.rn.f32 	%f4303, %f4294, %f4244, %f4015;
	fma.rn.f32 	%f4304, %f4294, %f4246, %f4016;
	fma.rn.f32 	%f4305, %f4294, %f4248, %f4017;
	fma.rn.f32 	%f4306, %f4294, %f4250, %f4018;
	fma.rn.f32 	%f4307, %f4294, %f4252, %f4019;
	fma.rn.f32 	%f4308, %f4294, %f4254, %f4020;
	fma.rn.f32 	%f4309, %f4294, %f4256, %f4021;
	fma.rn.f32 	%f4310, %f4294, %f4258, %f4022;
	ld.shared.f32 	%f4311, [%r7669+296];
	fma.rn.f32 	%f4312, %f4311, %f4228, %f4024;
	fma.rn.f32 	%f4313, %f4311, %f4230, %f4025;
	fma.rn.f32 	%f4314, %f4311, %f4232, %f4026;
	fma.rn.f32 	%f4315, %f4311, %f4234, %f4027;
	fma.rn.f32 	%f4316, %f4311, %f4236, %f4028;
	fma.rn.f32 	%f4317, %f4311, %f4238, %f4029;
	fma.rn.f32 	%f4318, %f4311, %f4240, %f4030;
	fma.rn.f32 	%f4319, %f4311, %f4242, %f4031;
	fma.rn.f32 	%f4320, %f4311, %f4244, %f4032;
	fma.rn.f32 	%f4321, %f4311, %f4246, %f4033;
	fma.rn.f32 	%f4322, %f4311, %f4248, %f4034;
	fma.rn.f32 	%f4323, %f4311, %f4250, %f4035;
	fma.rn.f32 	%f4324, %f4311, %f4252, %f4036;
	fma.rn.f32 	%f4325, %f4311, %f4254, %f4037;
	fma.rn.f32 	%f4326, %f4311, %f4256, %f4038;
	fma.rn.f32 	%f4327, %f4311, %f4258, %f4039;
	ld.shared.f32 	%f4328, [%r7669+360];
	fma.rn.f32 	%f4329, %f4328, %f4228, %f4041;
	fma.rn.f32 	%f4330, %f4328, %f4230, %f4042;
	fma.rn.f32 	%f4331, %f4328, %f4232, %f4043;
	fma.rn.f32 	%f4332, %f4328, %f4234, %f4044;
	fma.rn.f32 	%f4333, %f4328, %f4236, %f4045;
	fma.rn.f32 	%f4334, %f4328, %f4238, %f4046;
	fma.rn.f32 	%f4335, %f4328, %f4240, %f4047;
	fma.rn.f32 	%f4336, %f4328, %f4242, %f4048;
	fma.rn.f32 	%f4337, %f4328, %f4244, %f4049;
	fma.rn.f32 	%f4338, %f4328, %f4246, %f4050;
	fma.rn.f32 	%f4339, %f4328, %f4248, %f4051;
	fma.rn.f32 	%f4340, %f4328, %f4250, %f4052;
	fma.rn.f32 	%f4341, %f4328, %f4252, %f4053;
	fma.rn.f32 	%f4342, %f4328, %f4254, %f4054;
	fma.rn.f32 	%f4343, %f4328, %f4256, %f4055;
	fma.rn.f32 	%f4344, %f4328, %f4258, %f4056;
	ld.shared.f32 	%f4345, [%r7669+424];
	fma.rn.f32 	%f4346, %f4345, %f4228, %f4058;
	fma.rn.f32 	%f4347, %f4345, %f4230, %f4059;
	fma.rn.f32 	%f4348, %f4345, %f4232, %f4060;
	fma.rn.f32 	%f4349, %f4345, %f4234, %f4061;
	fma.rn.f32 	%f4350, %f4345, %f4236, %f4062;
	fma.rn.f32 	%f4351, %f4345, %f4238, %f4063;
	fma.rn.f32 	%f4352, %f4345, %f4240, %f4064;
	fma.rn.f32 	%f4353, %f4345, %f4242, %f4065;
	fma.rn.f32 	%f4354, %f4345, %f4244, %f4066;
	fma.rn.f32 	%f4355, %f4345, %f4246, %f4067;
	fma.rn.f32 	%f4356, %f4345, %f4248, %f4068;
	fma.rn.f32 	%f4357, %f4345, %f4250, %f4069;
	fma.rn.f32 	%f4358, %f4345, %f4252, %f4070;
	fma.rn.f32 	%f4359, %f4345, %f4254, %f4071;
	fma.rn.f32 	%f4360, %f4345, %f4256, %f4072;
	fma.rn.f32 	%f4361, %f4345, %f4258, %f4073;
	ld.shared.f32 	%f4362, [%r7669+488];
	fma.rn.f32 	%f4363, %f4362, %f4228, %f4075;
	fma.rn.f32 	%f4364, %f4362, %f4230, %f4076;
	fma.rn.f32 	%f4365, %f4362, %f4232, %f4077;
	fma.rn.f32 	%f4366, %f4362, %f4234, %f4078;
	fma.rn.f32 	%f4367, %f4362, %f4236, %f4079;
	fma.rn.f32 	%f4368, %f4362, %f4238, %f4080;
	fma.rn.f32 	%f4369, %f4362, %f4240, %f4081;
	fma.rn.f32 	%f4370, %f4362, %f4242, %f4082;
	fma.rn.f32 	%f4371, %f4362, %f4244, %f4083;
	fma.rn.f32 	%f4372, %f4362, %f4246, %f4084;
	fma.rn.f32 	%f4373, %f4362, %f4248, %f4085;
	fma.rn.f32 	%f4374, %f4362, %f4250, %f4086;
	fma.rn.f32 	%f4375, %f4362, %f4252, %f4087;
	fma.rn.f32 	%f4376, %f4362, %f4254, %f4088;
	fma.rn.f32 	%f4377, %f4362, %f4256, %f4089;
	fma.rn.f32 	%f4378, %f4362, %f4258, %f4090;
	ld.shared.f32 	%f4379, [%r7669+552];
	fma.rn.f32 	%f4380, %f4379, %f4228, %f4092;
	fma.rn.f32 	%f4381, %f4379, %f4230, %f4093;
	fma.rn.f32 	%f4382, %f4379, %f4232, %f4094;
	fma.rn.f32 	%f4383, %f4379, %f4234, %f4095;
	fma.rn.f32 	%f4384, %f4379, %f4236, %f4096;
	fma.rn.f32 	%f4385, %f4379, %f4238, %f4097;
	fma.rn.f32 	%f4386, %f4379, %f4240, %f4098;
	fma.rn.f32 	%f4387, %f4379, %f4242, %f4099;
	fma.rn.f32 	%f4388, %f4379, %f4244, %f4100;
	fma.rn.f32 	%f4389, %f4379, %f4246, %f4101;
	fma.rn.f32 	%f4390, %f4379, %f4248, %f4102;
	fma.rn.f32 	%f4391, %f4379, %f4250, %f4103;
	fma.rn.f32 	%f4392, %f4379, %f4252, %f4104;
	fma.rn.f32 	%f4393, %f4379, %f4254, %f4105;
	fma.rn.f32 	%f4394, %f4379, %f4256, %f4106;
	fma.rn.f32 	%f4395, %f4379, %f4258, %f4107;
	ld.shared.f32 	%f4396, [%r7669+616];
	fma.rn.f32 	%f4397, %f4396, %f4228, %f4109;
	fma.rn.f32 	%f4398, %f4396, %f4230, %f4110;
	fma.rn.f32 	%f4399, %f4396, %f4232, %f4111;
	fma.rn.f32 	%f4400, %f4396, %f4234, %f4112;
	fma.rn.f32 	%f4401, %f4396, %f4236, %f4113;
	fma.rn.f32 	%f4402, %f4396, %f4238, %f4114;
	fma.rn.f32 	%f4403, %f4396, %f4240, %f4115;
	fma.rn.f32 	%f4404, %f4396, %f4242, %f4116;
	fma.rn.f32 	%f4405, %f4396, %f4244, %f4117;
	fma.rn.f32 	%f4406, %f4396, %f4246, %f4118;
	fma.rn.f32 	%f4407, %f4396, %f4248, %f4119;
	fma.rn.f32 	%f4408, %f4396, %f4250, %f4120;
	fma.rn.f32 	%f4409, %f4396, %f4252, %f4121;
	fma.rn.f32 	%f4410, %f4396, %f4254, %f4122;
	fma.rn.f32 	%f4411, %f4396, %f4256, %f4123;
	fma.rn.f32 	%f4412, %f4396, %f4258, %f4124;
	ld.shared.f32 	%f4413, [%r7669+680];
	fma.rn.f32 	%f4414, %f4413, %f4228, %f4126;
	fma.rn.f32 	%f4415, %f4413, %f4230, %f4127;
	fma.rn.f32 	%f4416, %f4413, %f4232, %f4128;
	fma.rn.f32 	%f4417, %f4413, %f4234, %f4129;
	fma.rn.f32 	%f4418, %f4413, %f4236, %f4130;
	fma.rn.f32 	%f4419, %f4413, %f4238, %f4131;
	fma.rn.f32 	%f4420, %f4413, %f4240, %f4132;
	fma.rn.f32 	%f4421, %f4413, %f4242, %f4133;
	fma.rn.f32 	%f4422, %f4413, %f4244, %f4134;
	fma.rn.f32 	%f4423, %f4413, %f4246, %f4135;
	fma.rn.f32 	%f4424, %f4413, %f4248, %f4136;
	fma.rn.f32 	%f4425, %f4413, %f4250, %f4137;
	fma.rn.f32 	%f4426, %f4413, %f4252, %f4138;
	fma.rn.f32 	%f4427, %f4413, %f4254, %f4139;
	fma.rn.f32 	%f4428, %f4413, %f4256, %f4140;
	fma.rn.f32 	%f4429, %f4413, %f4258, %f4141;
	ld.shared.f32 	%f4430, [%r7669+744];
	fma.rn.f32 	%f4431, %f4430, %f4228, %f4143;
	fma.rn.f32 	%f4432, %f4430, %f4230, %f4144;
	fma.rn.f32 	%f4433, %f4430, %f4232, %f4145;
	fma.rn.f32 	%f4434, %f4430, %f4234, %f4146;
	fma.rn.f32 	%f4435, %f4430, %f4236, %f4147;
	fma.rn.f32 	%f4436, %f4430, %f4238, %f4148;
	fma.rn.f32 	%f4437, %f4430, %f4240, %f4149;
	fma.rn.f32 	%f4438, %f4430, %f4242, %f4150;
	fma.rn.f32 	%f4439, %f4430, %f4244, %f4151;
	fma.rn.f32 	%f4440, %f4430, %f4246, %f4152;
	fma.rn.f32 	%f4441, %f4430, %f4248, %f4153;
	fma.rn.f32 	%f4442, %f4430, %f4250, %f4154;
	fma.rn.f32 	%f4443, %f4430, %f4252, %f4155;
	fma.rn.f32 	%f4444, %f4430, %f4254, %f4156;
	fma.rn.f32 	%f4445, %f4430, %f4256, %f4157;
	fma.rn.f32 	%f4446, %f4430, %f4258, %f4158;
	ld.shared.f32 	%f4447, [%r7669+808];
	fma.rn.f32 	%f4448, %f4447, %f4228, %f4160;
	fma.rn.f32 	%f4449, %f4447, %f4230, %f4161;
	fma.rn.f32 	%f4450, %f4447, %f4232, %f4162;
	fma.rn.f32 	%f4451, %f4447, %f4234, %f4163;
	fma.rn.f32 	%f4452, %f4447, %f4236, %f4164;
	fma.rn.f32 	%f4453, %f4447, %f4238, %f4165;
	fma.rn.f32 	%f4454, %f4447, %f4240, %f4166;
	fma.rn.f32 	%f4455, %f4447, %f4242, %f4167;
	fma.rn.f32 	%f4456, %f4447, %f4244, %f4168;
	fma.rn.f32 	%f4457, %f4447, %f4246, %f4169;
	fma.rn.f32 	%f4458, %f4447, %f4248, %f4170;
	fma.rn.f32 	%f4459, %f4447, %f4250, %f4171;
	fma.rn.f32 	%f4460, %f4447, %f4252, %f4172;
	fma.rn.f32 	%f4461, %f4447, %f4254, %f4173;
	fma.rn.f32 	%f4462, %f4447, %f4256, %f4174;
	fma.rn.f32 	%f4463, %f4447, %f4258, %f4175;
	ld.shared.f32 	%f4464, [%r7669+872];
	fma.rn.f32 	%f4465, %f4464, %f4228, %f4177;
	fma.rn.f32 	%f4466, %f4464, %f4230, %f4178;
	fma.rn.f32 	%f4467, %f4464, %f4232, %f4179;
	fma.rn.f32 	%f4468, %f4464, %f4234, %f4180;
	fma.rn.f32 	%f4469, %f4464, %f4236, %f4181;
	fma.rn.f32 	%f4470, %f4464, %f4238, %f4182;
	fma.rn.f32 	%f4471, %f4464, %f4240, %f4183;
	fma.rn.f32 	%f4472, %f4464, %f4242, %f4184;
	fma.rn.f32 	%f4473, %f4464, %f4244, %f4185;
	fma.rn.f32 	%f4474, %f4464, %f4246, %f4186;
	fma.rn.f32 	%f4475, %f4464, %f4248, %f4187;
	fma.rn.f32 	%f4476, %f4464, %f4250, %f4188;
	fma.rn.f32 	%f4477, %f4464, %f4252, %f4189;
	fma.rn.f32 	%f4478, %f4464, %f4254, %f4190;
	fma.rn.f32 	%f4479, %f4464, %f4256, %f4191;
	fma.rn.f32 	%f4480, %f4464, %f4258, %f4192;
	ld.shared.f32 	%f4481, [%r7669+936];
	fma.rn.f32 	%f4482, %f4481, %f4228, %f4194;
	fma.rn.f32 	%f4483, %f4481, %f4230, %f4195;
	fma.rn.f32 	%f4484, %f4481, %f4232, %f4196;
	fma.rn.f32 	%f4485, %f4481, %f4234, %f4197;
	fma.rn.f32 	%f4486, %f4481, %f4236, %f4198;
	fma.rn.f32 	%f4487, %f4481, %f4238, %f4199;
	fma.rn.f32 	%f4488, %f4481, %f4240, %f4200;
	fma.rn.f32 	%f4489, %f4481, %f4242, %f4201;
	fma.rn.f32 	%f4490, %f4481, %f4244, %f4202;
	fma.rn.f32 	%f4491, %f4481, %f4246, %f4203;
	fma.rn.f32 	%f4492, %f4481, %f4248, %f4204;
	fma.rn.f32 	%f4493, %f4481, %f4250, %f4205;
	fma.rn.f32 	%f4494, %f4481, %f4252, %f4206;
	fma.rn.f32 	%f4495, %f4481, %f4254, %f4207;
	fma.rn.f32 	%f4496, %f4481, %f4256, %f4208;
	fma.rn.f32 	%f4497, %f4481, %f4258, %f4209;
	ld.shared.f32 	%f4498, [%r7669+1000];
	fma.rn.f32 	%f4499, %f4498, %f4228, %f4211;
	fma.rn.f32 	%f4500, %f4498, %f4230, %f4212;
	fma.rn.f32 	%f4501, %f4498, %f4232, %f4213;
	fma.rn.f32 	%f4502, %f4498, %f4234, %f4214;
	fma.rn.f32 	%f4503, %f4498, %f4236, %f4215;
	fma.rn.f32 	%f4504, %f4498, %f4238, %f4216;
	fma.rn.f32 	%f4505, %f4498, %f4240, %f4217;
	fma.rn.f32 	%f4506, %f4498, %f4242, %f4218;
	fma.rn.f32 	%f4507, %f4498, %f4244, %f4219;
	fma.rn.f32 	%f4508, %f4498, %f4246, %f4220;
	fma.rn.f32 	%f4509, %f4498, %f4248, %f4221;
	fma.rn.f32 	%f4510, %f4498, %f4250, %f4222;
	fma.rn.f32 	%f4511, %f4498, %f4252, %f4223;
	fma.rn.f32 	%f4512, %f4498, %f4254, %f4224;
	fma.rn.f32 	%f4513, %f4498, %f4256, %f4225;
	fma.rn.f32 	%f4514, %f4498, %f4258, %f4226;
	ld.shared.f32 	%f4515, [%r7669+44];
	ld.shared.f32 	%f4516, [%r7673+5632];
	fma.rn.f32 	%f4517, %f4515, %f4516, %f4229;
	ld.shared.f32 	%f4518, [%r7673+5636];
	fma.rn.f32 	%f4519, %f4515, %f4518, %f4231;
	ld.shared.f32 	%f4520, [%r7673+5640];
	fma.rn.f32 	%f4521, %f4515, %f4520, %f4233;
	ld.shared.f32 	%f4522, [%r7673+5644];
	fma.rn.f32 	%f4523, %f4515, %f4522, %f4235;
	ld.shared.f32 	%f4524, [%r7673+5648];
	fma.rn.f32 	%f4525, %f4515, %f4524, %f4237;
	ld.shared.f32 	%f4526, [%r7673+5652];
	fma.rn.f32 	%f4527, %f4515, %f4526, %f4239;
	ld.shared.f32 	%f4528, [%r7673+5656];
	fma.rn.f32 	%f4529, %f4515, %f4528, %f4241;
	ld.shared.f32 	%f4530, [%r7673+5660];
	fma.rn.f32 	%f4531, %f4515, %f4530, %f4243;
	ld.shared.f32 	%f4532, [%r7673+5664];
	fma.rn.f32 	%f4533, %f4515, %f4532, %f4245;
	ld.shared.f32 	%f4534, [%r7673+5668];
	fma.rn.f32 	%f4535, %f4515, %f4534, %f4247;
	ld.shared.f32 	%f4536, [%r7673+5672];
	fma.rn.f32 	%f4537, %f4515, %f4536, %f4249;
	ld.shared.f32 	%f4538, [%r7673+5676];
	fma.rn.f32 	%f4539, %f4515, %f4538, %f4251;
	ld.shared.f32 	%f4540, [%r7673+5680];
	fma.rn.f32 	%f4541, %f4515, %f4540, %f4253;
	ld.shared.f32 	%f4542, [%r7673+5684];
	fma.rn.f32 	%f4543, %f4515, %f4542, %f4255;
	ld.shared.f32 	%f4544, [%r7673+5688];
	fma.rn.f32 	%f4545, %f4515, %f4544, %f4257;
	ld.shared.f32 	%f4546, [%r7673+5692];
	fma.rn.f32 	%f4547, %f4515, %f4546, %f4259;
	ld.shared.f32 	%f4548, [%r7669+108];
	fma.rn.f32 	%f4549, %f4548, %f4516, %f4261;
	fma.rn.f32 	%f4550, %f4548, %f4518, %f4262;
	fma.rn.f32 	%f4551, %f4548, %f4520, %f4263;
	fma.rn.f32 	%f4552, %f4548, %f4522, %f4264;
	fma.rn.f32 	%f4553, %f4548, %f4524, %f4265;
	fma.rn.f32 	%f4554, %f4548, %f4526, %f4266;
	fma.rn.f32 	%f4555, %f4548, %f4528, %f4267;
	fma.rn.f32 	%f4556, %f4548, %f4530, %f4268;
	fma.rn.f32 	%f4557, %f4548, %f4532, %f4269;
	fma.rn.f32 	%f4558, %f4548, %f4534, %f4270;
	fma.rn.f32 	%f4559, %f4548, %f4536, %f4271;
	fma.rn.f32 	%f4560, %f4548, %f4538, %f4272;
	fma.rn.f32 	%f4561, %f4548, %f4540, %f4273;
	fma.rn.f32 	%f4562, %f4548, %f4542, %f4274;
	fma.rn.f32 	%f4563, %f4548, %f4544, %f4275;
	fma.rn.f32 	%f4564, %f4548, %f4546, %f4276;
	ld.shared.f32 	%f4565, [%r7669+172];
	fma.rn.f32 	%f4566, %f4565, %f4516, %f4278;
	fma.rn.f32 	%f4567, %f4565, %f4518, %f4279;
	fma.rn.f32 	%f4568, %f4565, %f4520, %f4280;
	fma.rn.f32 	%f4569, %f4565, %f4522, %f4281;
	fma.rn.f32 	%f4570, %f4565, %f4524, %f4282;
	fma.rn.f32 	%f4571, %f4565, %f4526, %f4283;
	fma.rn.f32 	%f4572, %f4565, %f4528, %f4284;
	fma.rn.f32 	%f4573, %f4565, %f4530, %f4285;
	fma.rn.f32 	%f4574, %f4565, %f4532, %f4286;
	fma.rn.f32 	%f4575, %f4565, %f4534, %f4287;
	fma.rn.f32 	%f4576, %f4565, %f4536, %f4288;
	fma.rn.f32 	%f4577, %f4565, %f4538, %f4289;
	fma.rn.f32 	%f4578, %f4565, %f4540, %f4290;
	fma.rn.f32 	%f4579, %f4565, %f4542, %f4291;
	fma.rn.f32 	%f4580, %f4565, %f4544, %f4292;
	fma.rn.f32 	%f4581, %f4565, %f4546, %f4293;
	ld.shared.f32 	%f4582, [%r7669+236];
	fma.rn.f32 	%f4583, %f4582, %f4516, %f4295;
	fma.rn.f32 	%f4584, %f4582, %f4518, %f4296;
	fma.rn.f32 	%f4585, %f4582, %f4520, %f4297;
	fma.rn.f32 	%f4586, %f4582, %f4522, %f4298;
	fma.rn.f32 	%f4587, %f4582, %f4524, %f4299;
	fma.rn.f32 	%f4588, %f4582, %f4526, %f4300;
	fma.rn.f32 	%f4589, %f4582, %f4528, %f4301;
	fma.rn.f32 	%f4590, %f4582, %f4530, %f4302;
	fma.rn.f32 	%f4591, %f4582, %f4532, %f4303;
	fma.rn.f32 	%f4592, %f4582, %f4534, %f4304;
	fma.rn.f32 	%f4593, %f4582, %f4536, %f4305;
	fma.rn.f32 	%f4594, %f4582, %f4538, %f4306;
	fma.rn.f32 	%f4595, %f4582, %f4540, %f4307;
	fma.rn.f32 	%f4596, %f4582, %f4542, %f4308;
	fma.rn.f32 	%f4597, %f4582, %f4544, %f4309;
	fma.rn.f32 	%f4598, %f4582, %f4546, %f4310;
	ld.shared.f32 	%f4599, [%r7669+300];
	fma.rn.f32 	%f4600, %f4599, %f4516, %f4312;
	fma.rn.f32 	%f4601, %f4599, %f4518, %f4313;
	fma.rn.f32 	%f4602, %f4599, %f4520, %f4314;
	fma.rn.f32 	%f4603, %f4599, %f4522, %f4315;
	fma.rn.f32 	%f4604, %f4599, %f4524, %f4316;
	fma.rn.f32 	%f4605, %f4599, %f4526, %f4317;
	fma.rn.f32 	%f4606, %f4599, %f4528, %f4318;
	fma.rn.f32 	%f4607, %f4599, %f4530, %f4319;
	fma.rn.f32 	%f4608, %f4599, %f4532, %f4320;
	fma.rn.f32 	%f4609, %f4599, %f4534, %f4321;
	fma.rn.f32 	%f4610, %f4599, %f4536, %f4322;
	fma.rn.f32 	%f4611, %f4599, %f4538, %f4323;
	fma.rn.f32 	%f4612, %f4599, %f4540, %f4324;
	fma.rn.f32 	%f4613, %f4599, %f4542, %f4325;
	fma.rn.f32 	%f4614, %f4599, %f4544, %f4326;
	fma.rn.f32 	%f4615, %f4599, %f4546, %f4327;
	ld.shared.f32 	%f4616, [%r7669+364];
	fma.rn.f32 	%f4617, %f4616, %f4516, %f4329;
	fma.rn.f32 	%f4618, %f4616, %f4518, %f4330;
	fma.rn.f32 	%f4619, %f4616, %f4520, %f4331;
	fma.rn.f32 	%f4620, %f4616, %f4522, %f4332;
	fma.rn.f32 	%f4621, %f4616, %f4524, %f4333;
	fma.rn.f32 	%f4622, %f4616, %f4526, %f4334;
	fma.rn.f32 	%f4623, %f4616, %f4528, %f4335;
	fma.rn.f32 	%f4624, %f4616, %f4530, %f4336;
	fma.rn.f32 	%f4625, %f4616, %f4532, %f4337;
	fma.rn.f32 	%f4626, %f4616, %f4534, %f4338;
	fma.rn.f32 	%f4627, %f4616, %f4536, %f4339;
	fma.rn.f32 	%f4628, %f4616, %f4538, %f4340;
	fma.rn.f32 	%f4629, %f4616, %f4540, %f4341;
	fma.rn.f32 	%f4630, %f4616, %f4542, %f4342;
	fma.rn.f32 	%f4631, %f4616, %f4544, %f4343;
	fma.rn.f32 	%f4632, %f4616, %f4546, %f4344;
	ld.shared.f32 	%f4633, [%r7669+428];
	fma.rn.f32 	%f4634, %f4633, %f4516, %f4346;
	fma.rn.f32 	%f4635, %f4633, %f4518, %f4347;
	fma.rn.f32 	%f4636, %f4633, %f4520, %f4348;
	fma.rn.f32 	%f4637, %f4633, %f4522, %f4349;
	fma.rn.f32 	%f4638, %f4633, %f4524, %f4350;
	fma.rn.f32 	%f4639, %f4633, %f4526, %f4351;
	fma.rn.f32 	%f4640, %f4633, %f4528, %f4352;
	fma.rn.f32 	%f4641, %f4633, %f4530, %f4353;
	fma.rn.f32 	%f4642, %f4633, %f4532, %f4354;
	fma.rn.f32 	%f4643, %f4633, %f4534, %f4355;
	fma.rn.f32 	%f4644, %f4633, %f4536, %f4356;
	fma.rn.f32 	%f4645, %f4633, %f4538, %f4357;
	fma.rn.f32 	%f4646, %f4633, %f4540, %f4358;
	fma.rn.f32 	%f4647, %f4633, %f4542, %f4359;
	fma.rn.f32 	%f4648, %f4633, %f4544, %f4360;
	fma.rn.f32 	%f4649, %f4633, %f4546, %f4361;
	ld.shared.f32 	%f4650, [%r7669+492];
	fma.rn.f32 	%f4651, %f4650, %f4516, %f4363;
	fma.rn.f32 	%f4652, %f4650, %f4518, %f4364;
	fma.rn.f32 	%f4653, %f4650, %f4520, %f4365;
	fma.rn.f32 	%f4654, %f4650, %f4522, %f4366;
	fma.rn.f32 	%f4655, %f4650, %f4524, %f4367;
	fma.rn.f32 	%f4656, %f4650, %f4526, %f4368;
	fma.rn.f32 	%f4657, %f4650, %f4528, %f4369;
	fma.rn.f32 	%f4658, %f4650, %f4530, %f4370;
	fma.rn.f32 	%f4659, %f4650, %f4532, %f4371;
	fma.rn.f32 	%f4660, %f4650, %f4534, %f4372;
	fma.rn.f32 	%f4661, %f4650, %f4536, %f4373;
	fma.rn.f32 	%f4662, %f4650, %f4538, %f4374;
	fma.rn.f32 	%f4663, %f4650, %f4540, %f4375;
	fma.rn.f32 	%f4664, %f4650, %f4542, %f4376;
	fma.rn.f32 	%f4665, %f4650, %f4544, %f4377;
	fma.rn.f32 	%f4666, %f4650, %f4546, %f4378;
	ld.shared.f32 	%f4667, [%r7669+556];
	fma.rn.f32 	%f4668, %f4667, %f4516, %f4380;
	fma.rn.f32 	%f4669, %f4667, %f4518, %f4381;
	fma.rn.f32 	%f4670, %f4667, %f4520, %f4382;
	fma.rn.f32 	%f4671, %f4667, %f4522, %f4383;
	fma.rn.f32 	%f4672, %f4667, %f4524, %f4384;
	fma.rn.f32 	%f4673, %f4667, %f4526, %f4385;
	fma.rn.f32 	%f4674, %f4667, %f4528, %f4386;
	fma.rn.f32 	%f4675, %f4667, %f4530, %f4387;
	fma.rn.f32 	%f4676, %f4667, %f4532, %f4388;
	fma.rn.f32 	%f4677, %f4667, %f4534, %f4389;
	fma.rn.f32 	%f4678, %f4667, %f4536, %f4390;
	fma.rn.f32 	%f4679, %f4667, %f4538, %f4391;
	fma.rn.f32 	%f4680, %f4667, %f4540, %f4392;
	fma.rn.f32 	%f4681, %f4667, %f4542, %f4393;
	fma.rn.f32 	%f4682, %f4667, %f4544, %f4394;
	fma.rn.f32 	%f4683, %f4667, %f4546, %f4395;
	ld.shared.f32 	%f4684, [%r7669+620];
	fma.rn.f32 	%f4685, %f4684, %f4516, %f4397;
	fma.rn.f32 	%f4686, %f4684, %f4518, %f4398;
	fma.rn.f32 	%f4687, %f4684, %f4520, %f4399;
	fma.rn.f32 	%f4688, %f4684, %f4522, %f4400;
	fma.rn.f32 	%f4689, %f4684, %f4524, %f4401;
	fma.rn.f32 	%f4690, %f4684, %f4526, %f4402;
	fma.rn.f32 	%f4691, %f4684, %f4528, %f4403;
	fma.rn.f32 	%f4692, %f4684, %f4530, %f4404;
	fma.rn.f32 	%f4693, %f4684, %f4532, %f4405;
	fma.rn.f32 	%f4694, %f4684, %f4534, %f4406;
	fma.rn.f32 	%f4695, %f4684, %f4536, %f4407;
	fma.rn.f32 	%f4696, %f4684, %f4538, %f4408;
	fma.rn.f32 	%f4697, %f4684, %f4540, %f4409;
	fma.rn.f32 	%f4698, %f4684, %f4542, %f4410;
	fma.rn.f32 	%f4699, %f4684, %f4544, %f4411;
	fma.rn.f32 	%f4700, %f4684, %f4546, %f4412;
	ld.shared.f32 	%f4701, [%r7669+684];
	fma.rn.f32 	%f4702, %f4701, %f4516, %f4414;
	fma.rn.f32 	%f4703, %f4701, %f4518, %f4415;
	fma.rn.f32 	%f4704, %f4701, %f4520, %f4416;
	fma.rn.f32 	%f4705, %f4701, %f4522, %f4417;
	fma.rn.f32 	%f4706, %f4701, %f4524, %f4418;
	fma.rn.f32 	%f4707, %f4701, %f4526, %f4419;
	fma.rn.f32 	%f4708, %f4701, %f4528, %f4420;
	fma.rn.f32 	%f4709, %f4701, %f4530, %f4421;
	fma.rn.f32 	%f4710, %f4701, %f4532, %f4422;
	fma.rn.f32 	%f4711, %f4701, %f4534, %f4423;
	fma.rn.f32 	%f4712, %f4701, %f4536, %f4424;
	fma.rn.f32 	%f4713, %f4701, %f4538, %f4425;
	fma.rn.f32 	%f4714, %f4701, %f4540, %f4426;
	fma.rn.f32 	%f4715, %f4701, %f4542, %f4427;
	fma.rn.f32 	%f4716, %f4701, %f4544, %f4428;
	fma.rn.f32 	%f4717, %f4701, %f4546, %f4429;
	ld.shared.f32 	%f4718, [%r7669+748];
	fma.rn.f32 	%f4719, %f4718, %f4516, %f4431;
	fma.rn.f32 	%f4720, %f4718, %f4518, %f4432;
	fma.rn.f32 	%f4721, %f4718, %f4520, %f4433;
	fma.rn.f32 	%f4722, %f4718, %f4522, %f4434;
	fma.rn.f32 	%f4723, %f4718, %f4524, %f4435;
	fma.rn.f32 	%f4724, %f4718, %f4526, %f4436;
	fma.rn.f32 	%f4725, %f4718, %f4528, %f4437;
	fma.rn.f32 	%f4726, %f4718, %f4530, %f4438;
	fma.rn.f32 	%f4727, %f4718, %f4532, %f4439;
	fma.rn.f32 	%f4728, %f4718, %f4534, %f4440;
	fma.rn.f32 	%f4729, %f4718, %f4536, %f4441;
	fma.rn.f32 	%f4730, %f4718, %f4538, %f4442;
	fma.rn.f32 	%f4731, %f4718, %f4540, %f4443;
	fma.rn.f32 	%f4732, %f4718, %f4542, %f4444;
	fma.rn.f32 	%f4733, %f4718, %f4544, %f4445;
	fma.rn.f32 	%f4734, %f4718, %f4546, %f4446;
	ld.shared.f32 	%f4735, [%r7669+812];
	fma.rn.f32 	%f4736, %f4735, %f4516, %f4448;
	fma.rn.f32 	%f4737, %f4735, %f4518, %f4449;
	fma.rn.f32 	%f4738, %f4735, %f4520, %f4450;
	fma.rn.f32 	%f4739, %f4735, %f4522, %f4451;
	fma.rn.f32 	%f4740, %f4735, %f4524, %f4452;
	fma.rn.f32 	%f4741, %f4735, %f4526, %f4453;
	fma.rn.f32 	%f4742, %f4735, %f4528, %f4454;
	fma.rn.f32 	%f4743, %f4735, %f4530, %f4455;
	fma.rn.f32 	%f4744, %f4735, %f4532, %f4456;
	fma.rn.f32 	%f4745, %f4735, %f4534, %f4457;
	fma.rn.f32 	%f4746, %f4735, %f4536, %f4458;
	fma.rn.f32 	%f4747, %f4735, %f4538, %f4459;
	fma.rn.f32 	%f4748, %f4735, %f4540, %f4460;
	fma.rn.f32 	%f4749, %f4735, %f4542, %f4461;
	fma.rn.f32 	%f4750, %f4735, %f4544, %f4462;
	fma.rn.f32 	%f4751, %f4735, %f4546, %f4463;
	ld.shared.f32 	%f4752, [%r7669+876];
	fma.rn.f32 	%f4753, %f4752, %f4516, %f4465;
	fma.rn.f32 	%f4754, %f4752, %f4518, %f4466;
	fma.rn.f32 	%f4755, %f4752, %f4520, %f4467;
	fma.rn.f32 	%f4756, %f4752, %f4522, %f4468;
	fma.rn.f32 	%f4757, %f4752, %f4524, %f4469;
	fma.rn.f32 	%f4758, %f4752, %f4526, %f4470;
	fma.rn.f32 	%f4759, %f4752, %f4528, %f4471;
	fma.rn.f32 	%f4760, %f4752, %f4530, %f4472;
	fma.rn.f32 	%f4761, %f4752, %f4532, %f4473;
	fma.rn.f32 	%f4762, %f4752, %f4534, %f4474;
	fma.rn.f32 	%f4763, %f4752, %f4536, %f4475;
	fma.rn.f32 	%f4764, %f4752, %f4538, %f4476;
	fma.rn.f32 	%f4765, %f4752, %f4540, %f4477;
	fma.rn.f32 	%f4766, %f4752, %f4542, %f4478;
	fma.rn.f32 	%f4767, %f4752, %f4544, %f4479;
	fma.rn.f32 	%f4768, %f4752, %f4546, %f4480;
	ld.shared.f32 	%f4769, [%r7669+940];
	fma.rn.f32 	%f4770, %f4769, %f4516, %f4482;
	fma.rn.f32 	%f4771, %f4769, %f4518, %f4483;
	fma.rn.f32 	%f4772, %f4769, %f4520, %f4484;
	fma.rn.f32 	%f4773, %f4769, %f4522, %f4485;
	fma.rn.f32 	%f4774, %f4769, %f4524, %f4486;
	fma.rn.f32 	%f4775, %f4769, %f4526, %f4487;
	fma.rn.f32 	%f4776, %f4769, %f4528, %f4488;
	fma.rn.f32 	%f4777, %f4769, %f4530, %f4489;
	fma.rn.f32 	%f4778, %f4769, %f4532, %f4490;
	fma.rn.f32 	%f4779, %f4769, %f4534, %f4491;
	fma.rn.f32 	%f4780, %f4769, %f4536, %f4492;
	fma.rn.f32 	%f4781, %f4769, %f4538, %f4493;
	fma.rn.f32 	%f4782, %f4769, %f4540, %f4494;
	fma.rn.f32 	%f4783, %f4769, %f4542, %f4495;
	fma.rn.f32 	%f4784, %f4769, %f4544, %f4496;
	fma.rn.f32 	%f4785, %f4769, %f4546, %f4497;
	ld.shared.f32 	%f4786, [%r7669+1004];
	fma.rn.f32 	%f4787, %f4786, %f4516, %f4499;
	fma.rn.f32 	%f4788, %f4786, %f4518, %f4500;
	fma.rn.f32 	%f4789, %f4786, %f4520, %f4501;
	fma.rn.f32 	%f4790, %f4786, %f4522, %f4502;
	fma.rn.f32 	%f4791, %f4786, %f4524, %f4503;
	fma.rn.f32 	%f4792, %f4786, %f4526, %f4504;
	fma.rn.f32 	%f4793, %f4786, %f4528, %f4505;
	fma.rn.f32 	%f4794, %f4786, %f4530, %f4506;
	fma.rn.f32 	%f4795, %f4786, %f4532, %f4507;
	fma.rn.f32 	%f4796, %f4786, %f4534, %f4508;
	fma.rn.f32 	%f4797, %f4786, %f4536, %f4509;
	fma.rn.f32 	%f4798, %f4786, %f4538, %f4510;
	fma.rn.f32 	%f4799, %f4786, %f4540, %f4511;
	fma.rn.f32 	%f4800, %f4786, %f4542, %f4512;
	fma.rn.f32 	%f4801, %f4786, %f4544, %f4513;
	fma.rn.f32 	%f4802, %f4786, %f4546, %f4514;
	ld.shared.f32 	%f4803, [%r7669+48];
	ld.shared.f32 	%f4804, [%r7673+6144];
	fma.rn.f32 	%f4805, %f4803, %f4804, %f4517;
	ld.shared.f32 	%f4806, [%r7673+6148];
	fma.rn.f32 	%f4807, %f4803, %f4806, %f4519;
	ld.shared.f32 	%f4808, [%r7673+6152];
	fma.rn.f32 	%f4809, %f4803, %f4808, %f4521;
	ld.shared.f32 	%f4810, [%r7673+6156];
	fma.rn.f32 	%f4811, %f4803, %f4810, %f4523;
	ld.shared.f32 	%f4812, [%r7673+6160];
	fma.rn.f32 	%f4813, %f4803, %f4812, %f4525;
	ld.shared.f32 	%f4814, [%r7673+6164];
	fma.rn.f32 	%f4815, %f4803, %f4814, %f4527;
	ld.shared.f32 	%f4816, [%r7673+6168];
	fma.rn.f32 	%f4817, %f4803, %f4816, %f4529;
	ld.shared.f32 	%f4818, [%r7673+6172];
	fma.rn.f32 	%f4819, %f4803, %f4818, %f4531;
	ld.shared.f32 	%f4820, [%r7673+6176];
	fma.rn.f32 	%f4821, %f4803, %f4820, %f4533;
	ld.shared.f32 	%f4822, [%r7673+6180];
	fma.rn.f32 	%f4823, %f4803, %f4822, %f4535;
	ld.shared.f32 	%f4824, [%r7673+6184];
	fma.rn.f32 	%f4825, %f4803, %f4824, %f4537;
	ld.shared.f32 	%f4826, [%r7673+6188];
	fma.rn.f32 	%f4827, %f4803, %f4826, %f4539;
	ld.shared.f32 	%f4828, [%r7673+6192];
	fma.rn.f32 	%f4829, %f4803, %f4828, %f4541;
	ld.shared.f32 	%f4830, [%r7673+6196];
	fma.rn.f32 	%f4831, %f4803, %f4830, %f4543;
	ld.shared.f32 	%f4832, [%r7673+6200];
	fma.rn.f32 	%f4833, %f4803, %f4832, %f4545;
	ld.shared.f32 	%f4834, [%r7673+6204];
	fma.rn.f32 	%f4835, %f4803, %f4834, %f4547;
	ld.shared.f32 	%f4836, [%r7669+112];
	fma.rn.f32 	%f4837, %f4836, %f4804, %f4549;
	fma.rn.f32 	%f4838, %f4836, %f4806, %f4550;
	fma.rn.f32 	%f4839, %f4836, %f4808, %f4551;
	fma.rn.f32 	%f4840, %f4836, %f4810, %f4552;
	fma.rn.f32 	%f4841, %f4836, %f4812, %f4553;
	fma.rn.f32 	%f4842, %f4836, %f4814, %f4554;
	fma.rn.f32 	%f4843, %f4836, %f4816, %f4555;
	fma.rn.f32 	%f4844, %f4836, %f4818, %f4556;
	fma.rn.f32 	%f4845, %f4836, %f4820, %f4557;
	fma.rn.f32 	%f4846, %f4836, %f4822, %f4558;
	fma.rn.f32 	%f4847, %f4836, %f4824, %f4559;
	fma.rn.f32 	%f4848, %f4836, %f4826, %f4560;
	fma.rn.f32 	%f4849, %f4836, %f4828, %f4561;
	fma.rn.f32 	%f4850, %f4836, %f4830, %f4562;
	fma.rn.f32 	%f4851, %f4836, %f4832, %f4563;
	fma.rn.f32 	%f4852, %f4836, %f4834, %f4564;
	ld.shared.f32 	%f4853, [%r7669+176];
	fma.rn.f32 	%f4854, %f4853, %f4804, %f4566;
	fma.rn.f32 	%f4855, %f4853, %f4806, %f4567;
	fma.rn.f32 	%f4856, %f4853, %f4808, %f4568;
	fma.rn.f32 	%f4857, %f4853, %f4810, %f4569;
	fma.rn.f32 	%f4858, %f4853, %f4812, %f4570;
	fma.rn.f32 	%f4859, %f4853, %f4814, %f4571;
	fma.rn.f32 	%f4860, %f4853, %f4816, %f4572;
	fma.rn.f32 	%f4861, %f4853, %f4818, %f4573;
	fma.rn.f32 	%f4862, %f4853, %f4820, %f4574;
	fma.rn.f32 	%f4863, %f4853, %f4822, %f4575;
	fma.rn.f32 	%f4864, %f4853, %f4824, %f4576;
	fma.rn.f32 	%f4865, %f4853, %f4826, %f4577;
	fma.rn.f32 	%f4866, %f4853, %f4828, %f4578;
	fma.rn.f32 	%f4867, %f4853, %f4830, %f4579;
	fma.rn.f32 	%f4868, %f4853, %f4832, %f4580;
	fma.rn.f32 	%f4869, %f4853, %f4834, %f4581;
	ld.shared.f32 	%f4870, [%r7669+240];
	fma.rn.f32 	%f4871, %f4870, %f4804, %f4583;
	fma.rn.f32 	%f4872, %f4870, %f4806, %f4584;
	fma.rn.f32 	%f4873, %f4870, %f4808, %f4585;
	fma.rn.f32 	%f4874, %f4870, %f4810, %f4586;
	fma.rn.f32 	%f4875, %f4870, %f4812, %f4587;
	fma.rn.f32 	%f4876, %f4870, %f4814, %f4588;
	fma.rn.f32 	%f4877, %f4870, %f4816, %f4589;
	fma.rn.f32 	%f4878, %f4870, %f4818, %f4590;
	fma.rn.f32 	%f4879, %f4870, %f4820, %f4591;
	fma.rn.f32 	%f4880, %f4870, %f4822, %f4592;
	fma.rn.f32 	%f4881, %f4870, %f4824, %f4593;
	fma.rn.f32 	%f4882, %f4870, %f4826, %f4594;
	fma.rn.f32 	%f4883, %f4870, %f4828, %f4595;
	fma.rn.f32 	%f4884, %f4870, %f4830, %f4596;
	fma.rn.f32 	%f4885, %f4870, %f4832, %f4597;
	fma.rn.f32 	%f4886, %f4870, %f4834, %f4598;
	ld.shared.f32 	%f4887, [%r7669+304];
	fma.rn.f32 	%f4888, %f4887, %f4804, %f4600;
	fma.rn.f32 	%f4889, %f4887, %f4806, %f4601;
	fma.rn.f32 	%f4890, %f4887, %f4808, %f4602;
	fma.rn.f32 	%f4891, %f4887, %f4810, %f4603;
	fma.rn.f32 	%f4892, %f4887, %f4812, %f4604;
	fma.rn.f32 	%f4893, %f4887, %f4814, %f4605;
	fma.rn.f32 	%f4894, %f4887, %f4816, %f4606;
	fma.rn.f32 	%f4895, %f4887, %f4818, %f4607;
	fma.rn.f32 	%f4896, %f4887, %f4820, %f4608;
	fma.rn.f32 	%f4897, %f4887, %f4822, %f4609;
	fma.rn.f32 	%f4898, %f4887, %f4824, %f4610;
	fma.rn.f32 	%f4899, %f4887, %f4826, %f4611;
	fma.rn.f32 	%f4900, %f4887, %f4828, %f4612;
	fma.rn.f32 	%f4901, %f4887, %f4830, %f4613;
	fma.rn.f32 	%f4902, %f4887, %f4832, %f4614;
	fma.rn.f32 	%f4903, %f4887, %f4834, %f4615;
	ld.shared.f32 	%f4904, [%r7669+368];
	fma.rn.f32 	%f4905, %f4904, %f4804, %f4617;
	fma.rn.f32 	%f4906, %f4904, %f4806, %f4618;
	fma.rn.f32 	%f4907, %f4904, %f4808, %f4619;
	fma.rn.f32 	%f4908, %f4904, %f4810, %f4620;
	fma.rn.f32 	%f4909, %f4904, %f4812, %f4621;
	fma.rn.f32 	%f4910, %f4904, %f4814, %f4622;
	fma.rn.f32 	%f4911, %f4904, %f4816, %f4623;
	fma.rn.f32 	%f4912, %f4904, %f4818, %f4624;
	fma.rn.f32 	%f4913, %f4904, %f4820, %f4625;
	fma.rn.f32 	%f4914, %f4904, %f4822, %f4626;
	fma.rn.f32 	%f4915, %f4904, %f4824, %f4627;
	fma.rn.f32 	%f4916, %f4904, %f4826, %f4628;
	fma.rn.f32 	%f4917, %f4904, %f4828, %f4629;
	fma.rn.f32 	%f4918, %f4904, %f4830, %f4630;
	fma.rn.f32 	%f4919, %f4904, %f4832, %f4631;
	fma.rn.f32 	%f4920, %f4904, %f4834, %f4632;
	ld.shared.f32 	%f4921, [%r7669+432];
	fma.rn.f32 	%f4922, %f4921, %f4804, %f4634;
	fma.rn.f32 	%f4923, %f4921, %f4806, %f4635;
	fma.rn.f32 	%f4924, %f4921, %f4808, %f4636;
	fma.rn.f32 	%f4925, %f4921, %f4810, %f4637;
	fma.rn.f32 	%f4926, %f4921, %f4812, %f4638;
	fma.rn.f32 	%f4927, %f4921, %f4814, %f4639;
	fma.rn.f32 	%f4928, %f4921, %f4816, %f4640;
	fma.rn.f32 	%f4929, %f4921, %f4818, %f4641;
	fma.rn.f32 	%f4930, %f4921, %f4820, %f4642;
	fma.rn.f32 	%f4931, %f4921, %f4822, %f4643;
	fma.rn.f32 	%f4932, %f4921, %f4824, %f4644;
	fma.rn.f32 	%f4933, %f4921, %f4826, %f4645;
	fma.rn.f32 	%f4934, %f4921, %f4828, %f4646;
	fma.rn.f32 	%f4935, %f4921, %f4830, %f4647;
	fma.rn.f32 	%f4936, %f4921, %f4832, %f4648;
	fma.rn.f32 	%f4937, %f4921, %f4834, %f4649;
	ld.shared.f32 	%f4938, [%r7669+496];
	fma.rn.f32 	%f4939, %f4938, %f4804, %f4651;
	fma.rn.f32 	%f4940, %f4938, %f4806, %f4652;
	fma.rn.f32 	%f4941, %f4938, %f4808, %f4653;
	fma.rn.f32 	%f4942, %f4938, %f4810, %f4654;
	fma.rn.f32 	%f4943, %f4938, %f4812, %f4655;
	fma.rn.f32 	%f4944, %f4938, %f4814, %f4656;
	fma.rn.f32 	%f4945, %f4938, %f4816, %f4657;
	fma.rn.f32 	%f4946, %f4938, %f4818, %f4658;
	fma.rn.f32 	%f4947, %f4938, %f4820, %f4659;
	fma.rn.f32 	%f4948, %f4938, %f4822, %f4660;
	fma.rn.f32 	%f4949, %f4938, %f4824, %f4661;
	fma.rn.f32 	%f4950, %f4938, %f4826, %f4662;
	fma.rn.f32 	%f4951, %f4938, %f4828, %f4663;
	fma.rn.f32 	%f4952, %f4938, %f4830, %f4664;
	fma.rn.f32 	%f4953, %f4938, %f4832, %f4665;
	fma.rn.f32 	%f4954, %f4938, %f4834, %f4666;
	ld.shared.f32 	%f4955, [%r7669+560];
	fma.rn.f32 	%f4956, %f4955, %f4804, %f4668;
	fma.rn.f32 	%f4957, %f4955, %f4806, %f4669;
	fma.rn.f32 	%f4958, %f4955, %f4808, %f4670;
	fma.rn.f32 	%f4959, %f4955, %f4810, %f4671;
	fma.rn.f32 	%f4960, %f4955, %f4812, %f4672;
	fma.rn.f32 	%f4961, %f4955, %f4814, %f4673;
	fma.rn.f32 	%f4962, %f4955, %f4816, %f4674;
	fma.rn.f32 	%f4963, %f4955, %f4818, %f4675;
	fma.rn.f32 	%f4964, %f4955, %f4820, %f4676;
	fma.rn.f32 	%f4965, %f4955, %f4822, %f4677;
	fma.rn.f32 	%f4966, %f4955, %f4824, %f4678;
	fma.rn.f32 	%f4967, %f4955, %f4826, %f4679;
	fma.rn.f32 	%f4968, %f4955, %f4828, %f4680;
	fma.rn.f32 	%f4969, %f4955, %f4830, %f4681;
	fma.rn.f32 	%f4970, %f4955, %f4832, %f4682;
	fma.rn.f32 	%f4971, %f4955, %f4834, %f4683;
	ld.shared.f32 	%f4972, [%r7669+624];
	fma.rn.f32 	%f4973, %f4972, %f4804, %f4685;
	fma.rn.f32 	%f4974, %f4972, %f4806, %f4686;
	fma.rn.f32 	%f4975, %f4972, %f4808, %f4687;
	fma.rn.f32 	%f4976, %f4972, %f4810, %f4688;
	fma.rn.f32 	%f4977, %f4972, %f4812, %f4689;
	fma.rn.f32 	%f4978, %f4972, %f4814, %f4690;
	fma.rn.f32 	%f4979, %f4972, %f4816, %f4691;
	fma.rn.f32 	%f4980, %f4972, %f4818, %f4692;
	fma.rn.f32 	%f4981, %f4972, %f4820, %f4693;
	fma.rn.f32 	%f4982, %f4972, %f4822, %f4694;
	fma.rn.f32 	%f4983, %f4972, %f4824, %f4695;
	fma.rn.f32 	%f4984, %f4972, %f4826, %f4696;
	fma.rn.f32 	%f4985, %f4972, %f4828, %f4697;
	fma.rn.f32 	%f4986, %f4972, %f4830, %f4698;
	fma.rn.f32 	%f4987, %f4972, %f4832, %f4699;
	fma.rn.f32 	%f4988, %f4972, %f4834, %f4700;
	ld.shared.f32 	%f4989, [%r7669+688];
	fma.rn.f32 	%f4990, %f4989, %f4804, %f4702;
	fma.rn.f32 	%f4991, %f4989, %f4806, %f4703;
	fma.rn.f32 	%f4992, %f4989, %f4808, %f4704;
	fma.rn.f32 	%f4993, %f4989, %f4810, %f4705;
	fma.rn.f32 	%f4994, %f4989, %f4812, %f4706;
	fma.rn.f32 	%f4995, %f4989, %f4814, %f4707;
	fma.rn.f32 	%f4996, %f4989, %f4816, %f4708;
	fma.rn.f32 	%f4997, %f4989, %f4818, %f4709;
	fma.rn.f32 	%f4998, %f4989, %f4820, %f4710;
	fma.rn.f32 	%f4999, %f4989, %f4822, %f4711;
	fma.rn.f32 	%f5000, %f4989, %f4824, %f4712;
	fma.rn.f32 	%f5001, %f4989, %f4826, %f4713;
	fma.rn.f32 	%f5002, %f4989, %f4828, %f4714;
	fma.rn.f32 	%f5003, %f4989, %f4830, %f4715;
	fma.rn.f32 	%f5004, %f4989, %f4832, %f4716;
	fma.rn.f32 	%f5005, %f4989, %f4834, %f4717;
	ld.shared.f32 	%f5006, [%r7669+752];
	fma.rn.f32 	%f5007, %f5006, %f4804, %f4719;
	fma.rn.f32 	%f5008, %f5006, %f4806, %f4720;
	fma.rn.f32 	%f5009, %f5006, %f4808, %f4721;
	fma.rn.f32 	%f5010, %f5006, %f4810, %f4722;
	fma.rn.f32 	%f5011, %f5006, %f4812, %f4723;
	fma.rn.f32 	%f5012, %f5006, %f4814, %f4724;
	fma.rn.f32 	%f5013, %f5006, %f4816, %f4725;
	fma.rn.f32 	%f5014, %f5006, %f4818, %f4726;
	fma.rn.f32 	%f5015, %f5006, %f4820, %f4727;
	fma.rn.f32 	%f5016, %f5006, %f4822, %f4728;
	fma.rn.f32 	%f5017, %f5006, %f4824, %f4729;
	fma.rn.f32 	%f5018, %f5006, %f4826, %f4730;
	fma.rn.f32 	%f5019, %f5006, %f4828, %f4731;
	fma.rn.f32 	%f5020, %f5006, %f4830, %f4732;
	fma.rn.f32 	%f5021, %f5006, %f4832, %f4733;
	fma.rn.f32 	%f5022, %f5006, %f4834, %f4734;
	ld.shared.f32 	%f5023, [%r7669+816];
	fma.rn.f32 	%f5024, %f5023, %f4804, %f4736;
	fma.rn.f32 	%f5025, %f5023, %f4806, %f4737;
	fma.rn.f32 	%f5026, %f5023, %f4808, %f4738;
	fma.rn.f32 	%f5027, %f5023, %f4810, %f4739;
	fma.rn.f32 	%f5028, %f5023, %f4812, %f4740;
	fma.rn.f32 	%f5029, %f5023, %f4814, %f4741;
	fma.rn.f32 	%f5030, %f5023, %f4816, %f4742;
	fma.rn.f32 	%f5031, %f5023, %f4818, %f4743;
	fma.rn.f32 	%f5032, %f5023, %f4820, %f4744;
	fma.rn.f32 	%f5033, %f5023, %f4822, %f4745;
	fma.rn.f32 	%f5034, %f5023, %f4824, %f4746;
	fma.rn.f32 	%f5035, %f5023, %f4826, %f4747;
	fma.rn.f32 	%f5036, %f5023, %f4828, %f4748;
	fma.rn.f32 	%f5037, %f5023, %f4830, %f4749;
	fma.rn.f32 	%f5038, %f5023, %f4832, %f4750;
	fma.rn.f32 	%f5039, %f5023, %f4834, %f4751;
	ld.shared.f32 	%f5040, [%r7669+880];
	fma.rn.f32 	%f5041, %f5040, %f4804, %f4753;
	fma.rn.f32 	%f5042, %f5040, %f4806, %f4754;
	fma.rn.f32 	%f5043, %f5040, %f4808, %f4755;
	fma.rn.f32 	%f5044, %f5040, %f4810, %f4756;
	fma.rn.f32 	%f5045, %f5040, %f4812, %f4757;
	fma.rn.f32 	%f5046, %f5040, %f4814, %f4758;
	fma.rn.f32 	%f5047, %f5040, %f4816, %f4759;
	fma.rn.f32 	%f5048, %f5040, %f4818, %f4760;
	fma.rn.f32 	%f5049, %f5040, %f4820, %f4761;
	fma.rn.f32 	%f5050, %f5040, %f4822, %f4762;
	fma.rn.f32 	%f5051, %f5040, %f4824, %f4763;
	fma.rn.f32 	%f5052, %f5040, %f4826, %f4764;
	fma.rn.f32 	%f5053, %f5040, %f4828, %f4765;
	fma.rn.f32 	%f5054, %f5040, %f4830, %f4766;
	fma.rn.f32 	%f5055, %f5040, %f4832, %f4767;
	fma.rn.f32 	%f5056, %f5040, %f4834, %f4768;
	ld.shared.f32 	%f5057, [%r7669+944];
	fma.rn.f32 	%f5058, %f5057, %f4804, %f4770;
	fma.rn.f32 	%f5059, %f5057, %f4806, %f4771;
	fma.rn.f32 	%f5060, %f5057, %f4808, %f4772;
	fma.rn.f32 	%f5061, %f5057, %f4810, %f4773;
	fma.rn.f32 	%f5062, %f5057, %f4812, %f4774;
	fma.rn.f32 	%f5063, %f5057, %f4814, %f4775;
	fma.rn.f32 	%f5064, %f5057, %f4816, %f4776;
	fma.rn.f32 	%f5065, %f5057, %f4818, %f4777;
	fma.rn.f32 	%f5066, %f5057, %f4820, %f4778;
	fma.rn.f32 	%f5067, %f5057, %f4822, %f4779;
	fma.rn.f32 	%f5068, %f5057, %f4824, %f4780;
	fma.rn.f32 	%f5069, %f5057, %f4826, %f4781;
	fma.rn.f32 	%f5070, %f5057, %f4828, %f4782;
	fma.rn.f32 	%f5071, %f5057, %f4830, %f4783;
	fma.rn.f32 	%f5072, %f5057, %f4832, %f4784;
	fma.rn.f32 	%f5073, %f5057, %f4834, %f4785;
	ld.shared.f32 	%f5074, [%r7669+1008];
	fma.rn.f32 	%f5075, %f5074, %f4804, %f4787;
	fma.rn.f32 	%f5076, %f5074, %f4806, %f4788;
	fma.rn.f32 	%f5077, %f5074, %f4808, %f4789;
	fma.rn.f32 	%f5078, %f5074, %f4810, %f4790;
	fma.rn.f32 	%f5079, %f5074, %f4812, %f4791;
	fma.rn.f32 	%f5080, %f5074, %f4814, %f4792;
	fma.rn.f32 	%f5081, %f5074, %f4816, %f4793;
	fma.rn.f32 	%f5082, %f5074, %f4818, %f4794;
	fma.rn.f32 	%f5083, %f5074, %f4820, %f4795;
	fma.rn.f32 	%f5084, %f5074, %f4822, %f4796;
	fma.rn.f32 	%f5085, %f5074, %f4824, %f4797;
	fma.rn.f32 	%f5086, %f5074, %f4826, %f4798;
	fma.rn.f32 	%f5087, %f5074, %f4828, %f4799;
	fma.rn.f32 	%f5088, %f5074, %f4830, %f4800;
	fma.rn.f32 	%f5089, %f5074, %f4832, %f4801;
	fma.rn.f32 	%f5090, %f5074, %f4834, %f4802;
	ld.shared.f32 	%f5091, [%r7669+52];
	ld.shared.f32 	%f5092, [%r7673+6656];
	fma.rn.f32 	%f5093, %f5091, %f5092, %f4805;
	ld.shared.f32 	%f5094, [%r7673+6660];
	fma.rn.f32 	%f5095, %f5091, %f5094, %f4807;
	ld.shared.f32 	%f5096, [%r7673+6664];
	fma.rn.f32 	%f5097, %f5091, %f5096, %f4809;
	ld.shared.f32 	%f5098, [%r7673+6668];
	fma.rn.f32 	%f5099, %f5091, %f5098, %f4811;
	ld.shared.f32 	%f5100, [%r7673+6672];
	fma.rn.f32 	%f5101, %f5091, %f5100, %f4813;
	ld.shared.f32 	%f5102, [%r7673+6676];
	fma.rn.f32 	%f5103, %f5091, %f5102, %f4815;
	ld.shared.f32 	%f5104, [%r7673+6680];
	fma.rn.f32 	%f5105, %f5091, %f5104, %f4817;
	ld.shared.f32 	%f5106, [%r7673+6684];
	fma.rn.f32 	%f5107, %f5091, %f5106, %f4819;
	ld.shared.f32 	%f5108, [%r7673+6688];
	fma.rn.f32 	%f5109, %f5091, %f5108, %f4821;
	ld.shared.f32 	%f5110, [%r7673+6692];
	fma.rn.f32 	%f5111, %f5091, %f5110, %f4823;
	ld.shared.f32 	%f5112, [%r7673+6696];
	fma.rn.f32 	%f5113, %f5091, %f5112, %f4825;
	ld.shared.f32 	%f5114, [%r7673+6700];
	fma.rn.f32 	%f5115, %f5091, %f5114, %f4827;
	ld.shared.f32 	%f5116, [%r7673+6704];
	fma.rn.f32 	%f5117, %f5091, %f5116, %f4829;
	ld.shared.f32 	%f5118, [%r7673+6708];
	fma.rn.f32 	%f5119, %f5091, %f5118, %f4831;
	ld.shared.f32 	%f5120, [%r7673+6712];
	fma.rn.f32 	%f5121, %f5091, %f5120, %f4833;
	ld.shared.f32 	%f5122, [%r7673+6716];
	fma.rn.f32 	%f5123, %f5091, %f5122, %f4835;
	ld.shared.f32 	%f5124, [%r7669+116];
	fma.rn.f32 	%f5125, %f5124, %f5092, %f4837;
	fma.rn.f32 	%f5126, %f5124, %f5094, %f4838;
	fma.rn.f32 	%f5127, %f5124, %f5096, %f4839;
	fma.rn.f32 	%f5128, %f5124, %f5098, %f4840;
	fma.rn.f32 	%f5129, %f5124, %f5100, %f4841;
	fma.rn.f32 	%f5130, %f5124, %f5102, %f4842;
	fma.rn.f32 	%f5131, %f5124, %f5104, %f4843;
	fma.rn.f32 	%f5132, %f5124, %f5106, %f4844;
	fma.rn.f32 	%f5133, %f5124, %f5108, %f4845;
	fma.rn.f32 	%f5134, %f5124, %f5110, %f4846;
	fma.rn.f32 	%f5135, %f5124, %f5112, %f4847;
	fma.rn.f32 	%f5136, %f5124, %f5114, %f4848;
	fma.rn.f32 	%f5137, %f5124, %f5116, %f4849;
	fma.rn.f32 	%f5138, %f5124, %f5118, %f4850;
	fma.rn.f32 	%f5139, %f5124, %f5120, %f4851;
	fma.rn.f32 	%f5140, %f5124, %f5122, %f4852;
	ld.shared.f32 	%f5141, [%r7669+180];
	fma.rn.f32 	%f5142, %f5141, %f5092, %f4854;
	fma.rn.f32 	%f5143, %f5141, %f5094, %f4855;
	fma.rn.f32 	%f5144, %f5141, %f5096, %f4856;
	fma.rn.f32 	%f5145, %f5141, %f5098, %f4857;
	fma.rn.f32 	%f5146, %f5141, %f5100, %f4858;
	fma.rn.f32 	%f5147, %f5141, %f5102, %f4859;
	fma.rn.f32 	%f5148, %f5141, %f5104, %f4860;
	fma.rn.f32 	%f5149, %f5141, %f5106, %f4861;
	fma.rn.f32 	%f5150, %f5141, %f5108, %f4862;
	fma.rn.f32 	%f5151, %f5141, %f5110, %f4863;
	fma.rn.f32 	%f5152, %f5141, %f5112, %f4864;
	fma.rn.f32 	%f5153, %f5141, %f5114, %f4865;
	fma.rn.f32 	%f5154, %f5141, %f5116, %f4866;
	fma.rn.f32 	%f5155, %f5141, %f5118, %f4867;
	fma.rn.f32 	%f5156, %f5141, %f5120, %f4868;
	fma.rn.f32 	%f5157, %f5141, %f5122, %f4869;
	ld.shared.f32 	%f5158, [%r7669+244];
	fma.rn.f32 	%f5159, %f5158, %f5092, %f4871;
	fma.rn.f32 	%f5160, %f5158, %f5094, %f4872;
	fma.rn.f32 	%f5161, %f5158, %f5096, %f4873;
	fma.rn.f32 	%f5162, %f5158, %f5098, %f4874;
	fma.rn.f32 	%f5163, %f5158, %f5100, %f4875;
	fma.rn.f32 	%f5164, %f5158, %f5102, %f4876;
	fma.rn.f32 	%f5165, %f5158, %f5104, %f4877;
	fma.rn.f32 	%f5166, %f5158, %f5106, %f4878;
	fma.rn.f32 	%f5167, %f5158, %f5108, %f4879;
	fma.rn.f32 	%f5168, %f5158, %f5110, %f4880;
	fma.rn.f32 	%f5169, %f5158, %f5112, %f4881;
	fma.rn.f32 	%f5170, %f5158, %f5114, %f4882;
	fma.rn.f32 	%f5171, %f5158, %f5116, %f4883;
	fma.rn.f32 	%f5172, %f5158, %f5118, %f4884;
	fma.rn.f32 	%f5173, %f5158, %f5120, %f4885;
	fma.rn.f32 	%f5174, %f5158, %f5122, %f4886;
	ld.shared.f32 	%f5175, [%r7669+308];
	fma.rn.f32 	%f5176, %f5175, %f5092, %f4888;
	fma.rn.f32 	%f5177, %f5175, %f5094, %f4889;
	fma.rn.f32 	%f5178, %f5175, %f5096, %f4890;
	fma.rn.f32 	%f5179, %f5175, %f5098, %f4891;
	fma.rn.f32 	%f5180, %f5175, %f5100, %f4892;
	fma.rn.f32 	%f5181, %f5175, %f5102, %f4893;
	fma.rn.f32 	%f5182, %f5175, %f5104, %f4894;
	fma.rn.f32 	%f5183, %f5175, %f5106, %f4895;
	fma.rn.f32 	%f5184, %f5175, %f5108, %f4896;
	fma.rn.f32 	%f5185, %f5175, %f5110, %f4897;
	fma.rn.f32 	%f5186, %f5175, %f5112, %f4898;
	fma.rn.f32 	%f5187, %f5175, %f5114, %f4899;
	fma.rn.f32 	%f5188, %f5175, %f5116, %f4900;
	fma.rn.f32 	%f5189, %f5175, %f5118, %f4901;
	fma.rn.f32 	%f5190, %f5175, %f5120, %f4902;
	fma.rn.f32 	%f5191, %f5175, %f5122, %f4903;
	ld.shared.f32 	%f5192, [%r7669+372];
	fma.rn.f32 	%f5193, %f5192, %f5092, %f4905;
	fma.rn.f32 	%f5194, %f5192, %f5094, %f4906;
	fma.rn.f32 	%f5195, %f5192, %f5096, %f4907;
	fma.rn.f32 	%f5196, %f5192, %f5098, %f4908;
	fma.rn.f32 	%f5197, %f5192, %f5100, %f4909;
	fma.rn.f32 	%f5198, %f5192, %f5102, %f4910;
	fma.rn.f32 	%f5199, %f5192, %f5104, %f4911;
	fma.rn.f32 	%f5200, %f5192, %f5106, %f4912;
	fma.rn.f32 	%f5201, %f5192, %f5108, %f4913;
	fma.rn.f32 	%f5202, %f5192, %f5110, %f4914;
	fma.rn.f32 	%f5203, %f5192, %f5112, %f4915;
	fma.rn.f32 	%f5204, %f5192, %f5114, %f4916;
	fma.rn.f32 	%f5205, %f5192, %f5116, %f4917;
	fma.rn.f32 	%f5206, %f5192, %f5118, %f4918;
	fma.rn.f32 	%f5207, %f5192, %f5120, %f4919;
	fma.rn.f32 	%f5208, %f5192, %f5122, %f4920;
	ld.shared.f32 	%f5209, [%r7669+436];
	fma.rn.f32 	%f5210, %f5209, %f5092, %f4922;
	fma.rn.f32 	%f5211, %f5209, %f5094, %f4923;
	fma.rn.f32 	%f5212, %f5209, %f5096, %f4924;
	fma.rn.f32 	%f5213, %f5209, %f5098, %f4925;
	fma.rn.f32 	%f5214, %f5209, %f5100, %f4926;
	fma.rn.f32 	%f5215, %f5209, %f5102, %f4927;
	fma.rn.f32 	%f5216, %f5209, %f5104, %f4928;
	fma.rn.f32 	%f5217, %f5209, %f5106, %f4929;
	fma.rn.f32 	%f5218, %f5209, %f5108, %f4930;
	fma.rn.f32 	%f5219, %f5209, %f5110, %f4931;
	fma.rn.f32 	%f5220, %f5209, %f5112, %f4932;
	fma.rn.f32 	%f5221, %f5209, %f5114, %f4933;
	fma.rn.f32 	%f5222, %f5209, %f5116, %f4934;
	fma.rn.f32 	%f5223, %f5209, %f5118, %f4935;
	fma.rn.f32 	%f5224, %f5209, %f5120, %f4936;
	fma.rn.f32 	%f5225, %f5209, %f5122, %f4937;
	ld.shared.f32 	%f5226, [%r7669+500];
	fma.rn.f32 	%f5227, %f5226, %f5092, %f4939;
	fma.rn.f32 	%f5228, %f5226, %f5094, %f4940;
	fma.rn.f32 	%f5229, %f5226, %f5096, %f4941;
	fma.rn.f32 	%f5230, %f5226, %f5098, %f4942;
	fma.rn.f32 	%f5231, %f5226, %f5100, %f4943;
	fma.rn.f32 	%f5232, %f5226, %f5102, %f4944;
	fma.rn.f32 	%f5233, %f5226, %f5104, %f4945;
	fma.rn.f32 	%f5234, %f5226, %f5106, %f4946;
	fma.rn.f32 	%f5235, %f5226, %f5108, %f4947;
	fma.rn.f32 	%f5236, %f5226, %f5110, %f4948;
	fma.rn.f32 	%f5237, %f5226, %f5112, %f4949;
	fma.rn.f32 	%f5238, %f5226, %f5114, %f4950;
	fma.rn.f32 	%f5239, %f5226, %f5116, %f4951;
	fma.rn.f32 	%f5240, %f5226, %f5118, %f4952;
	fma.rn.f32 	%f5241, %f5226, %f5120, %f4953;
	fma.rn.f32 	%f5242, %f5226, %f5122, %f4954;
	ld.shared.f32 	%f5243, [%r7669+564];
	fma.rn.f32 	%f5244, %f5243, %f5092, %f4956;
	fma.rn.f32 	%f5245, %f5243, %f5094, %f4957;
	fma.rn.f32 	%f5246, %f5243, %f5096, %f4958;
	fma.rn.f32 	%f5247, %f5243, %f5098, %f4959;
	fma.rn.f32 	%f5248, %f5243, %f5100, %f4960;
	fma.rn.f32 	%f5249, %f5243, %f5102, %f4961;
	fma.rn.f32 	%f5250, %f5243, %f5104, %f4962;
	fma.rn.f32 	%f5251, %f5243, %f5106, %f4963;
	fma.rn.f32 	%f5252, %f5243, %f5108, %f4964;
	fma.rn.f32 	%f5253, %f5243, %f5110, %f4965;
	fma.rn.f32 	%f5254, %f5243, %f5112, %f4966;
	fma.rn.f32 	%f5255, %f5243, %f5114, %f4967;
	fma.rn.f32 	%f5256, %f5243, %f5116, %f4968;
	fma.rn.f32 	%f5257, %f5243, %f5118, %f4969;
	fma.rn.f32 	%f5258, %f5243, %f5120, %f4970;
	fma.rn.f32 	%f5259, %f5243, %f5122, %f4971;
	ld.shared.f32 	%f5260, [%r7669+628];
	fma.rn.f32 	%f5261, %f5260, %f5092, %f4973;
	fma.rn.f32 	%f5262, %f5260, %f5094, %f4974;
	fma.rn.f32 	%f5263, %f5260, %f5096, %f4975;
	fma.rn.f32 	%f5264, %f5260, %f5098, %f4976;
	fma.rn.f32 	%f5265, %f5260, %f5100, %f4977;
	fma.rn.f32 	%f5266, %f5260, %f5102, %f4978;
	fma.rn.f32 	%f5267, %f5260, %f5104, %f4979;
	fma.rn.f32 	%f5268, %f5260, %f5106, %f4980;
	fma.rn.f32 	%f5269, %f5260, %f5108, %f4981;
	fma.rn.f32 	%f5270, %f5260, %f5110, %f4982;
	fma.rn.f32 	%f5271, %f5260, %f5112, %f4983;
	fma.rn.f32 	%f5272, %f5260, %f5114, %f4984;
	fma.rn.f32 	%f5273, %f5260, %f5116, %f4985;
	fma.rn.f32 	%f5274, %f5260, %f5118, %f4986;
	fma.rn.f32 	%f5275, %f5260, %f5120, %f4987;
	fma.rn.f32 	%f5276, %f5260, %f5122, %f4988;
	ld.shared.f32 	%f5277, [%r7669+692];
	fma.rn.f32 	%f5278, %f5277, %f5092, %f4990;
	fma.rn.f32 	%f5279, %f5277, %f5094, %f4991;
	fma.rn.f32 	%f5280, %f5277, %f5096, %f4992;
	fma.rn.f32 	%f5281, %f5277, %f5098, %f4993;
	fma.rn.f32 	%f5282, %f5277, %f5100, %f4994;
	fma.rn.f32 	%f5283, %f5277, %f5102, %f4995;
	fma.rn.f32 	%f5284, %f5277, %f5104, %f4996;
	fma.rn.f32 	%f5285, %f5277, %f5106, %f4997;
	fma.rn.f32 	%f5286, %f5277, %f5108, %f4998;
	fma.rn.f32 	%f5287, %f5277, %f5110, %f4999;
	fma.rn.f32 	%f5288, %f5277, %f5112, %f5000;
	fma.rn.f32 	%f5289, %f5277, %f5114, %f5001;
	fma.rn.f32 	%f5290, %f5277, %f5116, %f5002;
	fma.rn.f32 	%f5291, %f5277, %f5118, %f5003;
	fma.rn.f32 	%f5292, %f5277, %f5120, %f5004;
	fma.rn.f32 	%f5293, %f5277, %f5122, %f5005;
	ld.shared.f32 	%f5294, [%r7669+756];
	fma.rn.f32 	%f5295, %f5294, %f5092, %f5007;
	fma.rn.f32 	%f5296, %f5294, %f5094, %f5008;
	fma.rn.f32 	%f5297, %f5294, %f5096, %f5009;
	fma.rn.f32 	%f5298, %f5294, %f5098, %f5010;
	fma.rn.f32 	%f5299, %f5294, %f5100, %f5011;
	fma.rn.f32 	%f5300, %f5294, %f5102, %f5012;
	fma.rn.f32 	%f5301, %f5294, %f5104, %f5013;
	fma.rn.f32 	%f5302, %f5294, %f5106, %f5014;
	fma.rn.f32 	%f5303, %f5294, %f5108, %f5015;
	fma.rn.f32 	%f5304, %f5294, %f5110, %f5016;
	fma.rn.f32 	%f5305, %f5294, %f5112, %f5017;
	fma.rn.f32 	%f5306, %f5294, %f5114, %f5018;
	fma.rn.f32 	%f5307, %f5294, %f5116, %f5019;
	fma.rn.f32 	%f5308, %f5294, %f5118, %f5020;
	fma.rn.f32 	%f5309, %f5294, %f5120, %f5021;
	fma.rn.f32 	%f5310, %f5294, %f5122, %f5022;
	ld.shared.f32 	%f5311, [%r7669+820];
	fma.rn.f32 	%f5312, %f5311, %f5092, %f5024;
	fma.rn.f32 	%f5313, %f5311, %f5094, %f5025;
	fma.rn.f32 	%f5314, %f5311, %f5096, %f5026;
	fma.rn.f32 	%f5315, %f5311, %f5098, %f5027;
	fma.rn.f32 	%f5316, %f5311, %f5100, %f5028;
	fma.rn.f32 	%f5317, %f5311, %f5102, %f5029;
	fma.rn.f32 	%f5318, %f5311, %f5104, %f5030;
	fma.rn.f32 	%f5319, %f5311, %f5106, %f5031;
	fma.rn.f32 	%f5320, %f5311, %f5108, %f5032;
	fma.rn.f32 	%f5321, %f5311, %f5110, %f5033;
	fma.rn.f32 	%f5322, %f5311, %f5112, %f5034;
	fma.rn.f32 	%f5323, %f5311, %f5114, %f5035;
	fma.rn.f32 	%f5324, %f5311, %f5116, %f5036;
	fma.rn.f32 	%f5325, %f5311, %f5118, %f5037;
	fma.rn.f32 	%f5326, %f5311, %f5120, %f5038;
	fma.rn.f32 	%f5327, %f5311, %f5122, %f5039;
	ld.shared.f32 	%f5328, [%r7669+884];
	fma.rn.f32 	%f5329, %f5328, %f5092, %f5041;
	fma.rn.f32 	%f5330, %f5328, %f5094, %f5042;
	fma.rn.f32 	%f5331, %f5328, %f5096, %f5043;
	fma.rn.f32 	%f5332, %f5328, %f5098, %f5044;
	fma.rn.f32 	%f5333, %f5328, %f5100, %f5045;
	fma.rn.f32 	%f5334, %f5328, %f5102, %f5046;
	fma.rn.f32 	%f5335, %f5328, %f5104, %f5047;
	fma.rn.f32 	%f5336, %f5328, %f5106, %f5048;
	fma.rn.f32 	%f5337, %f5328, %f5108, %f5049;
	fma.rn.f32 	%f5338, %f5328, %f5110, %f5050;
	fma.rn.f32 	%f5339, %f5328, %f5112, %f5051;
	fma.rn.f32 	%f5340, %f5328, %f5114, %f5052;
	fma.rn.f32 	%f5341, %f5328, %f5116, %f5053;
	fma.rn.f32 	%f5342, %f5328, %f5118, %f5054;
	fma.rn.f32 	%f5343, %f5328, %f5120, %f5055;
	fma.rn.f32 	%f5344, %f5328, %f5122, %f5056;
	ld.shared.f32 	%f5345, [%r7669+948];
	fma.rn.f32 	%f5346, %f5345, %f5092, %f5058;
	fma.rn.f32 	%f5347, %f5345, %f5094, %f5059;
	fma.rn.f32 	%f5348, %f5345, %f5096, %f5060;
	fma.rn.f32 	%f5349, %f5345, %f5098, %f5061;
	fma.rn.f32 	%f5350, %f5345, %f5100, %f5062;
	fma.rn.f32 	%f5351, %f5345, %f5102, %f5063;
	fma.rn.f32 	%f5352, %f5345, %f5104, %f5064;
	fma.rn.f32 	%f5353, %f5345, %f5106, %f5065;
	fma.rn.f32 	%f5354, %f5345, %f5108, %f5066;
	fma.rn.f32 	%f5355, %f5345, %f5110, %f5067;
	fma.rn.f32 	%f5356, %f5345, %f5112, %f5068;
	fma.rn.f32 	%f5357, %f5345, %f5114, %f5069;
	fma.rn.f32 	%f5358, %f5345, %f5116, %f5070;
	fma.rn.f32 	%f5359, %f5345, %f5118, %f5071;
	fma.rn.f32 	%f5360, %f5345, %f5120, %f5072;
	fma.rn.f32 	%f5361, %f5345, %f5122, %f5073;
	ld.shared.f32 	%f5362, [%r7669+1012];
	fma.rn.f32 	%f5363, %f5362, %f5092, %f5075;
	fma.rn.f32 	%f5364, %f5362, %f5094, %f5076;
	fma.rn.f32 	%f5365, %f5362, %f5096, %f5077;
	fma.rn.f32 	%f5366, %f5362, %f5098, %f5078;
	fma.rn.f32 	%f5367, %f5362, %f5100, %f5079;
	fma.rn.f32 	%f5368, %f5362, %f5102, %f5080;
	fma.rn.f32 	%f5369, %f5362, %f5104, %f5081;
	fma.rn.f32 	%f5370, %f5362, %f5106, %f5082;
	fma.rn.f32 	%f5371, %f5362, %f5108, %f5083;
	fma.rn.f32 	%f5372, %f5362, %f5110, %f5084;
	fma.rn.f32 	%f5373, %f5362, %f5112, %f5085;
	fma.rn.f32 	%f5374, %f5362, %f5114, %f5086;
	fma.rn.f32 	%f5375, %f5362, %f5116, %f5087;
	fma.rn.f32 	%f5376, %f5362, %f5118, %f5088;
	fma.rn.f32 	%f5377, %f5362, %f5120, %f5089;
	fma.rn.f32 	%f5378, %f5362, %f5122, %f5090;
	ld.shared.f32 	%f5379, [%r7669+56];
	ld.shared.f32 	%f5380, [%r7673+7168];
	fma.rn.f32 	%f5381, %f5379, %f5380, %f5093;
	ld.shared.f32 	%f5382, [%r7673+7172];
	fma.rn.f32 	%f5383, %f5379, %f5382, %f5095;
	ld.shared.f32 	%f5384, [%r7673+7176];
	fma.rn.f32 	%f5385, %f5379, %f5384, %f5097;
	ld.shared.f32 	%f5386, [%r7673+7180];
	fma.rn.f32 	%f5387, %f5379, %f5386, %f5099;
	ld.shared.f32 	%f5388, [%r7673+7184];
	fma.rn.f32 	%f5389, %f5379, %f5388, %f5101;
	ld.shared.f32 	%f5390, [%r7673+7188];
	fma.rn.f32 	%f5391, %f5379, %f5390, %f5103;
	ld.shared.f32 	%f5392, [%r7673+7192];
	fma.rn.f32 	%f5393, %f5379, %f5392, %f5105;
	ld.shared.f32 	%f5394, [%r7673+7196];
	fma.rn.f32 	%f5395, %f5379, %f5394, %f5107;
	ld.shared.f32 	%f5396, [%r7673+7200];
	fma.rn.f32 	%f5397, %f5379, %f5396, %f5109;
	ld.shared.f32 	%f5398, [%r7673+7204];
	fma.rn.f32 	%f5399, %f5379, %f5398, %f5111;
	ld.shared.f32 	%f5400, [%r7673+7208];
	fma.rn.f32 	%f5401, %f5379, %f5400, %f5113;
	ld.shared.f32 	%f5402, [%r7673+7212];
	fma.rn.f32 	%f5403, %f5379, %f5402, %f5115;
	ld.shared.f32 	%f5404, [%r7673+7216];
	fma.rn.f32 	%f5405, %f5379, %f5404, %f5117;
	ld.shared.f32 	%f5406, [%r7673+7220];
	fma.rn.f32 	%f5407, %f5379, %f5406, %f5119;
	ld.shared.f32 	%f5408, [%r7673+7224];
	fma.rn.f32 	%f5409, %f5379, %f5408, %f5121;
	ld.shared.f32 	%f5410, [%r7673+7228];
	fma.rn.f32 	%f5411, %f5379, %f5410, %f5123;
	ld.shared.f32 	%f5412, [%r7669+120];
	fma.rn.f32 	%f5413, %f5412, %f5380, %f5125;
	fma.rn.f32 	%f5414, %f5412, %f5382, %f5126;
	fma.rn.f32 	%f5415, %f5412, %f5384, %f5127;
	fma.rn.f32 	%f5416, %f5412, %f5386, %f5128;
	fma.rn.f32 	%f5417, %f5412, %f5388, %f5129;
	fma.rn.f32 	%f5418, %f5412, %f5390, %f5130;
	fma.rn.f32 	%f5419, %f5412, %f5392, %f5131;
	fma.rn.f32 	%f5420, %f5412, %f5394, %f5132;
	fma.rn.f32 	%f5421, %f5412, %f5396, %f5133;
	fma.rn.f32 	%f5422, %f5412, %f5398, %f5134;
	fma.rn.f32 	%f5423, %f5412, %f5400, %f5135;
	fma.rn.f32 	%f5424, %f5412, %f5402, %f5136;
	fma.rn.f32 	%f5425, %f5412, %f5404, %f5137;
	fma.rn.f32 	%f5426, %f5412, %f5406, %f5138;
	fma.rn.f32 	%f5427, %f5412, %f5408, %f5139;
	fma.rn.f32 	%f5428, %f5412, %f5410, %f5140;
	ld.shared.f32 	%f5429, [%r7669+184];
	fma.rn.f32 	%f5430, %f5429, %f5380, %f5142;
	fma.rn.f32 	%f5431, %f5429, %f5382, %f5143;
	fma.rn.f32 	%f5432, %f5429, %f5384, %f5144;
	fma.rn.f32 	%f5433, %f5429, %f5386, %f5145;
	fma.rn.f32 	%f5434, %f5429, %f5388, %f5146;
	fma.rn.f32 	%f5435, %f5429, %f5390, %f5147;
	fma.rn.f32 	%f5436, %f5429, %f5392, %f5148;
	fma.rn.f32 	%f5437, %f5429, %f5394, %f5149;
	fma.rn.f32 	%f5438, %f5429, %f5396, %f5150;
	fma.rn.f32 	%f5439, %f5429, %f5398, %f5151;
	fma.rn.f32 	%f5440, %f5429, %f5400, %f5152;
	fma.rn.f32 	%f5441, %f5429, %f5402, %f5153;
	fma.rn.f32 	%f5442, %f5429, %f5404, %f5154;
	fma.rn.f32 	%f5443, %f5429, %f5406, %f5155;
	fma.rn.f32 	%f5444, %f5429, %f5408, %f5156;
	fma.rn.f32 	%f5445, %f5429, %f5410, %f5157;
	ld.shared.f32 	%f5446, [%r7669+248];
	fma.rn.f32 	%f5447, %f5446, %f5380, %f5159;
	fma.rn.f32 	%f5448, %f5446, %f5382, %f5160;
	fma.rn.f32 	%f5449, %f5446, %f5384, %f5161;
	fma.rn.f32 	%f5450, %f5446, %f5386, %f5162;
	fma.rn.f32 	%f5451, %f5446, %f5388, %f5163;
	fma.rn.f32 	%f5452, %f5446, %f5390, %f5164;
	fma.rn.f32 	%f5453, %f5446, %f5392, %f5165;
	fma.rn.f32 	%f5454, %f5446, %f5394, %f5166;
	fma.rn.f32 	%f5455, %f5446, %f5396, %f5167;
	fma.rn.f32 	%f5456, %f5446, %f5398, %f5168;
	fma.rn.f32 	%f5457, %f5446, %f5400, %f5169;
	fma.rn.f32 	%f5458, %f5446, %f5402, %f5170;
	fma.rn.f32 	%f5459, %f5446, %f5404, %f5171;
	fma.rn.f32 	%f5460, %f5446, %f5406, %f5172;
	fma.rn.f32 	%f5461, %f5446, %f5408, %f5173;
	fma.rn.f32 	%f5462, %f5446, %f5410, %f5174;
	ld.shared.f32 	%f5463, [%r7669+312];
	fma.rn.f32 	%f5464, %f5463, %f5380, %f5176;
	fma.rn.f32 	%f5465, %f5463, %f5382, %f5177;
	fma.rn.f32 	%f5466, %f5463, %f5384, %f5178;
	fma.rn.f32 	%f5467, %f5463, %f5386, %f5179;
	fma.rn.f32 	%f5468, %f5463, %f5388, %f5180;
	fma.rn.f32 	%f5469, %f5463, %f5390, %f5181;
	fma.rn.f32 	%f5470, %f5463, %f5392, %f5182;
	fma.rn.f32 	%f5471, %f5463, %f5394, %f5183;
	fma.rn.f32 	%f5472, %f5463, %f5396, %f5184;
	fma.rn.f32 	%f5473, %f5463, %f5398, %f5185;
	fma.rn.f32 	%f5474, %f5463, %f5400, %f5186;
	fma.rn.f32 	%f5475, %f5463, %f5402, %f5187;
	fma.rn.f32 	%f5476, %f5463, %f5404, %f5188;
	fma.rn.f32 	%f5477, %f5463, %f5406, %f5189;
	fma.rn.f32 	%f5478, %f5463, %f5408, %f5190;
	fma.rn.f32 	%f5479, %f5463, %f5410, %f5191;
	ld.shared.f32 	%f5480, [%r7669+376];
	fma.rn.f32 	%f5481, %f5480, %f5380, %f5193;
	fma.rn.f32 	%f5482, %f5480, %f5382, %f5194;
	fma.rn.f32 	%f5483, %f5480, %f5384, %f5195;
	fma.rn.f32 	%f5484, %f5480, %f5386, %f5196;
	fma.rn.f32 	%f5485, %f5480, %f5388, %f5197;
	fma.rn.f32 	%f5486, %f5480, %f5390, %f5198;
	fma.rn.f32 	%f5487, %f5480, %f5392, %f5199;
	fma.rn.f32 	%f5488, %f5480, %f5394, %f5200;
	fma.rn.f32 	%f5489, %f5480, %f5396, %f5201;
	fma.rn.f32 	%f5490, %f5480, %f5398, %f5202;
	fma.rn.f32 	%f5491, %f5480, %f5400, %f5203;
	fma.rn.f32 	%f5492, %f5480, %f5402, %f5204;
	fma.rn.f32 	%f5493, %f5480, %f5404, %f5205;
	fma.rn.f32 	%f5494, %f5480, %f5406, %f5206;
	fma.rn.f32 	%f5495, %f5480, %f5408, %f5207;
	fma.rn.f32 	%f5496, %f5480, %f5410, %f5208;
	ld.shared.f32 	%f5497, [%r7669+440];
	fma.rn.f32 	%f5498, %f5497, %f5380, %f5210;
	fma.rn.f32 	%f5499, %f5497, %f5382, %f5211;
	fma.rn.f32 	%f5500, %f5497, %f5384, %f5212;
	fma.rn.f32 	%f5501, %f5497, %f5386, %f5213;
	fma.rn.f32 	%f5502, %f5497, %f5388, %f5214;
	fma.rn.f32 	%f5503, %f5497, %f5390, %f5215;
	fma.rn.f32 	%f5504, %f5497, %f5392, %f5216;
	fma.rn.f32 	%f5505, %f5497, %f5394, %f5217;
	fma.rn.f32 	%f5506, %f5497, %f5396, %f5218;
	fma.rn.f32 	%f5507, %f5497, %f5398, %f5219;
	fma.rn.f32 	%f5508, %f5497, %f5400, %f5220;
	fma.rn.f32 	%f5509, %f5497, %f5402, %f5221;
	fma.rn.f32 	%f5510, %f5497, %f5404, %f5222;
	fma.rn.f32 	%f5511, %f5497, %f5406, %f5223;
	fma.rn.f32 	%f5512, %f5497, %f5408, %f5224;
	fma.rn.f32 	%f5513, %f5497, %f5410, %f5225;
	ld.shared.f32 	%f5514, [%r7669+504];
	fma.rn.f32 	%f5515, %f5514, %f5380, %f5227;
	fma.rn.f32 	%f5516, %f5514, %f5382, %f5228;
	fma.rn.f32 	%f5517, %f5514, %f5384, %f5229;
	fma.rn.f32 	%f5518, %f5514, %f5386, %f5230;
	fma.rn.f32 	%f5519, %f5514, %f5388, %f5231;
	fma.rn.f32 	%f5520, %f5514, %f5390, %f5232;
	fma.rn.f32 	%f5521, %f5514, %f5392, %f5233;
	fma.rn.f32 	%f5522, %f5514, %f5394, %f5234;
	fma.rn.f32 	%f5523, %f5514, %f5396, %f5235;
	fma.rn.f32 	%f5524, %f5514, %f5398, %f5236;
	fma.rn.f32 	%f5525, %f5514, %f5400, %f5237;
	fma.rn.f32 	%f5526, %f5514, %f5402, %f5238;
	fma.rn.f32 	%f5527, %f5514, %f5404, %f5239;
	fma.rn.f32 	%f5528, %f5514, %f5406, %f5240;
	fma.rn.f32 	%f5529, %f5514, %f5408, %f5241;
	fma.rn.f32 	%f5530, %f5514, %f5410, %f5242;
	ld.shared.f32 	%f5531, [%r7669+568];
	fma.rn.f32 	%f5532, %f5531, %f5380, %f5244;
	fma.rn.f32 	%f5533, %f5531, %f5382, %f5245;
	fma.rn.f32 	%f5534, %f5531, %f5384, %f5246;
	fma.rn.f32 	%f5535, %f5531, %f5386, %f5247;
	fma.rn.f32 	%f5536, %f5531, %f5388, %f5248;
	fma.rn.f32 	%f5537, %f5531, %f5390, %f5249;
	fma.rn.f32 	%f5538, %f5531, %f5392, %f5250;
	fma.rn.f32 	%f5539, %f5531, %f5394, %f5251;
	fma.rn.f32 	%f5540, %f5531, %f5396, %f5252;
	fma.rn.f32 	%f5541, %f5531, %f5398, %f5253;
	fma.rn.f32 	%f5542, %f5531, %f5400, %f5254;
	fma.rn.f32 	%f5543, %f5531, %f5402, %f5255;
	fma.rn.f32 	%f5544, %f5531, %f5404, %f5256;
	fma.rn.f32 	%f5545, %f5531, %f5406, %f5257;
	fma.rn.f32 	%f5546, %f5531, %f5408, %f5258;
	fma.rn.f32 	%f5547, %f5531, %f5410, %f5259;
	ld.shared.f32 	%f5548, [%r7669+632];
	fma.rn.f32 	%f5549, %f5548, %f5380, %f5261;
	fma.rn.f32 	%f5550, %f5548, %f5382, %f5262;
	fma.rn.f32 	%f5551, %f5548, %f5384, %f5263;
	fma.rn.f32 	%f5552, %f5548, %f5386, %f5264;
	fma.rn.f32 	%f5553, %f5548, %f5388, %f5265;
	fma.rn.f32 	%f5554, %f5548, %f5390, %f5266;
	fma.rn.f32 	%f5555, %f5548, %f5392, %f5267;
	fma.rn.f32 	%f5556, %f5548, %f5394, %f5268;
	fma.rn.f32 	%f5557, %f5548, %f5396, %f5269;
	fma.rn.f32 	%f5558, %f5548, %f5398, %f5270;
	fma.rn.f32 	%f5559, %f5548, %f5400, %f5271;
	fma.rn.f32 	%f5560, %f5548, %f5402, %f5272;
	fma.rn.f32 	%f5561, %f5548, %f5404, %f5273;
	fma.rn.f32 	%f5562, %f5548, %f5406, %f5274;
	fma.rn.f32 	%f5563, %f5548, %f5408, %f5275;
	fma.rn.f32 	%f5564, %f5548, %f5410, %f5276;
	ld.shared.f32 	%f5565, [%r7669+696];
	fma.rn.f32 	%f5566, %f5565, %f5380, %f5278;
	fma.rn.f32 	%f5567, %f5565, %f5382, %f5279;
	fma.rn.f32 	%f5568, %f5565, %f5384, %f5280;
	fma.rn.f32 	%f5569, %f5565, %f5386, %f5281;
	fma.rn.f32 	%f5570, %f5565, %f5388, %f5282;
	fma.rn.f32 	%f5571, %f5565, %f5390, %f5283;
	fma.rn.f32 	%f5572, %f5565, %f5392, %f5284;
	fma.rn.f32 	%f5573, %f5565, %f5394, %f5285;
	fma.rn.f32 	%f5574, %f5565, %f5396, %f5286;
	fma.rn.f32 	%f5575, %f5565, %f5398, %f5287;
	fma.rn.f32 	%f5576, %f5565, %f5400, %f5288;
	fma.rn.f32 	%f5577, %f5565, %f5402, %f5289;
	fma.rn.f32 	%f5578, %f5565, %f5404, %f5290;
	fma.rn.f32 	%f5579, %f5565, %f5406, %f5291;
	fma.rn.f32 	%f5580, %f5565, %f5408, %f5292;
	fma.rn.f32 	%f5581, %f5565, %f5410, %f5293;
	ld.shared.f32 	%f5582, [%r7669+760];
	fma.rn.f32 	%f5583, %f5582, %f5380, %f5295;
	fma.rn.f32 	%f5584, %f5582, %f5382, %f5296;
	fma.rn.f32 	%f5585, %f5582, %f5384, %f5297;
	fma.rn.f32 	%f5586, %f5582, %f5386, %f5298;
	fma.rn.f32 	%f5587, %f5582, %f5388, %f5299;
	fma.rn.f32 	%f5588, %f5582, %f5390, %f5300;
	fma.rn.f32 	%f5589, %f5582, %f5392, %f5301;
	fma.rn.f32 	%f5590, %f5582, %f5394, %f5302;
	fma.rn.f32 	%f5591, %f5582, %f5396, %f5303;
	fma.rn.f32 	%f5592, %f5582, %f5398, %f5304;
	fma.rn.f32 	%f5593, %f5582, %f5400, %f5305;
	fma.rn.f32 	%f5594, %f5582, %f5402, %f5306;
	fma.rn.f32 	%f5595, %f5582, %f5404, %f5307;
	fma.rn.f32 	%f5596, %f5582, %f5406, %f5308;
	fma.rn.f32 	%f5597, %f5582, %f5408, %f5309;
	fma.rn.f32 	%f5598, %f5582, %f5410, %f5310;
	ld.shared.f32 	%f5599, [%r7669+824];
	fma.rn.f32 	%f5600, %f5599, %f5380, %f5312;
	fma.rn.f32 	%f5601, %f5599, %f5382, %f5313;
	fma.rn.f32 	%f5602, %f5599, %f5384, %f5314;
	fma.rn.f32 	%f5603, %f5599, %f5386, %f5315;
	fma.rn.f32 	%f5604, %f5599, %f5388, %f5316;
	fma.rn.f32 	%f5605, %f5599, %f5390, %f5317;
	fma.rn.f32 	%f5606, %f5599, %f5392, %f5318;
	fma.rn.f32 	%f5607, %f5599, %f5394, %f5319;
	fma.rn.f32 	%f5608, %f5599, %f5396, %f5320;
	fma.rn.f32 	%f5609, %f5599, %f5398, %f5321;
	fma.rn.f32 	%f5610, %f5599, %f5400, %f5322;
	fma.rn.f32 	%f5611, %f5599, %f5402, %f5323;
	fma.rn.f32 	%f5612, %f5599, %f5404, %f5324;
	fma.rn.f32 	%f5613, %f5599, %f5406, %f5325;
	fma.rn.f32 	%f5614, %f5599, %f5408, %f5326;
	fma.rn.f32 	%f5615, %f5599, %f5410, %f5327;
	ld.shared.f32 	%f5616, [%r7669+888];
	fma.rn.f32 	%f5617, %f5616, %f5380, %f5329;
	fma.rn.f32 	%f5618, %f5616, %f5382, %f5330;
	fma.rn.f32 	%f5619, %f5616, %f5384, %f5331;
	fma.rn.f32 	%f5620, %f5616, %f5386, %f5332;
	fma.rn.f32 	%f5621, %f5616, %f5388, %f5333;
	fma.rn.f32 	%f5622, %f5616, %f5390, %f5334;
	fma.rn.f32 	%f5623, %f5616, %f5392, %f5335;
	fma.rn.f32 	%f5624, %f5616, %f5394, %f5336;
	fma.rn.f32 	%f5625, %f5616, %f5396, %f5337;
	fma.rn.f32 	%f5626, %f5616, %f5398, %f5338;
	fma.rn.f32 	%f5627, %f5616, %f5400, %f5339;
	fma.rn.f32 	%f5628, %f5616, %f5402, %f5340;
	fma.rn.f32 	%f5629, %f5616, %f5404, %f5341;
	fma.rn.f32 	%f5630, %f5616, %f5406, %f5342;
	fma.rn.f32 	%f5631, %f5616, %f5408, %f5343;
	fma.rn.f32 	%f5632, %f5616, %f5410, %f5344;
	ld.shared.f32 	%f5633, [%r7669+952];
	fma.rn.f32 	%f5634, %f5633, %f5380, %f5346;
	fma.rn.f32 	%f5635, %f5633, %f5382, %f5347;
	fma.rn.f32 	%f5636, %f5633, %f5384, %f5348;
	fma.rn.f32 	%f5637, %f5633, %f5386, %f5349;
	fma.rn.f32 	%f5638, %f5633, %f5388, %f5350;
	fma.rn.f32 	%f5639, %f5633, %f5390, %f5351;
	fma.rn.f32 	%f5640, %f5633, %f5392, %f5352;
	fma.rn.f32 	%f5641, %f5633, %f5394, %f5353;
	fma.rn.f32 	%f5642, %f5633, %f5396, %f5354;
	fma.rn.f32 	%f5643, %f5633, %f5398, %f5355;
	fma.rn.f32 	%f5644, %f5633, %f5400, %f5356;
	fma.rn.f32 	%f5645, %f5633, %f5402, %f5357;
	fma.rn.f32 	%f5646, %f5633, %f5404, %f5358;
	fma.rn.f32 	%f5647, %f5633, %f5406, %f5359;
	fma.rn.f32 	%f5648, %f5633, %f5408, %f5360;
	fma.rn.f32 	%f5649, %f5633, %f5410, %f5361;
	ld.shared.f32 	%f5650, [%r7669+1016];
	fma.rn.f32 	%f5651, %f5650, %f5380, %f5363;
	fma.rn.f32 	%f5652, %f5650, %f5382, %f5364;
	fma.rn.f32 	%f5653, %f5650, %f5384, %f5365;
	fma.rn.f32 	%f5654, %f5650, %f5386, %f5366;
	fma.rn.f32 	%f5655, %f5650, %f5388, %f5367;
	fma.rn.f32 	%f5656, %f5650, %f5390, %f5368;
	fma.rn.f32 	%f5657, %f5650, %f5392, %f5369;
	fma.rn.f32 	%f5658, %f5650, %f5394, %f5370;
	fma.rn.f32 	%f5659, %f5650, %f5396, %f5371;
	fma.rn.f32 	%f5660, %f5650, %f5398, %f5372;
	fma.rn.f32 	%f5661, %f5650, %f5400, %f5373;
	fma.rn.f32 	%f5662, %f5650, %f5402, %f5374;
	fma.rn.f32 	%f5663, %f5650, %f5404, %f5375;
	fma.rn.f32 	%f5664, %f5650, %f5406, %f5376;
	fma.rn.f32 	%f5665, %f5650, %f5408, %f5377;
	fma.rn.f32 	%f5666, %f5650, %f5410, %f5378;
	ld.shared.f32 	%f5667, [%r7669+60];
	ld.shared.f32 	%f5668, [%r7673+7680];
	fma.rn.f32 	%f6210, %f5667, %f5668, %f5381;
	ld.shared.f32 	%f5669, [%r7673+7684];
	fma.rn.f32 	%f6209, %f5667, %f5669, %f5383;
	ld.shared.f32 	%f5670, [%r7673+7688];
	fma.rn.f32 	%f6208, %f5667, %f5670, %f5385;
	ld.shared.f32 	%f5671, [%r7673+7692];
	fma.rn.f32 	%f6207, %f5667, %f5671, %f5387;
	ld.shared.f32 	%f5672, [%r7673+7696];
	fma.rn.f32 	%f6206, %f5667, %f5672, %f5389;
	ld.shared.f32 	%f5673, [%r7673+7700];
	fma.rn.f32 	%f6205, %f5667, %f5673, %f5391;
	ld.shared.f32 	%f5674, [%r7673+7704];
	fma.rn.f32 	%f6204, %f5667, %f5674, %f5393;
	ld.shared.f32 	%f5675, [%r7673+7708];
	fma.rn.f32 	%f6203, %f5667, %f5675, %f5395;
	ld.shared.f32 	%f5676, [%r7673+7712];
	fma.rn.f32 	%f6202, %f5667, %f5676, %f5397;
	ld.shared.f32 	%f5677, [%r7673+7716];
	fma.rn.f32 	%f6201, %f5667, %f5677, %f5399;
	ld.shared.f32 	%f5678, [%r7673+7720];
	fma.rn.f32 	%f6200, %f5667, %f5678, %f5401;
	ld.shared.f32 	%f5679, [%r7673+7724];
	fma.rn.f32 	%f6199, %f5667, %f5679, %f5403;
	ld.shared.f32 	%f5680, [%r7673+7728];
	fma.rn.f32 	%f6198, %f5667, %f5680, %f5405;
	ld.shared.f32 	%f5681, [%r7673+7732];
	fma.rn.f32 	%f6197, %f5667, %f5681, %f5407;
	ld.shared.f32 	%f5682, [%r7673+7736];
	fma.rn.f32 	%f6196, %f5667, %f5682, %f5409;
	ld.shared.f32 	%f5683, [%r7673+7740];
	fma.rn.f32 	%f6195, %f5667, %f5683, %f5411;
	ld.shared.f32 	%f5684, [%r7669+124];
	fma.rn.f32 	%f6194, %f5684, %f5668, %f5413;
	fma.rn.f32 	%f6193, %f5684, %f5669, %f5414;
	fma.rn.f32 	%f6192, %f5684, %f5670, %f5415;
	fma.rn.f32 	%f6191, %f5684, %f5671, %f5416;
	fma.rn.f32 	%f6190, %f5684, %f5672, %f5417;
	fma.rn.f32 	%f6189, %f5684, %f5673, %f5418;
	fma.rn.f32 	%f6188, %f5684, %f5674, %f5419;
	fma.rn.f32 	%f6187, %f5684, %f5675, %f5420;
	fma.rn.f32 	%f6186, %f5684, %f5676, %f5421;
	fma.rn.f32 	%f6185, %f5684, %f5677, %f5422;
	fma.rn.f32 	%f6184, %f5684, %f5678, %f5423;
	fma.rn.f32 	%f6183, %f5684, %f5679, %f5424;
	fma.rn.f32 	%f6182, %f5684, %f5680, %f5425;
	fma.rn.f32 	%f6181, %f5684, %f5681, %f5426;
	fma.rn.f32 	%f6180, %f5684, %f5682, %f5427;
	fma.rn.f32 	%f6179, %f5684, %f5683, %f5428;
	ld.shared.f32 	%f5685, [%r7669+188];
	fma.rn.f32 	%f6178, %f5685, %f5668, %f5430;
	fma.rn.f32 	%f6177, %f5685, %f5669, %f5431;
	fma.rn.f32 	%f6176, %f5685, %f5670, %f5432;
	fma.rn.f32 	%f6175, %f5685, %f5671, %f5433;
	fma.rn.f32 	%f6174, %f5685, %f5672, %f5434;
	fma.rn.f32 	%f6173, %f5685, %f5673, %f5435;
	fma.rn.f32 	%f6172, %f5685, %f5674, %f5436;
	fma.rn.f32 	%f6171, %f5685, %f5675, %f5437;
	fma.rn.f32 	%f6170, %f5685, %f5676, %f5438;
	fma.rn.f32 	%f6169, %f5685, %f5677, %f5439;
	fma.rn.f32 	%f6168, %f5685, %f5678, %f5440;
	fma.rn.f32 	%f6167, %f5685, %f5679, %f5441;
	fma.rn.f32 	%f6166, %f5685, %f5680, %f5442;
	fma.rn.f32 	%f6165, %f5685, %f5681, %f5443;
	fma.rn.f32 	%f6164, %f5685, %f5682, %f5444;
	fma.rn.f32 	%f6163, %f5685, %f5683, %f5445;
	ld.shared.f32 	%f5686, [%r7669+252];
	fma.rn.f32 	%f6162, %f5686, %f5668, %f5447;
	fma.rn.f32 	%f6161, %f5686, %f5669, %f5448;
	fma.rn.f32 	%f6160, %f5686, %f5670, %f5449;
	fma.rn.f32 	%f6159, %f5686, %f5671, %f5450;
	fma.rn.f32 	%f6158, %f5686, %f5672, %f5451;
	fma.rn.f32 	%f6157, %f5686, %f5673, %f5452;
	fma.rn.f32 	%f6156, %f5686, %f5674, %f5453;
	fma.rn.f32 	%f6155, %f5686, %f5675, %f5454;
	fma.rn.f32 	%f6154, %f5686, %f5676, %f5455;
	fma.rn.f32 	%f6153, %f5686, %f5677, %f5456;
	fma.rn.f32 	%f6152, %f5686, %f5678, %f5457;
	fma.rn.f32 	%f6151, %f5686, %f5679, %f5458;
	fma.rn.f32 	%f6150, %f5686, %f5680, %f5459;
	fma.rn.f32 	%f6149, %f5686, %f5681, %f5460;
	fma.rn.f32 	%f6148, %f5686, %f5682, %f5461;
	fma.rn.f32 	%f6147, %f5686, %f5683, %f5462;
	ld.shared.f32 	%f5687, [%r7669+316];
	fma.rn.f32 	%f6146, %f5687, %f5668, %f5464;
	fma.rn.f32 	%f6145, %f5687, %f5669, %f5465;
	fma.rn.f32 	%f6144, %f5687, %f5670, %f5466;
	fma.rn.f32 	%f6143, %f5687, %f5671, %f5467;
	fma.rn.f32 	%f6142, %f5687, %f5672, %f5468;
	fma.rn.f32 	%f6141, %f5687, %f5673, %f5469;
	fma.rn.f32 	%f6140, %f5687, %f5674, %f5470;
	fma.rn.f32 	%f6139, %f5687, %f5675, %f5471;
	fma.rn.f32 	%f6138, %f5687, %f5676, %f5472;
	fma.rn.f32 	%f6137, %f5687, %f5677, %f5473;
	fma.rn.f32 	%f6136, %f5687, %f5678, %f5474;
	fma.rn.f32 	%f6135, %f5687, %f5679, %f5475;
	fma.rn.f32 	%f6134, %f5687, %f5680, %f5476;
	fma.rn.f32 	%f6133, %f5687, %f5681, %f5477;
	fma.rn.f32 	%f6132, %f5687, %f5682, %f5478;
	fma.rn.f32 	%f6131, %f5687, %f5683, %f5479;
	ld.shared.f32 	%f5688, [%r7669+380];
	fma.rn.f32 	%f6130, %f5688, %f5668, %f5481;
	fma.rn.f32 	%f6129, %f5688, %f5669, %f5482;
	fma.rn.f32 	%f6128, %f5688, %f5670, %f5483;
	fma.rn.f32 	%f6127, %f5688, %f5671, %f5484;
	fma.rn.f32 	%f6126, %f5688, %f5672, %f5485;
	fma.rn.f32 	%f6125, %f5688, %f5673, %f5486;
	fma.rn.f32 	%f6124, %f5688, %f5674, %f5487;
	fma.rn.f32 	%f6123, %f5688, %f5675, %f5488;
	fma.rn.f32 	%f6122, %f5688, %f5676, %f5489;
	fma.rn.f32 	%f6121, %f5688, %f5677, %f5490;
	fma.rn.f32 	%f6120, %f5688, %f5678, %f5491;
	fma.rn.f32 	%f6119, %f5688, %f5679, %f5492;
	fma.rn.f32 	%f6118, %f5688, %f5680, %f5493;
	fma.rn.f32 	%f6117, %f5688, %f5681, %f5494;
	fma.rn.f32 	%f6116, %f5688, %f5682, %f5495;
	fma.rn.f32 	%f6115, %f5688, %f5683, %f5496;
	ld.shared.f32 	%f5689, [%r7669+444];
	fma.rn.f32 	%f6114, %f5689, %f5668, %f5498;
	fma.rn.f32 	%f6113, %f5689, %f5669, %f5499;
	fma.rn.f32 	%f6112, %f5689, %f5670, %f5500;
	fma.rn.f32 	%f6111, %f5689, %f5671, %f5501;
	fma.rn.f32 	%f6110, %f5689, %f5672, %f5502;
	fma.rn.f32 	%f6109, %f5689, %f5673, %f5503;
	fma.rn.f32 	%f6108, %f5689, %f5674, %f5504;
	fma.rn.f32 	%f6107, %f5689, %f5675, %f5505;
	fma.rn.f32 	%f6106, %f5689, %f5676, %f5506;
	fma.rn.f32 	%f6105, %f5689, %f5677, %f5507;
	fma.rn.f32 	%f6104, %f5689, %f5678, %f5508;
	fma.rn.f32 	%f6103, %f5689, %f5679, %f5509;
	fma.rn.f32 	%f6102, %f5689, %f5680, %f5510;
	fma.rn.f32 	%f6101, %f5689, %f5681, %f5511;
	fma.rn.f32 	%f6100, %f5689, %f5682, %f5512;
	fma.rn.f32 	%f6099, %f5689, %f5683, %f5513;
	ld.shared.f32 	%f5690, [%r7669+508];
	fma.rn.f32 	%f6098, %f5690, %f5668, %f5515;
	fma.rn.f32 	%f6097, %f5690, %f5669, %f5516;
	fma.rn.f32 	%f6096, %f5690, %f5670, %f5517;
	fma.rn.f32 	%f6095, %f5690, %f5671, %f5518;
	fma.rn.f32 	%f6094, %f5690, %f5672, %f5519;
	fma.rn.f32 	%f6093, %f5690, %f5673, %f5520;
	fma.rn.f32 	%f6092, %f5690, %f5674, %f5521;
	fma.rn.f32 	%f6091, %f5690, %f5675, %f5522;
	fma.rn.f32 	%f6090, %f5690, %f5676, %f5523;
	fma.rn.f32 	%f6089, %f5690, %f5677, %f5524;
	fma.rn.f32 	%f6088, %f5690, %f5678, %f5525;
	fma.rn.f32 	%f6087, %f5690, %f5679, %f5526;
	fma.rn.f32 	%f6086, %f5690, %f5680, %f5527;
	fma.rn.f32 	%f6085, %f5690, %f5681, %f5528;
	fma.rn.f32 	%f6084, %f5690, %f5682, %f5529;
	fma.rn.f32 	%f6083, %f5690, %f5683, %f5530;
	ld.shared.f32 	%f5691, [%r7669+572];
	fma.rn.f32 	%f6082, %f5691, %f5668, %f5532;
	fma.rn.f32 	%f6081, %f5691, %f5669, %f5533;
	fma.rn.f32 	%f6080, %f5691, %f5670, %f5534;
	fma.rn.f32 	%f6079, %f5691, %f5671, %f5535;
	fma.rn.f32 	%f6078, %f5691, %f5672, %f5536;
	fma.rn.f32 	%f6077, %f5691, %f5673, %f5537;
	fma.rn.f32 	%f6076, %f5691, %f5674, %f5538;
	fma.rn.f32 	%f6075, %f5691, %f5675, %f5539;
	fma.rn.f32 	%f6074, %f5691, %f5676, %f5540;
	fma.rn.f32 	%f6073, %f5691, %f5677, %f5541;
	fma.rn.f32 	%f6072, %f5691, %f5678, %f5542;
	fma.rn.f32 	%f6071, %f5691, %f5679, %f5543;
	fma.rn.f32 	%f6070, %f5691, %f5680, %f5544;
	fma.rn.f32 	%f6069, %f5691, %f5681, %f5545;
	fma.rn.f32 	%f6068, %f5691, %f5682, %f5546;
	fma.rn.f32 	%f6067, %f5691, %f5683, %f5547;
	ld.shared.f32 	%f5692, [%r7669+636];
	fma.rn.f32 	%f6066, %f5692, %f5668, %f5549;
	fma.rn.f32 	%f6065, %f5692, %f5669, %f5550;
	fma.rn.f32 	%f6064, %f5692, %f5670, %f5551;
	fma.rn.f32 	%f6063, %f5692, %f5671, %f5552;
	fma.rn.f32 	%f6062, %f5692, %f5672, %f5553;
	fma.rn.f32 	%f6061, %f5692, %f5673, %f5554;
	fma.rn.f32 	%f6060, %f5692, %f5674, %f5555;
	fma.rn.f32 	%f6059, %f5692, %f5675, %f5556;
	fma.rn.f32 	%f6058, %f5692, %f5676, %f5557;
	fma.rn.f32 	%f6057, %f5692, %f5677, %f5558;
	fma.rn.f32 	%f6056, %f5692, %f5678, %f5559;
	fma.rn.f32 	%f6055, %f5692, %f5679, %f5560;
	fma.rn.f32 	%f6054, %f5692, %f5680, %f5561;
	fma.rn.f32 	%f6053, %f5692, %f5681, %f5562;
	fma.rn.f32 	%f6052, %f5692, %f5682, %f5563;
	fma.rn.f32 	%f6051, %f5692, %f5683, %f5564;
	ld.shared.f32 	%f5693, [%r7669+700];
	fma.rn.f32 	%f6050, %f5693, %f5668, %f5566;
	fma.rn.f32 	%f6049, %f5693, %f5669, %f5567;
	fma.rn.f32 	%f6048, %f5693, %f5670, %f5568;
	fma.rn.f32 	%f6047, %f5693, %f5671, %f5569;
	fma.rn.f32 	%f6046, %f5693, %f5672, %f5570;
	fma.rn.f32 	%f6045, %f5693, %f5673, %f5571;
	fma.rn.f32 	%f6044, %f5693, %f5674, %f5572;
	fma.rn.f32 	%f6043, %f5693, %f5675, %f5573;
	fma.rn.f32 	%f6042, %f5693, %f5676, %f5574;
	fma.rn.f32 	%f6041, %f5693, %f5677, %f5575;
	fma.rn.f32 	%f6040, %f5693, %f5678, %f5576;
	fma.rn.f32 	%f6039, %f5693, %f5679, %f5577;
	fma.rn.f32 	%f6038, %f5693, %f5680, %f5578;
	fma.rn.f32 	%f6037, %f5693, %f5681, %f5579;
	fma.rn.f32 	%f6036, %f5693, %f5682, %f5580;
	fma.rn.f32 	%f6035, %f5693, %f5683, %f5581;
	ld.shared.f32 	%f5694, [%r7669+764];
	fma.rn.f32 	%f6034, %f5694, %f5668, %f5583;
	fma.rn.f32 	%f6033, %f5694, %f5669, %f5584;
	fma.rn.f32 	%f6032, %f5694, %f5670, %f5585;
	fma.rn.f32 	%f6031, %f5694, %f5671, %f5586;
	fma.rn.f32 	%f6030, %f5694, %f5672, %f5587;
	fma.rn.f32 	%f6029, %f5694, %f5673, %f5588;
	fma.rn.f32 	%f6028, %f5694, %f5674, %f5589;
	fma.rn.f32 	%f6027, %f5694, %f5675, %f5590;
	fma.rn.f32 	%f6026, %f5694, %f5676, %f5591;
	fma.rn.f32 	%f6025, %f5694, %f5677, %f5592;
	fma.rn.f32 	%f6024, %f5694, %f5678, %f5593;
	fma.rn.f32 	%f6023, %f5694, %f5679, %f5594;
	fma.rn.f32 	%f6022, %f5694, %f5680, %f5595;
	fma.rn.f32 	%f6021, %f5694, %f5681, %f5596;
	fma.rn.f32 	%f6020, %f5694, %f5682, %f5597;
	fma.rn.f32 	%f6019, %f5694, %f5683, %f5598;
	ld.shared.f32 	%f5695, [%r7669+828];
	fma.rn.f32 	%f6018, %f5695, %f5668, %f5600;
	fma.rn.f32 	%f6017, %f5695, %f5669, %f5601;
	fma.rn.f32 	%f6016, %f5695, %f5670, %f5602;
	fma.rn.f32 	%f6015, %f5695, %f5671, %f5603;
	fma.rn.f32 	%f6014, %f5695, %f5672, %f5604;
	fma.rn.f32 	%f6013, %f5695, %f5673, %f5605;
	fma.rn.f32 	%f6012, %f5695, %f5674, %f5606;
	fma.rn.f32 	%f6011, %f5695, %f5675, %f5607;
	fma.rn.f32 	%f6010, %f5695, %f5676, %f5608;
	fma.rn.f32 	%f6009, %f5695, %f5677, %f5609;
	fma.rn.f32 	%f6008, %f5695, %f5678, %f5610;
	fma.rn.f32 	%f6007, %f5695, %f5679, %f5611;
	fma.rn.f32 	%f6006, %f5695, %f5680, %f5612;
	fma.rn.f32 	%f6005, %f5695, %f5681, %f5613;
	fma.rn.f32 	%f6004, %f5695, %f5682, %f5614;
	fma.rn.f32 	%f6003, %f5695, %f5683, %f5615;
	ld.shared.f32 	%f5696, [%r7669+892];
	fma.rn.f32 	%f6002, %f5696, %f5668, %f5617;
	fma.rn.f32 	%f6001, %f5696, %f5669, %f5618;
	fma.rn.f32 	%f6000, %f5696, %f5670, %f5619;
	fma.rn.f32 	%f5999, %f5696, %f5671, %f5620;
	fma.rn.f32 	%f5998, %f5696, %f5672, %f5621;
	fma.rn.f32 	%f5997, %f5696, %f5673, %f5622;
	fma.rn.f32 	%f5996, %f5696, %f5674, %f5623;
	fma.rn.f32 	%f5995, %f5696, %f5675, %f5624;
	fma.rn.f32 	%f5994, %f5696, %f5676, %f5625;
	fma.rn.f32 	%f5993, %f5696, %f5677, %f5626;
	fma.rn.f32 	%f5992, %f5696, %f5678, %f5627;
	fma.rn.f32 	%f5991, %f5696, %f5679, %f5628;
	fma.rn.f32 	%f5990, %f5696, %f5680, %f5629;
	fma.rn.f32 	%f5989, %f5696, %f5681, %f5630;
	fma.rn.f32 	%f5988, %f5696, %f5682, %f5631;
	fma.rn.f32 	%f5987, %f5696, %f5683, %f5632;
	ld.shared.f32 	%f5697, [%r7669+956];
	fma.rn.f32 	%f5986, %f5697, %f5668, %f5634;
	fma.rn.f32 	%f5985, %f5697, %f5669, %f5635;
	fma.rn.f32 	%f5984, %f5697, %f5670, %f5636;
	fma.rn.f32 	%f5983, %f5697, %f5671, %f5637;
	fma.rn.f32 	%f5982, %f5697, %f5672, %f5638;
	fma.rn.f32 	%f5981, %f5697, %f5673, %f5639;
	fma.rn.f32 	%f5980, %f5697, %f5674, %f5640;
	fma.rn.f32 	%f5979, %f5697, %f5675, %f5641;
	fma.rn.f32 	%f5978, %f5697, %f5676, %f5642;
	fma.rn.f32 	%f5977, %f5697, %f5677, %f5643;
	fma.rn.f32 	%f5976, %f5697, %f5678, %f5644;
	fma.rn.f32 	%f5975, %f5697, %f5679, %f5645;
	fma.rn.f32 	%f5974, %f5697, %f5680, %f5646;
	fma.rn.f32 	%f5973, %f5697, %f5681, %f5647;
	fma.rn.f32 	%f5972, %f5697, %f5682, %f5648;
	fma.rn.f32 	%f5971, %f5697, %f5683, %f5649;
	ld.shared.f32 	%f5698, [%r7669+1020];
	fma.rn.f32 	%f5970, %f5698, %f5668, %f5651;
	fma.rn.f32 	%f5969, %f5698, %f5669, %f5652;
	fma.rn.f32 	%f5968, %f5698, %f5670, %f5653;
	fma.rn.f32 	%f5967, %f5698, %f5671, %f5654;
	fma.rn.f32 	%f5966, %f5698, %f5672, %f5655;
	fma.rn.f32 	%f5965, %f5698, %f5673, %f5656;
	fma.rn.f32 	%f5964, %f5698, %f5674, %f5657;
	fma.rn.f32 	%f5963, %f5698, %f5675, %f5658;
	fma.rn.f32 	%f5962, %f5698, %f5676, %f5659;
	fma.rn.f32 	%f5961, %f5698, %f5677, %f5660;
	fma.rn.f32 	%f5960, %f5698, %f5678, %f5661;
	fma.rn.f32 	%f5959, %f5698, %f5679, %f5662;
	fma.rn.f32 	%f5958, %f5698, %f5680, %f5663;
	fma.rn.f32 	%f5957, %f5698, %f5681, %f5664;
	fma.rn.f32 	%f5956, %f5698, %f5682, %f5665;
	fma.rn.f32 	%f5955, %f5698, %f5683, %f5666;
	bar.sync 	0;
	shl.b64 	%rd1775, %rd3452, 4;
	mad.lo.s64 	%rd1776, %rd3452, -15, %rd1775;
	add.s64 	%rd3452, %rd1776, 1;
	add.s64 	%rd1777, %rd3451, 15;
	shr.u64 	%rd1778, %rd1777, 4;
	setp.eq.s64 	%p1478, %rd3452, %rd1778;
	@%p1478 bra 	$L__BB2_1509;
	bra.uni 	$L__BB2_4;
$L__BB2_1509:
	ld.param.u64 	%rd2683, [matmul_blocked2_param_4];
	ld.param.u64 	%rd2185, [matmul_blocked2_param_3];
	ld.param.u64 	%rd1938, [matmul_blocked2_param_2];
	mov.u32 	%r7674, %ctaid.x;
	mov.u32 	%r7675, %ntid.x;
	mov.u32 	%r7676, %tid.x;
	mad.lo.s32 	%r7677, %r7674, %r7675, %r7676;
	shl.b32 	%r7678, %r7677, 4;
	cvt.u64.u32 	%rd1779, %r7678;
	mov.u32 	%r7679, %ctaid.z;
	cvt.u64.u32 	%rd1780, %r7679;
	mov.u32 	%r7680, %ctaid.y;
	mov.u32 	%r7681, %ntid.y;
	mov.u32 	%r7682, %tid.y;
	mad.lo.s32 	%r7683, %r7680, %r7681, %r7682;
	shl.b32 	%r7684, %r7683, 4;
	cvt.u64.u32 	%rd1781, %r7684;
	mad.lo.s64 	%rd1, %rd2185, %rd1780, %rd1781;
	mad.lo.s64 	%rd1782, %rd1, %rd2683, %rd1779;
	cvta.to.global.u64 	%rd1783, %rd1938;
	shl.b64 	%rd1784, %rd1782, 2;
	add.s64 	%rd2, %rd1783, %rd1784;
	st.global.f32 	[%rd2], %f6210;
	or.b32  	%r7685, %r7678, 1;
	cvt.u64.u32 	%rd1785, %r7685;
	setp.gt.u64 	%p1479, %rd2683, %rd1785;
	@%p1479 bra 	$L__BB2_1510;
	bra.uni 	$L__BB2_1511;
$L__BB2_1510:
	st.global.f32 	[%rd2+4], %f6209;
$L__BB2_1511:
	ld.param.u64 	%rd2684, [matmul_blocked2_param_4];
	mov.u32 	%r7686, %ctaid.x;
	mov.u32 	%r7687, %ntid.x;
	mov.u32 	%r7688, %tid.x;
	mad.lo.s32 	%r7689, %r7686, %r7687, %r7688;
	shl.b32 	%r7690, %r7689, 4;
	or.b32  	%r7691, %r7690, 2;
	cvt.u64.u32 	%rd1786, %r7691;
	setp.le.u64 	%p1480, %rd2684, %rd1786;
	@%p1480 bra 	$L__BB2_1513;
	st.global.f32 	[%rd2+8], %f6208;
$L__BB2_1513:
	ld.param.u64 	%rd2685, [matmul_blocked2_param_4];
	mov.u32 	%r7692, %ctaid.x;
	mov.u32 	%r7693, %ntid.x;
	mov.u32 	%r7694, %tid.x;
	mad.lo.s32 	%r7695, %r7692, %r7693, %r7694;
	shl.b32 	%r7696, %r7695, 4;
	or.b32  	%r7697, %r7696, 3;
	cvt.u64.u32 	%rd1787, %r7697;
	setp.le.u64 	%p1481, %rd2685, %rd1787;
	@%p1481 bra 	$L__BB2_1515;
	st.global.f32 	[%rd2+12], %f6207;
$L__BB2_1515:
	ld.param.u64 	%rd2686, [matmul_blocked2_param_4];
	mov.u32 	%r7698, %ctaid.x;
	mov.u32 	%r7699, %ntid.x;
	mov.u32 	%r7700, %tid.x;
	mad.lo.s32 	%r7701, %r7698, %r7699, %r7700;
	shl.b32 	%r7702, %r7701, 4;
	or.b32  	%r7703, %r7702, 4;
	cvt.u64.u32 	%rd1788, %r7703;
	setp.le.u64 	%p1482, %rd2686, %rd1788;
	@%p1482 bra 	$L__BB2_1517;
	st.global.f32 	[%rd2+16], %f6206;
$L__BB2_1517:
	ld.param.u64 	%rd2687, [matmul_blocked2_param_4];
	mov.u32 	%r7704, %ctaid.x;
	mov.u32 	%r7705, %ntid.x;
	mov.u32 	%r7706, %tid.x;
	mad.lo.s32 	%r7707, %r7704, %r7705, %r7706;
	shl.b32 	%r7708, %r7707, 4;
	or.b32  	%r7709, %r7708, 5;
	cvt.u64.u32 	%rd1789, %r7709;
	setp.le.u64 	%p1483, %rd2687, %rd1789;
	@%p1483 bra 	$L__BB2_1519;
	st.global.f32 	[%rd2+20], %f6205;
$L__BB2_1519:
	ld.param.u64 	%rd2688, [matmul_blocked2_param_4];
	mov.u32 	%r7710, %ctaid.x;
	mov.u32 	%r7711, %ntid.x;
	mov.u32 	%r7712, %tid.x;
	mad.lo.s32 	%r7713, %r7710, %r7711, %r7712;
	shl.b32 	%r7714, %r7713, 4;
	or.b32  	%r7715, %r7714, 6;
	cvt.u64.u32 	%rd1790, %r7715;
	setp.le.u64 	%p1484, %rd2688, %rd1790;
	@%p1484 bra 	$L__BB2_1521;
	st.global.f32 	[%rd2+24], %f6204;
$L__BB2_1521:
	ld.param.u64 	%rd2689, [matmul_blocked2_param_4];
	mov.u32 	%r7716, %ctaid.x;
	mov.u32 	%r7717, %ntid.x;
	mov.u32 	%r7718, %tid.x;
	mad.lo.s32 	%r7719, %r7716, %r7717, %r7718;
	shl.b32 	%r7720, %r7719, 4;
	or.b32  	%r7721, %r7720, 7;
	cvt.u64.u32 	%rd1791, %r7721;
	setp.le.u64 	%p1485, %rd2689, %rd1791;
	@%p1485 bra 	$L__BB2_1523;
	st.global.f32 	[%rd2+28], %f6203;
$L__BB2_1523:
	ld.param.u64 	%rd2690, [matmul_blocked2_param_4];
	mov.u32 	%r7722, %ctaid.x;
	mov.u32 	%r7723, %ntid.x;
	mov.u32 	%r7724, %tid.x;
	mad.lo.s32 	%r7725, %r7722, %r7723, %r7724;
	shl.b32 	%r7726, %r7725, 4;
	or.b32  	%r7727, %r7726, 8;
	cvt.u64.u32 	%rd1792, %r7727;
	setp.le.u64 	%p1486, %rd2690, %rd1792;
	@%p1486 bra 	$L__BB2_1525;
	st.global.f32 	[%rd2+32], %f6202;
$L__BB2_1525:
	ld.param.u64 	%rd2691, [matmul_blocked2_param_4];
	mov.u32 	%r7728, %ctaid.x;
	mov.u32 	%r7729, %ntid.x;
	mov.u32 	%r7730, %tid.x;
	mad.lo.s32 	%r7731, %r7728, %r7729, %r7730;
	shl.b32 	%r7732, %r7731, 4;
	or.b32  	%r7733, %r7732, 9;
	cvt.u64.u32 	%rd1793, %r7733;
	setp.le.u64 	%p1487, %rd2691, %rd1793;
	@%p1487 bra 	$L__BB2_1527;
	st.global.f32 	[%rd2+36], %f6201;
$L__BB2_1527:
	ld.param.u64 	%rd2692, [matmul_blocked2_param_4];
	mov.u32 	%r7734, %ctaid.x;
	mov.u32 	%r7735, %ntid.x;
	mov.u32 	%r7736, %tid.x;
	mad.lo.s32 	%r7737, %r7734, %r7735, %r7736;
	shl.b32 	%r7738, %r7737, 4;
	or.b32  	%r7739, %r7738, 10;
	cvt.u64.u32 	%rd1794, %r7739;
	setp.le.u64 	%p1488, %rd2692, %rd1794;
	@%p1488 bra 	$L__BB2_1529;
	st.global.f32 	[%rd2+40], %f6200;
$L__BB2_1529:
	ld.param.u64 	%rd2693, [matmul_blocked2_param_4];
	mov.u32 	%r7741, %ntid.x;
	mov.u32 	%r7742, %tid.x;
	mad.lo.s32 	%r7743, %r7734, %r7741, %r7742;
	shl.b32 	%r7744, %r7743, 4;
	or.b32  	%r7745, %r7744, 11;
	cvt.u64.u32 	%rd1795, %r7745;
	setp.le.u64 	%p1489, %rd2693, %rd1795;
	@%p1489 bra 	$L__BB2_1531;
	st.global.f32 	[%rd2+44], %f6199;
$L__BB2_1531:
	ld.param.u64 	%rd2694, [matmul_blocked2_param_4];
	mov.u32 	%r7748, %tid.x;
	mad.lo.s32 	%r7749, %r7734, %r7741, %r7748;
	shl.b32 	%r7750, %r7749, 4;
	or.b32  	%r7751, %r7750, 12;
	cvt.u64.u32 	%rd1796, %r7751;
	setp.le.u64 	%p1490, %rd2694, %rd1796;
	@%p1490 bra 	$L__BB2_1533;
	st.global.f32 	[%rd2+48], %f6198;
$L__BB2_1533:
	ld.param.u64 	%rd2695, [matmul_blocked2_param_4];
	mov.u32 	%r7753, %ntid.x;
	mad.lo.s32 	%r7755, %r7734, %r7753, %r7748;
	shl.b32 	%r7756, %r7755, 4;
	or.b32  	%r7757, %r7756, 13;
	cvt.u64.u32 	%rd1797, %r7757;
	setp.le.u64 	%p1491, %rd2695, %rd1797;
	@%p1491 bra 	$L__BB2_1535;
	st.global.f32 	[%rd2+52], %f6197;
$L__BB2_1535:
	ld.param.u64 	%rd2696, [matmul_blocked2_param_4];
	mov.u32 	%r7760, %tid.x;
	mad.lo.s32 	%r7761, %r7734, %r7753, %r7760;
	shl.b32 	%r7762, %r7761, 4;
	or.b32  	%r7763, %r7762, 14;
	cvt.u64.u32 	%rd1798, %r7763;
	setp.le.u64 	%p1492, %rd2696, %rd1798;
	@%p1492 bra 	$L__BB2_1537;
	st.global.f32 	[%rd2+56], %f6196;
$L__BB2_1537:
	ld.param.u64 	%rd2697, [matmul_blocked2_param_4];
	or.b32  	%r7769, %r7762, 15;
	cvt.u64.u32 	%rd1799, %r7769;
	setp.le.u64 	%p1493, %rd2697, %rd1799;
	@%p1493 bra 	$L__BB2_1539;
	st.global.f32 	[%rd2+60], %f6195;
$L__BB2_1539:
	ld.param.u64 	%rd2698, [matmul_blocked2_param_4];
	ld.param.u64 	%rd2186, [matmul_blocked2_param_3];
	mov.u32 	%r7770, %ctaid.y;
	mov.u32 	%r7771, %ntid.y;
	mov.u32 	%r7772, %tid.y;
	mad.lo.s32 	%r7773, %r7770, %r7771, %r7772;
	shl.b32 	%r7774, %r7773, 4;
	or.b32  	%r7775, %r7774, 1;
	cvt.u64.u32 	%rd1800, %r7775;
	setp.le.u64 	%p1494, %rd2186, %rd1800;
	shl.b64 	%rd1801, %rd2698, 2;
	add.s64 	%rd37, %rd2, %rd1801;
	@%p1494 bra 	$L__BB2_1541;
	st.global.f32 	[%rd37], %f6194;
$L__BB2_1541:
	ld.param.u64 	%rd2699, [matmul_blocked2_param_4];
	ld.param.u64 	%rd2187, [matmul_blocked2_param_3];
	setp.le.u64 	%p1495, %rd2187, %rd1800;
	mov.u32 	%r7782, %ctaid.x;
	mad.lo.s32 	%r7785, %r7782, %r7753, %r7760;
	shl.b32 	%r7786, %r7785, 4;
	or.b32  	%r7787, %r7786, 1;
	cvt.u64.u32 	%rd1803, %r7787;
	setp.le.u64 	%p1496, %rd2699, %rd1803;
	or.pred  	%p1497, %p1495, %p1496;
	@%p1497 bra 	$L__BB2_1543;
	st.global.f32 	[%rd37+4], %f6193;
$L__BB2_1543:
	ld.param.u64 	%rd2700, [matmul_blocked2_param_4];
	ld.param.u64 	%rd2188, [matmul_blocked2_param_3];
	mov.u32 	%r7789, %ntid.y;
	mov.u32 	%r7790, %tid.y;
	mad.lo.s32 	%r7791, %r7770, %r7789, %r7790;
	shl.b32 	%r7792, %r7791, 4;
	or.b32  	%r7793, %r7792, 1;
	cvt.u64.u32 	%rd1804, %r7793;
	setp.le.u64 	%p1498, %rd2188, %rd1804;
	mov.u32 	%r7795, %ntid.x;
	mov.u32 	%r7796, %tid.x;
	mad.lo.s32 	%r7797, %r7782, %r7795, %r7796;
	shl.b32 	%r7798, %r7797, 4;
	or.b32  	%r7799, %r7798, 2;
	cvt.u64.u32 	%rd1805, %r7799;
	setp.le.u64 	%p1499, %rd2700, %rd1805;
	or.pred  	%p1500, %p1498, %p1499;
	@%p1500 bra 	$L__BB2_1545;
	st.global.f32 	[%rd37+8], %f6192;
$L__BB2_1545:
	ld.param.u64 	%rd2701, [matmul_blocked2_param_4];
	ld.param.u64 	%rd2189, [matmul_blocked2_param_3];
	setp.le.u64 	%p1501, %rd2189, %rd1804;
	or.b32  	%r7811, %r7798, 3;
	cvt.u64.u32 	%rd1807, %r7811;
	setp.le.u64 	%p1502, %rd2701, %rd1807;
	or.pred  	%p1503, %p1501, %p1502;
	@%p1503 bra 	$L__BB2_1547;
	st.global.f32 	[%rd37+12], %f6191;
$L__BB2_1547:
	ld.param.u64 	%rd2702, [matmul_blocked2_param_4];
	ld.param.u64 	%rd2190, [matmul_blocked2_param_3];
	setp.le.u64 	%p1504, %rd2190, %rd1804;
	mov.u32 	%r7819, %ntid.x;
	mov.u32 	%r7820, %tid.x;
	mad.lo.s32 	%r7821, %r7782, %r7819, %r7820;
	shl.b32 	%r7822, %r7821, 4;
	or.b32  	%r7823, %r7822, 4;
	cvt.u64.u32 	%rd1809, %r7823;
	setp.le.u64 	%p1505, %rd2702, %rd1809;
	or.pred  	%p1506, %p1504, %p1505;
	@%p1506 bra 	$L__BB2_1549;
	st.global.f32 	[%rd37+16], %f6190;
$L__BB2_1549:
	ld.param.u64 	%rd2703, [matmul_blocked2_param_4];
	ld.param.u64 	%rd2191, [matmul_blocked2_param_3];
	setp.le.u64 	%p1507, %rd2191, %rd1804;
	or.b32  	%r7835, %r7822, 5;
	cvt.u64.u32 	%rd1811, %r7835;
	setp.le.u64 	%p1508, %rd2703, %rd1811;
	or.pred  	%p1509, %p1507, %p1508;
	@%p1509 bra 	$L__BB2_1551;
	st.global.f32 	[%rd37+20], %f6189;
$L__BB2_1551:
	ld.param.u64 	%rd2704, [matmul_blocked2_param_4];
	ld.param.u64 	%rd2192, [matmul_blocked2_param_3];
	setp.le.u64 	%p1510, %rd2192, %rd1804;
	or.b32  	%r7847, %r7822, 6;
	cvt.u64.u32 	%rd1813, %r7847;
	setp.le.u64 	%p1511, %rd2704, %rd1813;
	or.pred  	%p1512, %p1510, %p1511;
	@%p1512 bra 	$L__BB2_1553;
	st.global.f32 	[%rd37+24], %f6188;
$L__BB2_1553:
	ld.param.u64 	%rd2705, [matmul_blocked2_param_4];
	ld.param.u64 	%rd2193, [matmul_blocked2_param_3];
	setp.le.u64 	%p1513, %rd2193, %rd1804;
	or.b32  	%r7859, %r7822, 7;
	cvt.u64.u32 	%rd1815, %r7859;
	setp.le.u64 	%p1514, %rd2705, %rd1815;
	or.pred  	%p1515, %p1513, %p1514;
	@%p1515 bra 	$L__BB2_1555;
	st.global.f32 	[%rd37+28], %f6187;
$L__BB2_1555:
	ld.param.u64 	%rd2706, [matmul_blocked2_param_4];
	ld.param.u64 	%rd2194, [matmul_blocked2_param_3];
	setp.le.u64 	%p1516, %rd2194, %rd1804;
	or.b32  	%r7871, %r7822, 8;
	cvt.u64.u32 	%rd1817, %r7871;
	setp.le.u64 	%p1517, %rd2706, %rd1817;
	or.pred  	%p1518, %p1516, %p1517;
	@%p1518 bra 	$L__BB2_1557;
	st.global.f32 	[%rd37+32], %f6186;
$L__BB2_1557:
	ld.param.u64 	%rd2707, [matmul_blocked2_param_4];
	ld.param.u64 	%rd2195, [matmul_blocked2_param_3];
	setp.le.u64 	%p1519, %rd2195, %rd1804;
	or.b32  	%r7883, %r7822, 9;
	cvt.u64.u32 	%rd1819, %r7883;
	setp.le.u64 	%p1520, %rd2707, %rd1819;
	or.pred  	%p1521, %p1519, %p1520;
	@%p1521 bra 	$L__BB2_1559;
	st.global.f32 	[%rd37+36], %f6185;
$L__BB2_1559:
	ld.param.u64 	%rd2708, [matmul_blocked2_param_4];
	ld.param.u64 	%rd2196, [matmul_blocked2_param_3];
	setp.le.u64 	%p1522, %rd2196, %rd1804;
	or.b32  	%r7895, %r7822, 10;
	cvt.u64.u32 	%rd1821, %r7895;
	setp.le.u64 	%p1523, %rd2708, %rd1821;
	or.pred  	%p1524, %p1522, %p1523;
	@%p1524 bra 	$L__BB2_1561;
	st.global.f32 	[%rd37+40], %f6184;
$L__BB2_1561:
	ld.param.u64 	%rd2709, [matmul_blocked2_param_4];
	ld.param.u64 	%rd2197, [matmul_blocked2_param_3];
	setp.le.u64 	%p1525, %rd2197, %rd1804;
	or.b32  	%r7907, %r7822, 11;
	cvt.u64.u32 	%rd1823, %r7907;
	setp.le.u64 	%p1526, %rd2709, %rd1823;
	or.pred  	%p1527, %p1525, %p1526;
	@%p1527 bra 	$L__BB2_1563;
	st.global.f32 	[%rd37+44], %f6183;
$L__BB2_1563:
	ld.param.u64 	%rd2710, [matmul_blocked2_param_4];
	ld.param.u64 	%rd2198, [matmul_blocked2_param_3];
	setp.le.u64 	%p1528, %rd2198, %rd1804;
	or.b32  	%r7919, %r7822, 12;
	cvt.u64.u32 	%rd1825, %r7919;
	setp.le.u64 	%p1529, %rd2710, %rd1825;
	or.pred  	%p1530, %p1528, %p1529;
	@%p1530 bra 	$L__BB2_1565;
	st.global.f32 	[%rd37+48], %f6182;
$L__BB2_1565:
	ld.param.u64 	%rd2711, [matmul_blocked2_param_4];
	ld.param.u64 	%rd2199, [matmul_blocked2_param_3];
	setp.le.u64 	%p1531, %rd2199, %rd1804;
	or.b32  	%r7931, %r7822, 13;
	cvt.u64.u32 	%rd1827, %r7931;
	setp.le.u64 	%p1532, %rd2711, %rd1827;
	or.pred  	%p1533, %p1531, %p1532;
	@%p1533 bra 	$L__BB2_1567;
	st.global.f32 	[%rd37+52], %f6181;
$L__BB2_1567:
	ld.param.u64 	%rd2712, [matmul_blocked2_param_4];
	ld.param.u64 	%rd2200, [matmul_blocked2_param_3];
	setp.le.u64 	%p1534, %rd2200, %rd1804;
	or.b32  	%r7943, %r7822, 14;
	cvt.u64.u32 	%rd1829, %r7943;
	setp.le.u64 	%p1535, %rd2712, %rd1829;
	or.pred  	%p1536, %p1534, %p1535;
	@%p1536 bra 	$L__BB2_1569;
	st.global.f32 	[%rd37+56], %f6180;
$L__BB2_1569:
	ld.param.u64 	%rd2713, [matmul_blocked2_param_4];
	ld.param.u64 	%rd2201, [matmul_blocked2_param_3];
	setp.le.u64 	%p1537, %rd2201, %rd1804;
	or.b32  	%r7955, %r7822, 15;
	cvt.u64.u32 	%rd1831, %r7955;
	setp.le.u64 	%p1538, %rd2713, %rd1831;
	or.pred  	%p1539, %p1537, %p1538;
	@%p1539 bra 	$L__BB2_1571;
	st.global.f32 	[%rd37+60], %f6179;
$L__BB2_1571:
	ld.param.u64 	%rd2714, [matmul_blocked2_param_4];
	ld.param.u64 	%rd2202, [matmul_blocked2_param_3];
	ld.param.u64 	%rd1939, [matmul_blocked2_param_2];
	or.b32  	%r7961, %r7792, 2;
	cvt.u64.u32 	%rd1832, %r7961;
	setp.le.u64 	%p1540, %rd2202, %rd1832;
	add.s64 	%rd1833, %rd1, 2;
	cvt.u64.u32 	%rd1834, %r7822;
	mad.lo.s64 	%rd1835, %rd1833, %rd2714, %rd1834;
	cvta.to.global.u64 	%rd1836, %rd1939;
	shl.b64 	%rd1837, %rd1835, 2;
	add.s64 	%rd38, %rd1836, %rd1837;
	@%p1540 bra 	$L__BB2_1573;
	st.global.f32 	[%rd38], %f6178;
$L__BB2_1573:
	ld.param.u64 	%rd2715, [matmul_blocked2_param_4];
	ld.param.u64 	%rd2203, [matmul_blocked2_param_3];
	mov.u32 	%r7969, %tid.y;
	mad.lo.s32 	%r7970, %r7770, %r7789, %r7969;
	shl.b32 	%r7971, %r7970, 4;
	or.b32  	%r7972, %r7971, 2;
	cvt.u64.u32 	%rd1838, %r7972;
	setp.le.u64 	%p1541, %rd2203, %rd1838;
	or.b32  	%r7978, %r7822, 1;
	cvt.u64.u32 	%rd1839, %r7978;
	setp.le.u64 	%p1542, %rd2715, %rd1839;
	or.pred  	%p1543, %p1541, %p1542;
	@%p1543 bra 	$L__BB2_1575;
	st.global.f32 	[%rd38+4], %f6177;
$L__BB2_1575:
	ld.param.u64 	%rd2716, [matmul_blocked2_param_4];
	ld.param.u64 	%rd2204, [matmul_blocked2_param_3];
	mov.u32 	%r7980, %ntid.y;
	mad.lo.s32 	%r7982, %r7770, %r7980, %r7969;
	shl.b32 	%r7983, %r7982, 4;
	or.b32  	%r7984, %r7983, 2;
	cvt.u64.u32 	%rd1840, %r7984;
	setp.le.u64 	%p1544, %rd2204, %rd1840;
	mov.u32 	%r7985, %ctaid.x;
	mov.u32 	%r7987, %tid.x;
	mad.lo.s32 	%r7988, %r7985, %r7819, %r7987;
	shl.b32 	%r7989, %r7988, 4;
	or.b32  	%r7990, %r7989, 2;
	cvt.u64.u32 	%rd1841, %r7990;
	setp.le.u64 	%p1545, %rd2716, %rd1841;
	or.pred  	%p1546, %p1544, %p1545;
	@%p1546 bra 	$L__BB2_1577;
	st.global.f32 	[%rd38+8], %f6176;
$L__BB2_1577:
	ld.param.u64 	%rd2717, [matmul_blocked2_param_4];
	ld.param.u64 	%rd2205, [matmul_blocked2_param_3];
	setp.le.u64 	%p1547, %rd2205, %rd1840;
	mov.u32 	%r7998, %ntid.x;
	mad.lo.s32 	%r8000, %r7985, %r7998, %r7987;
	shl.b32 	%r8001, %r8000, 4;
	or.b32  	%r8002, %r8001, 3;
	cvt.u64.u32 	%rd1843, %r8002;
	setp.le.u64 	%p1548, %rd2717, %rd1843;
	or.pred  	%p1549, %p1547, %p1548;
	@%p1549 bra 	$L__BB2_1579;
	st.global.f32 	[%rd38+12], %f6175;
$L__BB2_1579:
	ld.param.u64 	%rd2718, [matmul_blocked2_param_4];
	ld.param.u64 	%rd2206, [matmul_blocked2_param_3];
	setp.le.u64 	%p1550, %rd2206, %rd1840;
	or.b32  	%r8014, %r8001, 4;
	cvt.u64.u32 	%rd1845, %r8014;
	setp.le.u64 	%p1551, %rd2718, %rd1845;
	or.pred  	%p1552, %p1550, %p1551;
	@%p1552 bra 	$L__BB2_1581;
	st.global.f32 	[%rd38+16], %f6174;
$L__BB2_1581:
	ld.param.u64 	%rd2719, [matmul_blocked2_param_4];
	ld.param.u64 	%rd2207, [matmul_blocked2_param_3];
	setp.le.u64 	%p1553, %rd2207, %rd1840;
	or.b32  	%r8026, %r8001, 5;
	cvt.u64.u32 	%rd1847, %r8026;
	setp.le.u64 	%p1554, %rd2719, %rd1847;
	or.pred  	%p1555, %p1553, %p1554;
	@%p1555 bra 	$L__BB2_1583;
	st.global.f32 	[%rd38+20], %f6173;
$L__BB2_1583:
	ld.param.u64 	%rd2720, [matmul_blocked2_param_4];
	ld.param.u64 	%rd2208, [matmul_blocked2_param_3];
	setp.le.u64 	%p1556, %rd2208, %rd1840;
	or.b32  	%r8038, %r8001, 6;
	cvt.u64.u32 	%rd1848, %r8038;
	setp.le.u64 	%p1557, %rd2720, %rd1848;
	or.pred  	%p1558, %p1556, %p1557;
	@%p1558 bra 	$L__BB2_1585;
	st.global.f32 	[%rd38+24], %f6172;
$L__BB2_1585:
	ld.param.u64 	%rd2721, [matmul_blocked2_param_4];
	ld.param.u64 	%rd2209, [matmul_blocked2_param_3];
	setp.le.u64 	%p1559, %rd2209, %rd1840;
	or.b32  	%r8044, %r8001, 7;
	cvt.u64.u32 	%rd1849, %r8044;
	setp.le.u64 	%p1560, %rd2721, %rd1849;
	or.pred  	%p1561, %p1559, %p1560;
	@%p1561 bra 	$L__BB2_1587;
	st.global.f32 	[%rd38+28], %f6171;
$L__BB2_1587:
	ld.param.u64 	%rd2722, [matmul_blocked2_param_4];
	ld.param.u64 	%rd2210, [matmul_blocked2_param_3];
	setp.le.u64 	%p1562, %rd2210, %rd1840;
	or.b32  	%r8050, %r8001, 8;
	cvt.u64.u32 	%rd1850, %r8050;
	setp.le.u64 	%p1563, %rd2722, %rd1850;
	or.pred  	%p1564, %p1562, %p1563;
	@%p1564 bra 	$L__BB2_1589;
	st.global.f32 	[%rd38+32], %f6170;
$L__BB2_1589:
	ld.param.u64 	%rd2723, [matmul_blocked2_param_4];
	ld.param.u64 	%rd2211, [matmul_blocked2_param_3];
	setp.le.u64 	%p1565, %rd2211, %rd1840;
	or.b32  	%r8056, %r8001, 9;
	cvt.u64.u32 	%rd1851, %r8056;
	setp.le.u64 	%p1566, %rd2723, %rd1851;
	or.pred  	%p1567, %p1565, %p1566;
	@%p1567 bra 	$L__BB2_1591;
	st.global.f32 	[%rd38+36], %f6169;
$L__BB2_1591:
	ld.param.u64 	%rd2724, [matmul_blocked2_param_4];
	ld.param.u64 	%rd2212, [matmul_blocked2_param_3];
	setp.le.u64 	%p1568, %rd2212, %rd1840;
	or.b32  	%r8062, %r8001, 10;
	cvt.u64.u32 	%rd1852, %r8062;
	setp.le.u64 	%p1569, %rd2724, %rd1852;
	or.pred  	%p1570, %p1568, %p1569;
	@%p1570 bra 	$L__BB2_1593;
	st.global.f32 	[%rd38+40], %f6168;
$L__BB2_1593:
	ld.param.u64 	%rd2725, [matmul_blocked2_param_4];
	ld.param.u64 	%rd2213, [matmul_blocked2_param_3];
	setp.le.u64 	%p1571, %rd2213, %rd1840;
	or.b32  	%r8068, %r8001, 11;
	cvt.u64.u32 	%rd1853, %r8068;
	setp.le.u64 	%p1572, %rd2725, %rd1853;
	or.pred  	%p1573, %p1571, %p1572;
	@%p1573 bra 	$L__BB2_1595;
	st.global.f32 	[%rd38+44], %f6167;
$L__BB2_1595:
	ld.param.u64 	%rd2726, [matmul_blocked2_param_4];
	ld.param.u64 	%rd2214, [matmul_blocked2_param_3];
	setp.le.u64 	%p1574, %rd2214, %rd1840;
	or.b32  	%r8074, %r8001, 12;
	cvt.u64.u32 	%rd1854, %r8074;
	setp.le.u64 	%p1575, %rd2726, %rd1854;
	or.pred  	%p1576, %p1574, %p1575;
	@%p1576 bra 	$L__BB2_1597;
	st.global.f32 	[%rd38+48], %f6166;
$L__BB2_1597:
	ld.param.u64 	%rd2727, [matmul_blocked2_param_4];
	ld.param.u64 	%rd2215, [matmul_blocked2_param_3];
	setp.le.u64 	%p1577, %rd2215, %rd1840;
	or.b32  	%r8080, %r8001, 13;
	cvt.u64.u32 	%rd40, %r8080;
	setp.le.u64 	%p1578, %rd2727, %rd40;
	or.pred  	%p1579, %p1577, %p1578;
	@%p1579 bra 	$L__BB2_1599;
	st.global.f32 	[%rd38+52], %f6165;
$L__BB2_1599:
	ld.param.u64 	%rd2728, [matmul_blocked2_param_4];
	ld.param.u64 	%rd2216, [matmul_blocked2_param_3];
	setp.le.u64 	%p1580, %rd2216, %rd1840;
	or.b32  	%r8086, %r8001, 14;
	cvt.u64.u32 	%rd41, %r8086;
	setp.le.u64 	%p1581, %rd2728, %rd41;
	or.pred  	%p1582, %p1580, %p1581;
	@%p1582 bra 	$L__BB2_1601;
	st.global.f32 	[%rd38+56], %f6164;
$L__BB2_1601:
	ld.param.u64 	%rd2729, [matmul_blocked2_param_4];
	ld.param.u64 	%rd2217, [matmul_blocked2_param_3];
	setp.le.u64 	%p1583, %rd2217, %rd1840;
	or.b32  	%r8092, %r8001, 15;
	cvt.u64.u32 	%rd42, %r8092;
	setp.le.u64 	%p1584, %rd2729, %rd42;
	or.pred  	%p1585, %p1583, %p1584;
	@%p1585 bra 	$L__BB2_1603;
	st.global.f32 	[%rd38+60], %f6163;
$L__BB2_1603:
	ld.param.u64 	%rd2730, [matmul_blocked2_param_4];
	ld.param.u64 	%rd2218, [matmul_blocked2_param_3];
	ld.param.u64 	%rd1940, [matmul_blocked2_param_2];
	or.b32  	%r8098, %r7983, 3;
	cvt.u64.u32 	%rd43, %r8098;
	setp.le.u64 	%p1586, %rd2218, %rd43;
	add.s64 	%rd1855, %rd1, 3;
	cvt.u64.u32 	%rd1856, %r8001;
	mad.lo.s64 	%rd1857, %rd1855, %rd2730, %rd1856;
	cvta.to.global.u64 	%rd1858, %rd1940;
	shl.b64 	%rd1859, %rd1857, 2;
	add.s64 	%rd44, %rd1858, %rd1859;
	@%p1586 bra 	$L__BB2_1605;
	st.global.f32 	[%rd44], %f6162;
$L__BB2_1605:
	ld.param.u64 	%rd2731, [matmul_blocked2_param_4];
	ld.param.u64 	%rd2219, [matmul_blocked2_param_3];
	setp.le.u64 	%p1587, %rd2219, %rd43;
	or.b32  	%r8109, %r8001, 1;
	cvt.u64.u32 	%rd1860, %r8109;
	setp.le.u64 	%p1588, %rd2731, %rd1860;
	or.pred  	%p1589, %p1587, %p1588;
	@%p1589 bra 	$L__BB2_1607;
	st.global.f32 	[%rd44+4], %f6161;
$L__BB2_1607:
	ld.param.u64 	%rd2732, [matmul_blocked2_param_4];
	ld.param.u64 	%rd2220, [matmul_blocked2_param_3];
	setp.le.u64 	%p1590, %rd2220, %rd43;
	or.b32  	%r8115, %r8001, 2;
	cvt.u64.u32 	%rd1861, %r8115;
	setp.le.u64 	%p1591, %rd2732, %rd1861;
	or.pred  	%p1592, %p1590, %p1591;
	@%p1592 bra 	$L__BB2_1609;
	st.global.f32 	[%rd44+8], %f6160;
$L__BB2_1609:
	ld.param.u64 	%rd2733, [matmul_blocked2_param_4];
	ld.param.u64 	%rd2221, [matmul_blocked2_param_3];
	setp.le.u64 	%p1593, %rd2221, %rd43;
	setp.le.u64 	%p1594, %rd2733, %rd1843;
	or.pred  	%p1595, %p1593, %p1594;
	@%p1595 bra 	$L__BB2_1611;
	st.global.f32 	[%rd44+12], %f6159;
$L__BB2_1611:
	ld.param.u64 	%rd2734, [matmul_blocked2_param_4];
	ld.param.u64 	%rd2222, [matmul_blocked2_param_3];
	setp.le.u64 	%p1596, %rd2222, %rd43;
	setp.le.u64 	%p1597, %rd2734, %rd1845;
	or.pred  	%p1598, %p1596, %p1597;
	@%p1598 bra 	$L__BB2_1613;
	st.global.f32 	[%rd44+16], %f6158;
$L__BB2_1613:
	ld.param.u64 	%rd2735, [matmul_blocked2_param_4];
	ld.param.u64 	%rd2223, [matmul_blocked2_param_3];
	setp.le.u64 	%p1599, %rd2223, %rd43;
	setp.le.u64 	%p1600, %rd2735, %rd1847;
	or.pred  	%p1601, %p1599, %p1600;
	@%p1601 bra 	$L__BB2_1615;
	st.global.f32 	[%rd44+20], %f6157;
$L__BB2_1615:
	ld.param.u64 	%rd2736, [matmul_blocked2_param_4];
	ld.param.u64 	%rd2224, [matmul_blocked2_param_3];
	setp.le.u64 	%p1602, %rd2224, %rd43;
	setp.le.u64 	%p1603, %rd2736, %rd1848;
	or.pred  	%p1604, %p1602, %p1603;
	@%p1604 bra 	$L__BB2_1617;
	st.global.f32 	[%rd44+24], %f6156;
$L__BB2_1617:
	ld.param.u64 	%rd2737, [matmul_blocked2_param_4];
	ld.param.u64 	%rd2225, [matmul_blocked2_param_3];
	setp.le.u64 	%p1605, %rd2225, %rd43;
	setp.le.u64 	%p1606, %rd2737, %rd1849;
	or.pred  	%p1607, %p1605, %p1606;
	@%p1607 bra 	$L__BB2_1619;
	st.global.f32 	[%rd44+28], %f6155;
$L__BB2_1619:
	ld.param.u64 	%rd2738, [matmul_blocked2_param_4];
	ld.param.u64 	%rd2226, [matmul_blocked2_param_3];
	setp.le.u64 	%p1608, %rd2226, %rd43;
	setp.le.u64 	%p1609, %rd2738, %rd1850;
	or.pred  	%p1610, %p1608, %p1609;
	@%p1610 bra 	$L__BB2_1621;
	st.global.f32 	[%rd44+32], %f6154;
$L__BB2_1621:
	ld.param.u64 	%rd2739, [matmul_blocked2_param_4];
	ld.param.u64 	%rd2227, [matmul_blocked2_param_3];
	setp.le.u64 	%p1611, %rd2227, %rd43;
	setp.le.u64 	%p1612, %rd2739, %rd1851;
	or.pred  	%p1613, %p1611, %p1612;
	@%p1613 bra 	$L__BB2_1623;
	st.global.f32 	[%rd44+36], %f6153;
$L__BB2_1623:
	ld.param.u64 	%rd2740, [matmul_blocked2_param_4];
	ld.param.u64 	%rd2228, [matmul_blocked2_param_3];
	setp.le.u64 	%p1614, %rd2228, %rd43;
	setp.le.u64 	%p1615, %rd2740, %rd1852;
	or.pred  	%p1616, %p1614, %p1615;
	@%p1616 bra 	$L__BB2_1625;
	st.global.f32 	[%rd44+40], %f6152;
$L__BB2_1625:
	ld.param.u64 	%rd2741, [matmul_blocked2_param_4];
	ld.param.u64 	%rd2229, [matmul_blocked2_param_3];
	setp.le.u64 	%p1617, %rd2229, %rd43;
	setp.le.u64 	%p1618, %rd2741, %rd1853;
	or.pred  	%p1619, %p1617, %p1618;
	@%p1619 bra 	$L__BB2_1627;
	st.global.f32 	[%rd44+44], %f6151;
$L__BB2_1627:
	ld.param.u64 	%rd2742, [matmul_blocked2_param_4];
	ld.param.u64 	%rd2230, [matmul_blocked2_param_3];
	setp.le.u64 	%p1620, %rd2230, %rd43;
	setp.le.u64 	%p1621, %rd2742, %rd1854;
	or.pred  	%p1622, %p1620, %p1621;
	@%p1622 bra 	$L__BB2_1629;
	st.global.f32 	[%rd44+48], %f6150;
$L__BB2_1629:
	ld.param.u64 	%rd2743, [matmul_blocked2_param_4];
	ld.param.u64 	%rd2231, [matmul_blocked2_param_3];
	setp.le.u64 	%p1623, %rd2231, %rd43;
	setp.le.u64 	%p1624, %rd2743, %rd40;
	or.pred  	%p1625, %p1623, %p1624;
	@%p1625 bra 	$L__BB2_1631;
	st.global.f32 	[%rd44+52], %f6149;
$L__BB2_1631:
	ld.param.u64 	%rd2744, [matmul_blocked2_param_4];
	ld.param.u64 	%rd2232, [matmul_blocked2_param_3];
	setp.le.u64 	%p1626, %rd2232, %rd43;
	setp.le.u64 	%p1627, %rd2744, %rd41;
	or.pred  	%p1628, %p1626, %p1627;
	@%p1628 bra 	$L__BB2_1633;
	st.global.f32 	[%rd44+56], %f6148;
$L__BB2_1633:
	ld.param.u64 	%rd2745, [matmul_blocked2_param_4];
	ld.param.u64 	%rd2233, [matmul_blocked2_param_3];
	setp.le.u64 	%p1629, %rd2233, %rd43;
	setp.le.u64 	%p1630, %rd2745, %rd42;
	or.pred  	%p1631, %p1629, %p1630;
	@%p1631 bra 	$L__BB2_1635;
	st.global.f32 	[%rd44+60], %f6147;
$L__BB2_1635:
	ld.param.u64 	%rd2746, [matmul_blocked2_param_4];
	ld.param.u64 	%rd2234, [matmul_blocked2_param_3];
	ld.param.u64 	%rd1941, [matmul_blocked2_param_2];
	or.b32  	%r8181, %r7983, 4;
	cvt.u64.u32 	%rd50, %r8181;
	setp.le.u64 	%p1632, %rd2234, %rd50;
	add.s64 	%rd1867, %rd1, 4;
	mad.lo.s64 	%rd1869, %rd1867, %rd2746, %rd1856;
	cvta.to.global.u64 	%rd1870, %rd1941;
	shl.b64 	%rd1871, %rd1869, 2;
	add.s64 	%rd51, %rd1870, %rd1871;
	@%p1632 bra 	$L__BB2_1637;
	st.global.f32 	[%rd51], %f6146;
$L__BB2_1637:
	ld.param.u64 	%rd2747, [matmul_blocked2_param_4];
	ld.param.u64 	%rd2235, [matmul_blocked2_param_3];
	setp.le.u64 	%p1633, %rd2235, %rd50;
	setp.le.u64 	%p1634, %rd2747, %rd1860;
	or.pred  	%p1635, %p1633, %p1634;
	@%p1635 bra 	$L__BB2_1639;
	st.global.f32 	[%rd51+4], %f6145;
$L__BB2_1639:
	ld.param.u64 	%rd2748, [matmul_blocked2_param_4];
	ld.param.u64 	%rd2236, [matmul_blocked2_param_3];
	setp.le.u64 	%p1636, %rd2236, %rd50;
	setp.le.u64 	%p1637, %rd2748, %rd1861;
	or.pred  	%p1638, %p1636, %p1637;
	@%p1638 bra 	$L__BB2_1641;
	st.global.f32 	[%rd51+8], %f6144;
$L__BB2_1641:
	ld.param.u64 	%rd2749, [matmul_blocked2_param_4];
	ld.param.u64 	%rd2237, [matmul_blocked2_param_3];
	setp.le.u64 	%p1639, %rd2237, %rd50;
	setp.le.u64 	%p1640, %rd2749, %rd1843;
	or.pred  	%p1641, %p1639, %p1640;
	@%p1641 bra 	$L__BB2_1643;
	st.global.f32 	[%rd51+12], %f6143;
$L__BB2_1643:
	ld.param.u64 	%rd2750, [matmul_blocked2_param_4];
	ld.param.u64 	%rd2238, [matmul_blocked2_param_3];
	setp.le.u64 	%p1642, %rd2238, %rd50;
	setp.le.u64 	%p1643, %rd2750, %rd1845;
	or.pred  	%p1644, %p1642, %p1643;
	@%p1644 bra 	$L__BB2_1645;
	st.global.f32 	[%rd51+16], %f6142;
$L__BB2_1645:
	ld.param.u64 	%rd2751, [matmul_blocked2_param_4];
	ld.param.u64 	%rd2239, [matmul_blocked2_param_3];
	setp.le.u64 	%p1645, %rd2239, %rd50;
	setp.le.u64 	%p1646, %rd2751, %rd1847;
	or.pred  	%p1647, %p1645, %p1646;
	@%p1647 bra 	$L__BB2_1647;
	st.global.f32 	[%rd51+20], %f6141;
$L__BB2_1647:
	ld.param.u64 	%rd2752, [matmul_blocked2_param_4];
	ld.param.u64 	%rd2240, [matmul_blocked2_param_3];
	setp.le.u64 	%p1648, %rd2240, %rd50;
	setp.le.u64 	%p1649, %rd2752, %rd1848;
	or.pred  	%p1650, %p1648, %p1649;
	@%p1650 bra 	$L__BB2_1649;
	st.global.f32 	[%rd51+24], %f6140;
$L__BB2_1649:
	ld.param.u64 	%rd2753, [matmul_blocked2_param_4];
	ld.param.u64 	%rd2241, [matmul_blocked2_param_3];
	setp.le.u64 	%p1651, %rd2241, %rd50;
	setp.le.u64 	%p1652, %rd2753, %rd1849;
	or.pred  	%p1653, %p1651, %p1652;
	@%p1653 bra 	$L__BB2_1651;
	st.global.f32 	[%rd51+28], %f6139;
$L__BB2_1651:
	ld.param.u64 	%rd2754, [matmul_blocked2_param_4];
	ld.param.u64 	%rd2242, [matmul_blocked2_param_3];
	setp.le.u64 	%p1654, %rd2242, %rd50;
	setp.le.u64 	%p1655, %rd2754, %rd1850;
	or.pred  	%p1656, %p1654, %p1655;
	@%p1656 bra 	$L__BB2_1653;
	st.global.f32 	[%rd51+32], %f6138;
$L__BB2_1653:
	ld.param.u64 	%rd2755, [matmul_blocked2_param_4];
	ld.param.u64 	%rd2243, [matmul_blocked2_param_3];
	setp.le.u64 	%p1657, %rd2243, %rd50;
	setp.le.u64 	%p1658, %rd2755, %rd1851;
	or.pred  	%p1659, %p1657, %p1658;
	@%p1659 bra 	$L__BB2_1655;
	st.global.f32 	[%rd51+36], %f6137;
$L__BB2_1655:
	ld.param.u64 	%rd2756, [matmul_blocked2_param_4];
	ld.param.u64 	%rd2244, [matmul_blocked2_param_3];
	setp.le.u64 	%p1660, %rd2244, %rd50;
	setp.le.u64 	%p1661, %rd2756, %rd1852;
	or.pred  	%p1662, %p1660, %p1661;
	@%p1662 bra 	$L__BB2_1657;
	st.global.f32 	[%rd51+40], %f6136;
$L__BB2_1657:
	ld.param.u64 	%rd2757, [matmul_blocked2_param_4];
	ld.param.u64 	%rd2245, [matmul_blocked2_param_3];
	setp.le.u64 	%p1663, %rd2245, %rd50;
	setp.le.u64 	%p1664, %rd2757, %rd1853;
	or.pred  	%p1665, %p1663, %p1664;
	@%p1665 bra 	$L__BB2_1659;
	st.global.f32 	[%rd51+44], %f6135;
$L__BB2_1659:
	ld.param.u64 	%rd2758, [matmul_blocked2_param_4];
	ld.param.u64 	%rd2246, [matmul_blocked2_param_3];
	setp.le.u64 	%p1666, %rd2246, %rd50;
	setp.le.u64 	%p1667, %rd2758, %rd1854;
	or.pred  	%p1668, %p1666, %p1667;
	@%p1668 bra 	$L__BB2_1661;
	st.global.f32 	[%rd51+48], %f6134;
$L__BB2_1661:
	ld.param.u64 	%rd2759, [matmul_blocked2_param_4];
	ld.param.u64 	%rd2247, [matmul_blocked2_param_3];
	setp.le.u64 	%p1669, %rd2247, %rd50;
	setp.le.u64 	%p1670, %rd2759, %rd40;
	or.pred  	%p1671, %p1669, %p1670;
	@%p1671 bra 	$L__BB2_1663;
	st.global.f32 	[%rd51+52], %f6133;
$L__BB2_1663:
	ld.param.u64 	%rd2760, [matmul_blocked2_param_4];
	ld.param.u64 	%rd2248, [matmul_blocked2_param_3];
	setp.le.u64 	%p1672, %rd2248, %rd50;
	setp.le.u64 	%p1673, %rd2760, %rd41;
	or.pred  	%p1674, %p1672, %p1673;
	@%p1674 bra 	$L__BB2_1665;
	st.global.f32 	[%rd51+56], %f6132;
$L__BB2_1665:
	ld.param.u64 	%rd2761, [matmul_blocked2_param_4];
	ld.param.u64 	%rd2249, [matmul_blocked2_param_3];
	setp.le.u64 	%p1675, %rd2249, %rd50;
	setp.le.u64 	%p1676, %rd2761, %rd42;
	or.pred  	%p1677, %p1675, %p1676;
	@%p1677 bra 	$L__BB2_1667;
	st.global.f32 	[%rd51+60], %f6131;
$L__BB2_1667:
	ld.param.u64 	%rd2762, [matmul_blocked2_param_4];
	ld.param.u64 	%rd2250, [matmul_blocked2_param_3];
	ld.param.u64 	%rd1942, [matmul_blocked2_param_2];
	cvt.u64.u32 	%rd58, %r7983;
	or.b32  	%r8234, %r7983, 5;
	cvt.u64.u32 	%rd59, %r8234;
	setp.le.u64 	%p1678, %rd2250, %rd59;
	add.s64 	%rd1873, %rd1, 5;
	mad.lo.s64 	%rd1874, %rd1873, %rd2762, %rd1856;
	cvta.to.global.u64 	%rd61, %rd1942;
	shl.b64 	%rd1875, %rd1874, 2;
	add.s64 	%rd62, %rd61, %rd1875;
	@%p1678 bra 	$L__BB2_1669;
	st.global.f32 	[%rd62], %f6130;
$L__BB2_1669:
	ld.param.u64 	%rd2763, [matmul_blocked2_param_4];
	ld.param.u64 	%rd2251, [matmul_blocked2_param_3];
	setp.le.u64 	%p1679, %rd2251, %rd59;
	setp.le.u64 	%p1680, %rd2763, %rd1860;
	or.pred  	%p1681, %p1679, %p1680;
	@%p1681 bra 	$L__BB2_1671;
	st.global.f32 	[%rd62+4], %f6129;
$L__BB2_1671:
	ld.param.u64 	%rd2764, [matmul_blocked2_param_4];
	ld.param.u64 	%rd2252, [matmul_blocked2_param_3];
	setp.le.u64 	%p1682, %rd2252, %rd59;
	setp.le.u64 	%p1683, %rd2764, %rd1861;
	or.pred  	%p1684, %p1682, %p1683;
	@%p1684 bra 	$L__BB2_1673;
	st.global.f32 	[%rd62+8], %f6128;
$L__BB2_1673:
	ld.param.u64 	%rd2765, [matmul_blocked2_param_4];
	ld.param.u64 	%rd2253, [matmul_blocked2_param_3];
	setp.le.u64 	%p1685, %rd2253, %rd59;
	setp.le.u64 	%p1686, %rd2765, %rd1843;
	or.pred  	%p1687, %p1685, %p1686;
	@%p1687 bra 	$L__BB2_1675;
	st.global.f32 	[%rd62+12], %f6127;
$L__BB2_1675:
	ld.param.u64 	%rd2766, [matmul_blocked2_param_4];
	ld.param.u64 	%rd2254, [matmul_blocked2_param_3];
	setp.le.u64 	%p1688, %rd2254, %rd59;
	setp.le.u64 	%p1689, %rd2766, %rd1845;
	or.pred  	%p1690, %p1688, %p1689;
	@%p1690 bra 	$L__BB2_1677;
	st.global.f32 	[%rd62+16], %f6126;
$L__BB2_1677:
	ld.param.u64 	%rd2767, [matmul_blocked2_param_4];
	ld.param.u64 	%rd2255, [matmul_blocked2_param_3];
	setp.le.u64 	%p1691, %rd2255, %rd59;
	setp.le.u64 	%p1692, %rd2767, %rd1847;
	or.pred  	%p1693, %p1691, %p1692;
	@%p1693 bra 	$L__BB2_1679;
	st.global.f32 	[%rd62+20], %f6125;
$L__BB2_1679:
	ld.param.u64 	%rd2768, [matmul_blocked2_param_4];
	ld.param.u64 	%rd2256, [matmul_blocked2_param_3];
	setp.le.u64 	%p1694, %rd2256, %rd59;
	setp.le.u64 	%p1695, %rd2768, %rd1848;
	or.pred  	%p1696, %p1694, %p1695;
	@%p1696 bra 	$L__BB2_1681;
	st.global.f32 	[%rd62+24], %f6124;
$L__BB2_1681:
	ld.param.u64 	%rd2769, [matmul_blocked2_param_4];
	ld.param.u64 	%rd2257, [matmul_blocked2_param_3];
	setp.le.u64 	%p1697, %rd2257, %rd59;
	setp.le.u64 	%p1698, %rd2769, %rd1849;
	or.pred  	%p1699, %p1697, %p1698;
	@%p1699 bra 	$L__BB2_1683;
	st.global.f32 	[%rd62+28], %f6123;
$L__BB2_1683:
	ld.param.u64 	%rd2770, [matmul_blocked2_param_4];
	ld.param.u64 	%rd2258, [matmul_blocked2_param_3];
	setp.le.u64 	%p1700, %rd2258, %rd59;
	setp.le.u64 	%p1701, %rd2770, %rd1850;
	or.pred  	%p1702, %p1700, %p1701;
	@%p1702 bra 	$L__BB2_1685;
	st.global.f32 	[%rd62+32], %f6122;
$L__BB2_1685:
	ld.param.u64 	%rd2771, [matmul_blocked2_param_4];
	ld.param.u64 	%rd2259, [matmul_blocked2_param_3];
	setp.le.u64 	%p1703, %rd2259, %rd59;
	setp.le.u64 	%p1704, %rd2771, %rd1851;
	or.pred  	%p1705, %p1703, %p1704;
	@%p1705 bra 	$L__BB2_1687;
	st.global.f32 	[%rd62+36], %f6121;
$L__BB2_1687:
	ld.param.u64 	%rd2772, [matmul_blocked2_param_4];
	ld.param.u64 	%rd2260, [matmul_blocked2_param_3];
	setp.le.u64 	%p1706, %rd2260, %rd59;
	setp.le.u64 	%p1707, %rd2772, %rd1852;
	or.pred  	%p1708, %p1706, %p1707;
	@%p1708 bra 	$L__BB2_1689;
	st.global.f32 	[%rd62+40], %f6120;
$L__BB2_1689:
	ld.param.u64 	%rd2773, [matmul_blocked2_param_4];
	ld.param.u64 	%rd2261, [matmul_blocked2_param_3];
	setp.le.u64 	%p1709, %rd2261, %rd59;
	setp.le.u64 	%p1710, %rd2773, %rd1853;
	or.pred  	%p1711, %p1709, %p1710;
	@%p1711 bra 	$L__BB2_1691;
	st.global.f32 	[%rd62+44], %f6119;
$L__BB2_1691:
	ld.param.u64 	%rd2774, [matmul_blocked2_param_4];
	ld.param.u64 	%rd2262, [matmul_blocked2_param_3];
	setp.le.u64 	%p1712, %rd2262, %rd59;
	setp.le.u64 	%p1713, %rd2774, %rd1854;
	or.pred  	%p1714, %p1712, %p1713;
	@%p1714 bra 	$L__BB2_1693;
	st.global.f32 	[%rd62+48], %f6118;
$L__BB2_1693:
	ld.param.u64 	%rd2775, [matmul_blocked2_param_4];
	ld.param.u64 	%rd2263, [matmul_blocked2_param_3];
	setp.le.u64 	%p1715, %rd2263, %rd59;
	setp.le.u64 	%p1716, %rd2775, %rd40;
	or.pred  	%p1717, %p1715, %p1716;
	@%p1717 bra 	$L__BB2_1695;
	st.global.f32 	[%rd62+52], %f6117;
$L__BB2_1695:
	ld.param.u64 	%rd2776, [matmul_blocked2_param_4];
	ld.param.u64 	%rd2264, [matmul_blocked2_param_3];
	setp.le.u64 	%p1718, %rd2264, %rd59;
	setp.le.u64 	%p1719, %rd2776, %rd41;
	or.pred  	%p1720, %p1718, %p1719;
	@%p1720 bra 	$L__BB2_1697;
	st.global.f32 	[%rd62+56], %f6116;
$L__BB2_1697:
	ld.param.u64 	%rd2777, [matmul_blocked2_param_4];
	ld.param.u64 	%rd2265, [matmul_blocked2_param_3];
	setp.le.u64 	%p1721, %rd2265, %rd59;
	setp.le.u64 	%p1722, %rd2777, %rd42;
	or.pred  	%p1723, %p1721, %p1722;
	@%p1723 bra 	$L__BB2_1699;
	st.global.f32 	[%rd62+60], %f6115;
$L__BB2_1699:
	ld.param.u64 	%rd2778, [matmul_blocked2_param_4];
	ld.param.u64 	%rd2266, [matmul_blocked2_param_3];
	cvt.u32.u64 	%r8246, %rd58;
	add.s32 	%r8247, %r8246, 6;
	cvt.u64.u32 	%rd64, %r8247;
	setp.le.u64 	%p1724, %rd2266, %rd64;
	add.s64 	%rd1876, %rd1, 6;
	mad.lo.s64 	%rd1877, %rd1876, %rd2778, %rd1856;
	shl.b64 	%rd1878, %rd1877, 2;
	add.s64 	%rd65, %rd61, %rd1878;
	@%p1724 bra 	$L__BB2_1701;
	st.global.f32 	[%rd65], %f6114;
$L__BB2_1701:
	ld.param.u64 	%rd2779, [matmul_blocked2_param_4];
	ld.param.u64 	%rd2267, [matmul_blocked2_param_3];
	setp.le.u64 	%p1725, %rd2267, %rd64;
	setp.le.u64 	%p1726, %rd2779, %rd1860;
	or.pred  	%p1727, %p1725, %p1726;
	@%p1727 bra 	$L__BB2_1703;
	st.global.f32 	[%rd65+4], %f6113;
$L__BB2_1703:
	ld.param.u64 	%rd2780, [matmul_blocked2_param_4];
	ld.param.u64 	%rd2268, [matmul_blocked2_param_3];
	setp.le.u64 	%p1728, %rd2268, %rd64;
	setp.le.u64 	%p1729, %rd2780, %rd1861;
	or.pred  	%p1730, %p1728, %p1729;
	@%p1730 bra 	$L__BB2_1705;
	st.global.f32 	[%rd65+8], %f6112;
$L__BB2_1705:
	ld.param.u64 	%rd2781, [matmul_blocked2_param_4];
	ld.param.u64 	%rd2269, [matmul_blocked2_param_3];
	setp.le.u64 	%p1731, %rd2269, %rd64;
	setp.le.u64 	%p1732, %rd2781, %rd1843;
	or.pred  	%p1733, %p1731, %p1732;
	@%p1733 bra 	$L__BB2_1707;
	st.global.f32 	[%rd65+12], %f6111;
$L__BB2_1707:
	ld.param.u64 	%rd2782, [matmul_blocked2_param_4];
	ld.param.u64 	%rd2270, [matmul_blocked2_param_3];
	setp.le.u64 	%p1734, %rd2270, %rd64;
	setp.le.u64 	%p1735, %rd2782, %rd1845;
	or.pred  	%p1736, %p1734, %p1735;
	@%p1736 bra 	$L__BB2_1709;
	st.global.f32 	[%rd65+16], %f6110;
$L__BB2_1709:
	ld.param.u64 	%rd2783, [matmul_blocked2_param_4];
	ld.param.u64 	%rd2271, [matmul_blocked2_param_3];
	setp.le.u64 	%p1737, %rd2271, %rd64;
	setp.le.u64 	%p1738, %rd2783, %rd1847;
	or.pred  	%p1739, %p1737, %p1738;
	@%p1739 bra 	$L__BB2_1711;
	st.global.f32 	[%rd65+20], %f6109;
$L__BB2_1711:
	ld.param.u64 	%rd2784, [matmul_blocked2_param_4];
	ld.param.u64 	%rd2272, [matmul_blocked2_param_3];
	setp.le.u64 	%p1740, %rd2272, %rd64;
	setp.le.u64 	%p1741, %rd2784, %rd1848;
	or.pred  	%p1742, %p1740, %p1741;
	@%p1742 bra 	$L__BB2_1713;
	st.global.f32 	[%rd65+24], %f6108;
$L__BB2_1713:
	ld.param.u64 	%rd2785, [matmul_blocked2_param_4];
	ld.param.u64 	%rd2273, [matmul_blocked2_param_3];
	setp.le.u64 	%p1743, %rd2273, %rd64;
	setp.le.u64 	%p1744, %rd2785, %rd1849;
	or.pred  	%p1745, %p1743, %p1744;
	@%p1745 bra 	$L__BB2_1715;
	st.global.f32 	[%rd65+28], %f6107;
$L__BB2_1715:
	ld.param.u64 	%rd2786, [matmul_blocked2_param_4];
	ld.param.u64 	%rd2274, [matmul_blocked2_param_3];
	setp.le.u64 	%p1746, %rd2274, %rd64;
	setp.le.u64 	%p1747, %rd2786, %rd1850;
	or.pred  	%p1748, %p1746, %p1747;
	@%p1748 bra 	$L__BB2_1717;
	st.global.f32 	[%rd65+32], %f6106;
$L__BB2_1717:
	ld.param.u64 	%rd2787, [matmul_blocked2_param_4];
	ld.param.u64 	%rd2275, [matmul_blocked2_param_3];
	setp.le.u64 	%p1749, %rd2275, %rd64;
	setp.le.u64 	%p1750, %rd2787, %rd1851;
	or.pred  	%p1751, %p1749, %p1750;
	@%p1751 bra 	$L__BB2_1719;
	st.global.f32 	[%rd65+36], %f6105;
$L__BB2_1719:
	ld.param.u64 	%rd2788, [matmul_blocked2_param_4];
	ld.param.u64 	%rd2276, [matmul_blocked2_param_3];
	setp.le.u64 	%p1752, %rd2276, %rd64;
	setp.le.u64 	%p1753, %rd2788, %rd1852;
	or.pred  	%p1754, %p1752, %p1753;
	@%p1754 bra 	$L__BB2_1721;
	st.global.f32 	[%rd65+40], %f6104;
$L__BB2_1721:
	ld.param.u64 	%rd2789, [matmul_blocked2_param_4];
	ld.param.u64 	%rd2277, [matmul_blocked2_param_3];
	setp.le.u64 	%p1755, %rd2277, %rd64;
	setp.le.u64 	%p1756, %rd2789, %rd1853;
	or.pred  	%p1757, %p1755, %p1756;
	@%p1757 bra 	$L__BB2_1723;
	st.global.f32 	[%rd65+44], %f6103;
$L__BB2_1723:
	ld.param.u64 	%rd2790, [matmul_blocked2_param_4];
	ld.param.u64 	%rd2278, [matmul_blocked2_param_3];
	setp.le.u64 	%p1758, %rd2278, %rd64;
	setp.le.u64 	%p1759, %rd2790, %rd1854;
	or.pred  	%p1760, %p1758, %p1759;
	@%p1760 bra 	$L__BB2_1725;
	st.global.f32 	[%rd65+48], %f6102;
$L__BB2_1725:
	ld.param.u64 	%rd2791, [matmul_blocked2_param_4];
	ld.param.u64 	%rd2279, [matmul_blocked2_param_3];
	setp.le.u64 	%p1761, %rd2279, %rd64;
	setp.le.u64 	%p1762, %rd2791, %rd40;
	or.pred  	%p1763, %p1761, %p1762;
	@%p1763 bra 	$L__BB2_1727;
	st.global.f32 	[%rd65+52], %f6101;
$L__BB2_1727:
	ld.param.u64 	%rd2792, [matmul_blocked2_param_4];
	ld.param.u64 	%rd2280, [matmul_blocked2_param_3];
	setp.le.u64 	%p1764, %rd2280, %rd64;
	setp.le.u64 	%p1765, %rd2792, %rd41;
	or.pred  	%p1766, %p1764, %p1765;
	@%p1766 bra 	$L__BB2_1729;
	st.global.f32 	[%rd65+56], %f6100;
$L__BB2_1729:
	ld.param.u64 	%rd2793, [matmul_blocked2_param_4];
	ld.param.u64 	%rd2281, [matmul_blocked2_param_3];
	setp.le.u64 	%p1767, %rd2281, %rd64;
	setp.le.u64 	%p1768, %rd2793, %rd42;
	or.pred  	%p1769, %p1767, %p1768;
	@%p1769 bra 	$L__BB2_1731;
	st.global.f32 	[%rd65+60], %f6099;
$L__BB2_1731:
	ld.param.u64 	%rd2794, [matmul_blocked2_param_4];
	ld.param.u64 	%rd2282, [matmul_blocked2_param_3];
	add.s32 	%r8249, %r8246, 7;
	cvt.u64.u32 	%rd66, %r8249;
	setp.le.u64 	%p1770, %rd2282, %rd66;
	add.s64 	%rd1879, %rd1, 7;
	mad.lo.s64 	%rd1880, %rd1879, %rd2794, %rd1856;
	shl.b64 	%rd1881, %rd1880, 2;
	add.s64 	%rd67, %rd61, %rd1881;
	@%p1770 bra 	$L__BB2_1733;
	st.global.f32 	[%rd67], %f6098;
$L__BB2_1733:
	ld.param.u64 	%rd2795, [matmul_blocked2_param_4];
	ld.param.u64 	%rd2283, [matmul_blocked2_param_3];
	setp.le.u64 	%p1771, %rd2283, %rd66;
	setp.le.u64 	%p1772, %rd2795, %rd1860;
	or.pred  	%p1773, %p1771, %p1772;
	@%p1773 bra 	$L__BB2_1735;
	st.global.f32 	[%rd67+4], %f6097;
$L__BB2_1735:
	ld.param.u64 	%rd2796, [matmul_blocked2_param_4];
	ld.param.u64 	%rd2284, [matmul_blocked2_param_3];
	setp.le.u64 	%p1774, %rd2284, %rd66;
	setp.le.u64 	%p1775, %rd2796, %rd1861;
	or.pred  	%p1776, %p1774, %p1775;
	@%p1776 bra 	$L__BB2_1737;
	st.global.f32 	[%rd67+8], %f6096;
$L__BB2_1737:
	ld.param.u64 	%rd2797, [matmul_blocked2_param_4];
	ld.param.u64 	%rd2285, [matmul_blocked2_param_3];
	setp.le.u64 	%p1777, %rd2285, %rd66;
	setp.le.u64 	%p1778, %rd2797, %rd1843;
	or.pred  	%p1779, %p1777, %p1778;
	@%p1779 bra 	$L__BB2_1739;
	st.global.f32 	[%rd67+12], %f6095;
$L__BB2_1739:
	ld.param.u64 	%rd2798, [matmul_blocked2_param_4];
	ld.param.u64 	%rd2286, [matmul_blocked2_param_3];
	setp.le.u64 	%p1780, %rd2286, %rd66;
	setp.le.u64 	%p1781, %rd2798, %rd1845;
	or.pred  	%p1782, %p1780, %p1781;
	@%p1782 bra 	$L__BB2_1741;
	st.global.f32 	[%rd67+16], %f6094;
$L__BB2_1741:
	ld.param.u64 	%rd2799, [matmul_blocked2_param_4];
	ld.param.u64 	%rd2287, [matmul_blocked2_param_3];
	setp.le.u64 	%p1783, %rd2287, %rd66;
	setp.le.u64 	%p1784, %rd2799, %rd1847;
	or.pred  	%p1785, %p1783, %p1784;
	@%p1785 bra 	$L__BB2_1743;
	st.global.f32 	[%rd67+20], %f6093;
$L__BB2_1743:
	ld.param.u64 	%rd2800, [matmul_blocked2_param_4];
	ld.param.u64 	%rd2288, [matmul_blocked2_param_3];
	setp.le.u64 	%p1786, %rd2288, %rd66;
	setp.le.u64 	%p1787, %rd2800, %rd1848;
	or.pred  	%p1788, %p1786, %p1787;
	@%p1788 bra 	$L__BB2_1745;
	st.global.f32 	[%rd67+24], %f6092;
$L__BB2_1745:
	ld.param.u64 	%rd2801, [matmul_blocked2_param_4];
	ld.param.u64 	%rd2289, [matmul_blocked2_param_3];
	setp.le.u64 	%p1789, %rd2289, %rd66;
	setp.le.u64 	%p1790, %rd2801, %rd1849;
	or.pred  	%p1791, %p1789, %p1790;
	@%p1791 bra 	$L__BB2_1747;
	st.global.f32 	[%rd67+28], %f6091;
$L__BB2_1747:
	ld.param.u64 	%rd2802, [matmul_blocked2_param_4];
	ld.param.u64 	%rd2290, [matmul_blocked2_param_3];
	setp.le.u64 	%p1792, %rd2290, %rd66;
	setp.le.u64 	%p1793, %rd2802, %rd1850;
	or.pred  	%p1794, %p1792, %p1793;
	@%p1794 bra 	$L__BB2_1749;
	st.global.f32 	[%rd67+32], %f6090;
$L__BB2_1749:
	ld.param.u64 	%rd2803, [matmul_blocked2_param_4];
	ld.param.u64 	%rd2291, [matmul_blocked2_param_3];
	setp.le.u64 	%p1795, %rd2291, %rd66;
	setp.le.u64 	%p1796, %rd2803, %rd1851;
	or.pred  	%p1797, %p1795, %p1796;
	@%p1797 bra 	$L__BB2_1751;
	st.global.f32 	[%rd67+36], %f6089;
$L__BB2_1751:
	ld.param.u64 	%rd2804, [matmul_blocked2_param_4];
	ld.param.u64 	%rd2292, [matmul_blocked2_param_3];
	setp.le.u64 	%p1798, %rd2292, %rd66;
	setp.le.u64 	%p1799, %rd2804, %rd1852;
	or.pred  	%p1800, %p1798, %p1799;
	@%p1800 bra 	$L__BB2_1753;
	st.global.f32 	[%rd67+40], %f6088;
$L__BB2_1753:
	ld.param.u64 	%rd2805, [matmul_blocked2_param_4];
	ld.param.u64 	%rd2293, [matmul_blocked2_param_3];
	setp.le.u64 	%p1801, %rd2293, %rd66;
	setp.le.u64 	%p1802, %rd2805, %rd1853;
	or.pred  	%p1803, %p1801, %p1802;
	@%p1803 bra 	$L__BB2_1755;
	st.global.f32 	[%rd67+44], %f6087;
$L__BB2_1755:
	ld.param.u64 	%rd2806, [matmul_blocked2_param_4];
	ld.param.u64 	%rd2294, [matmul_blocked2_param_3];
	setp.le.u64 	%p1804, %rd2294, %rd66;
	setp.le.u64 	%p1805, %rd2806, %rd1854;
	or.pred  	%p1806, %p1804, %p1805;
	@%p1806 bra 	$L__BB2_1757;
	st.global.f32 	[%rd67+48], %f6086;
$L__BB2_1757:
	ld.param.u64 	%rd2807, [matmul_blocked2_param_4];
	ld.param.u64 	%rd2295, [matmul_blocked2_param_3];
	setp.le.u64 	%p1807, %rd2295, %rd66;
	setp.le.u64 	%p1808, %rd2807, %rd40;
	or.pred  	%p1809, %p1807, %p1808;
	@%p1809 bra 	$L__BB2_1759;
	st.global.f32 	[%rd67+52], %f6085;
$L__BB2_1759:
	ld.param.u64 	%rd2808, [matmul_blocked2_param_4];
	ld.param.u64 	%rd2296, [matmul_blocked2_param_3];
	setp.le.u64 	%p1810, %rd2296, %rd66;
	setp.le.u64 	%p1811, %rd2808, %rd41;
	or.pred  	%p1812, %p1810, %p1811;
	@%p1812 bra 	$L__BB2_1761;
	st.global.f32 	[%rd67+56], %f6084;
$L__BB2_1761:
	ld.param.u64 	%rd2809, [matmul_blocked2_param_4];
	ld.param.u64 	%rd2297, [matmul_blocked2_param_3];
	setp.le.u64 	%p1813, %rd2297, %rd66;
	setp.le.u64 	%p1814, %rd2809, %rd42;
	or.pred  	%p1815, %p1813, %p1814;
	@%p1815 bra 	$L__BB2_1763;
	st.global.f32 	[%rd67+60], %f6083;
$L__BB2_1763:
	ld.param.u64 	%rd2810, [matmul_blocked2_param_4];
	ld.param.u64 	%rd2298, [matmul_blocked2_param_3];
	add.s32 	%r8251, %r8246, 8;
	cvt.u64.u32 	%rd68, %r8251;
	setp.le.u64 	%p1816, %rd2298, %rd68;
	add.s64 	%rd1882, %rd1, 8;
	mad.lo.s64 	%rd1883, %rd1882, %rd2810, %rd1856;
	shl.b64 	%rd1884, %rd1883, 2;
	add.s64 	%rd69, %rd61, %rd1884;
	@%p1816 bra 	$L__BB2_1765;
	st.global.f32 	[%rd69], %f6082;
$L__BB2_1765:
	ld.param.u64 	%rd2811, [matmul_blocked2_param_4];
	ld.param.u64 	%rd2299, [matmul_blocked2_param_3];
	setp.le.u64 	%p1817, %rd2299, %rd68;
	setp.le.u64 	%p1818, %rd2811, %rd1860;
	or.pred  	%p1819, %p1817, %p1818;
	@%p1819 bra 	$L__BB2_1767;
	st.global.f32 	[%rd69+4], %f6081;
$L__BB2_1767:
	ld.param.u64 	%rd2812, [matmul_blocked2_param_4];
	ld.param.u64 	%rd2300, [matmul_blocked2_param_3];
	setp.le.u64 	%p1820, %rd2300, %rd68;
	setp.le.u64 	%p1821, %rd2812, %rd1861;
	or.pred  	%p1822, %p1820, %p1821;
	@%p1822 bra 	$L__BB2_1769;
	st.global.f32 	[%rd69+8], %f6080;
$L__BB2_1769:
	ld.param.u64 	%rd2813, [matmul_blocked2_param_4];
	ld.param.u64 	%rd2301, [matmul_blocked2_param_3];
	setp.le.u64 	%p1823, %rd2301, %rd68;
	setp.le.u64 	%p1824, %rd2813, %rd1843;
	or.pred  	%p1825, %p1823, %p1824;
	@%p1825 bra 	$L__BB2_1771;
	st.global.f32 	[%rd69+12], %f6079;
$L__BB2_1771:
	ld.param.u64 	%rd2814, [matmul_blocked2_param_4];
	ld.param.u64 	%rd2302, [matmul_blocked2_param_3];
	setp.le.u64 	%p1826, %rd2302, %rd68;
	setp.le.u64 	%p1827, %rd2814, %rd1845;
	or.pred  	%p1828, %p1826, %p1827;
	@%p1828 bra 	$L__BB2_1773;
	st.global.f32 	[%rd69+16], %f6078;
$L__BB2_1773:
	ld.param.u64 	%rd2815, [matmul_blocked2_param_4];
	ld.param.u64 	%rd2303, [matmul_blocked2_param_3];
	setp.le.u64 	%p1829, %rd2303, %rd68;
	setp.le.u64 	%p1830, %rd2815, %rd1847;
	or.pred  	%p1831, %p1829, %p1830;
	@%p1831 bra 	$L__BB2_1775;
	st.global.f32 	[%rd69+20], %f6077;
$L__BB2_1775:
	ld.param.u64 	%rd2816, [matmul_blocked2_param_4];
	ld.param.u64 	%rd2304, [matmul_blocked2_param_3];
	setp.le.u64 	%p1832, %rd2304, %rd68;
	setp.le.u64 	%p1833, %rd2816, %rd1848;
	or.pred  	%p1834, %p1832, %p1833;
	@%p1834 bra 	$L__BB2_1777;
	st.global.f32 	[%rd69+24], %f6076;
$L__BB2_1777:
	ld.param.u64 	%rd2817, [matmul_blocked2_param_4];
	ld.param.u64 	%rd2305, [matmul_blocked2_param_3];
	setp.le.u64 	%p1835, %rd2305, %rd68;
	setp.le.u64 	%p1836, %rd2817, %rd1849;
	or.pred  	%p1837, %p1835, %p1836;
	@%p1837 bra 	$L__BB2_1779;
	st.global.f32 	[%rd69+28], %f6075;
$L__BB2_1779:
	ld.param.u64 	%rd2818, [matmul_blocked2_param_4];
	ld.param.u64 	%rd2306, [matmul_blocked2_param_3];
	setp.le.u64 	%p1838, %rd2306, %rd68;
	setp.le.u64 	%p1839, %rd2818, %rd1850;
	or.pred  	%p1840, %p1838, %p1839;
	@%p1840 bra 	$L__BB2_1781;
	st.global.f32 	[%rd69+32], %f6074;
$L__BB2_1781:
	ld.param.u64 	%rd2819, [matmul_blocked2_param_4];
	ld.param.u64 	%rd2307, [matmul_blocked2_param_3];
	setp.le.u64 	%p1841, %rd2307, %rd68;
	setp.le.u64 	%p1842, %rd2819, %rd1851;
	or.pred  	%p1843, %p1841, %p1842;
	@%p1843 bra 	$L__BB2_1783;
	st.global.f32 	[%rd69+36], %f6073;
$L__BB2_1783:
	ld.param.u64 	%rd2820, [matmul_blocked2_param_4];
	ld.param.u64 	%rd2308, [matmul_blocked2_param_3];
	setp.le.u64 	%p1844, %rd2308, %rd68;
	setp.le.u64 	%p1845, %rd2820, %rd1852;
	or.pred  	%p1846, %p1844, %p1845;
	@%p1846 bra 	$L__BB2_1785;
	st.global.f32 	[%rd69+40], %f6072;
$L__BB2_1785:
	ld.param.u64 	%rd2821, [matmul_blocked2_param_4];
	ld.param.u64 	%rd2309, [matmul_blocked2_param_3];
	setp.le.u64 	%p1847, %rd2309, %rd68;
	setp.le.u64 	%p1848, %rd2821, %rd1853;
	or.pred  	%p1849, %p1847, %p1848;
	@%p1849 bra 	$L__BB2_1787;
	st.global.f32 	[%rd69+44], %f6071;
$L__BB2_1787:
	ld.param.u64 	%rd2822, [matmul_blocked2_param_4];
	ld.param.u64 	%rd2310, [matmul_blocked2_param_3];
	setp.le.u64 	%p1850, %rd2310, %rd68;
	setp.le.u64 	%p1851, %rd2822, %rd1854;
	or.pred  	%p1852, %p1850, %p1851;
	@%p1852 bra 	$L__BB2_1789;
	st.global.f32 	[%rd69+48], %f6070;
$L__BB2_1789:
	ld.param.u64 	%rd2823, [matmul_blocked2_param_4];
	ld.param.u64 	%rd2311, [matmul_blocked2_param_3];
	setp.le.u64 	%p1853, %rd2311, %rd68;
	setp.le.u64 	%p1854, %rd2823, %rd40;
	or.pred  	%p1855, %p1853, %p1854;
	@%p1855 bra 	$L__BB2_1791;
	st.global.f32 	[%rd69+52], %f6069;
$L__BB2_1791:
	ld.param.u64 	%rd2824, [matmul_blocked2_param_4];
	ld.param.u64 	%rd2312, [matmul_blocked2_param_3];
	setp.le.u64 	%p1856, %rd2312, %rd68;
	setp.le.u64 	%p1857, %rd2824, %rd41;
	or.pred  	%p1858, %p1856, %p1857;
	@%p1858 bra 	$L__BB2_1793;
	st.global.f32 	[%rd69+56], %f6068;
$L__BB2_1793:
	ld.param.u64 	%rd2825, [matmul_blocked2_param_4];
	ld.param.u64 	%rd2313, [matmul_blocked2_param_3];
	setp.le.u64 	%p1859, %rd2313, %rd68;
	setp.le.u64 	%p1860, %rd2825, %rd42;
	or.pred  	%p1861, %p1859, %p1860;
	@%p1861 bra 	$L__BB2_1795;
	st.global.f32 	[%rd69+60], %f6067;
$L__BB2_1795:
	ld.param.u64 	%rd2826, [matmul_blocked2_param_4];
	ld.param.u64 	%rd2314, [matmul_blocked2_param_3];
	add.s32 	%r8253, %r8246, 9;
	cvt.u64.u32 	%rd70, %r8253;
	setp.le.u64 	%p1862, %rd2314, %rd70;
	add.s64 	%rd1885, %rd1, 9;
	mad.lo.s64 	%rd1886, %rd1885, %rd2826, %rd1856;
	shl.b64 	%rd1887, %rd1886, 2;
	add.s64 	%rd71, %rd61, %rd1887;
	@%p1862 bra 	$L__BB2_1797;
	st.global.f32 	[%rd71], %f6066;
$L__BB2_1797:
	ld.param.u64 	%rd2827, [matmul_blocked2_param_4];
	ld.param.u64 	%rd2315, [matmul_blocked2_param_3];
	setp.le.u64 	%p1863, %rd2315, %rd70;
	setp.le.u64 	%p1864, %rd2827, %rd1860;
	or.pred  	%p1865, %p1863, %p1864;
	@%p1865 bra 	$L__BB2_1799;
	st.global.f32 	[%rd71+4], %f6065;
$L__BB2_1799:
	ld.param.u64 	%rd2828, [matmul_blocked2_param_4];
	ld.param.u64 	%rd2316, [matmul_blocked2_param_3];
	setp.le.u64 	%p1866, %rd2316, %rd70;
	setp.le.u64 	%p1867, %rd2828, %rd1861;
	or.pred  	%p1868, %p1866, %p1867;
	@%p1868 bra 	$L__BB2_1801;
	st.global.f32 	[%rd71+8], %f6064;
$L__BB2_1801:
	ld.param.u64 	%rd2829, [matmul_blocked2_param_4];
	ld.param.u64 	%rd2317, [matmul_blocked2_param_3];
	setp.le.u64 	%p1869, %rd2317, %rd70;
	setp.le.u64 	%p1870, %rd2829, %rd1843;
	or.pred  	%p1871, %p1869, %p1870;
	@%p1871 bra 	$L__BB2_1803;
	st.global.f32 	[%rd71+12], %f6063;
$L__BB2_1803:
	ld.param.u64 	%rd2830, [matmul_blocked2_param_4];
	ld.param.u64 	%rd2318, [matmul_blocked2_param_3];
	setp.le.u64 	%p1872, %rd2318, %rd70;
	setp.le.u64 	%p1873, %rd2830, %rd1845;
	or.pred  	%p1874, %p1872, %p1873;
	@%p1874 bra 	$L__BB2_1805;
	st.global.f32 	[%rd71+16], %f6062;
$L__BB2_1805:
	ld.param.u64 	%rd2831, [matmul_blocked2_param_4];
	ld.param.u64 	%rd2319, [matmul_blocked2_param_3];
	setp.le.u64 	%p1875, %rd2319, %rd70;
	setp.le.u64 	%p1876, %rd2831, %rd1847;
	or.pred  	%p1877, %p1875, %p1876;
	@%p1877 bra 	$L__BB2_1807;
	st.global.f32 	[%rd71+20], %f6061;
$L__BB2_1807:
	ld.param.u64 	%rd2832, [matmul_blocked2_param_4];
	ld.param.u64 	%rd2320, [matmul_blocked2_param_3];
	setp.le.u64 	%p1878, %rd2320, %rd70;
	setp.le.u64 	%p1879, %rd2832, %rd1848;
	or.pred  	%p1880, %p1878, %p1879;
	@%p1880 bra 	$L__BB2_1809;
	st.global.f32 	[%rd71+24], %f6060;
$L__BB2_1809:
	ld.param.u64 	%rd2833, [matmul_blocked2_param_4];
	ld.param.u64 	%rd2321, [matmul_blocked2_param_3];
	setp.le.u64 	%p1881, %rd2321, %rd70;
	setp.le.u64 	%p1882, %rd2833, %rd1849;
	or.pred  	%p1883, %p1881, %p1882;
	@%p1883 bra 	$L__BB2_1811;
	st.global.f32 	[%rd71+28], %f6059;
$L__BB2_1811:
	ld.param.u64 	%rd2834, [matmul_blocked2_param_4];
	ld.param.u64 	%rd2322, [matmul_blocked2_param_3];
	setp.le.u64 	%p1884, %rd2322, %rd70;
	setp.le.u64 	%p1885, %rd2834, %rd1850;
	or.pred  	%p1886, %p1884, %p1885;
	@%p1886 bra 	$L__BB2_1813;
	st.global.f32 	[%rd71+32], %f6058;
$L__BB2_1813:
	ld.param.u64 	%rd2835, [matmul_blocked2_param_4];
	ld.param.u64 	%rd2323, [matmul_blocked2_param_3];
	setp.le.u64 	%p1887, %rd2323, %rd70;
	setp.le.u64 	%p1888, %rd2835, %rd1851;
	or.pred  	%p1889, %p1887, %p1888;
	@%p1889 bra 	$L__BB2_1815;
	st.global.f32 	[%rd71+36], %f6057;
$L__BB2_1815:
	ld.param.u64 	%rd2836, [matmul_blocked2_param_4];
	ld.param.u64 	%rd2324, [matmul_blocked2_param_3];
	setp.le.u64 	%p1890, %rd2324, %rd70;
	setp.le.u64 	%p1891, %rd2836, %rd1852;
	or.pred  	%p1892, %p1890, %p1891;
	@%p1892 bra 	$L__BB2_1817;
	st.global.f32 	[%rd71+40], %f6056;
$L__BB2_1817:
	ld.param.u64 	%rd2837, [matmul_blocked2_param_4];
	ld.param.u64 	%rd2325, [matmul_blocked2_param_3];
	setp.le.u64 	%p1893, %rd2325, %rd70;
	setp.le.u64 	%p1894, %rd2837, %rd1853;
	or.pred  	%p1895, %p1893, %p1894;
	@%p1895 bra 	$L__BB2_1819;
	st.global.f32 	[%rd71+44], %f6055;
$L__BB2_1819:
	ld.param.u64 	%rd2838, [matmul_blocked2_param_4];
	ld.param.u64 	%rd2326, [matmul_blocked2_param_3];
	setp.le.u64 	%p1896, %rd2326, %rd70;
	setp.le.u64 	%p1897, %rd2838, %rd1854;
	or.pred  	%p1898, %p1896, %p1897;
	@%p1898 bra 	$L__BB2_1821;
	st.global.f32 	[%rd71+48], %f6054;
$L__BB2_1821:
	ld.param.u64 	%rd2839, [matmul_blocked2_param_4];
	ld.param.u64 	%rd2327, [matmul_blocked2_param_3];
	setp.le.u64 	%p1899, %rd2327, %rd70;
	setp.le.u64 	%p1900, %rd2839, %rd40;
	or.pred  	%p1901, %p1899, %p1900;
	@%p1901 bra 	$L__BB2_1823;
	st.global.f32 	[%rd71+52], %f6053;
$L__BB2_1823:
	ld.param.u64 	%rd2840, [matmul_blocked2_param_4];
	ld.param.u64 	%rd2328, [matmul_blocked2_param_3];
	setp.le.u64 	%p1902, %rd2328, %rd70;
	setp.le.u64 	%p1903, %rd2840, %rd41;
	or.pred  	%p1904, %p1902, %p1903;
	@%p1904 bra 	$L__BB2_1825;
	st.global.f32 	[%rd71+56], %f6052;
$L__BB2_1825:
	ld.param.u64 	%rd2841, [matmul_blocked2_param_4];
	ld.param.u64 	%rd2329, [matmul_blocked2_param_3];
	setp.le.u64 	%p1905, %rd2329, %rd70;
	setp.le.u64 	%p1906, %rd2841, %rd42;
	or.pred  	%p1907, %p1905, %p1906;
	@%p1907 bra 	$L__BB2_1827;
	st.global.f32 	[%rd71+60], %f6051;
$L__BB2_1827:
	ld.param.u64 	%rd2842, [matmul_blocked2_param_4];
	ld.param.u64 	%rd2330, [matmul_blocked2_param_3];
	add.s32 	%r8255, %r8246, 10;
	cvt.u64.u32 	%rd72, %r8255;
	setp.le.u64 	%p1908, %rd2330, %rd72;
	add.s64 	%rd1888, %rd1, 10;
	mad.lo.s64 	%rd1889, %rd1888, %rd2842, %rd1856;
	shl.b64 	%rd1890, %rd1889, 2;
	add.s64 	%rd73, %rd61, %rd1890;
	@%p1908 bra 	$L__BB2_1829;
	st.global.f32 	[%rd73], %f6050;
$L__BB2_1829:
	ld.param.u64 	%rd2843, [matmul_blocked2_param_4];
	ld.param.u64 	%rd2331, [matmul_blocked2_param_3];
	setp.le.u64 	%p1909, %rd2331, %rd72;
	setp.le.u64 	%p1910, %rd2843, %rd1860;
	or.pred  	%p1911, %p1909, %p1910;
	@%p1911 bra 	$L__BB2_1831;
	st.global.f32 	[%rd73+4], %f6049;
$L__BB2_1831:
	ld.param.u64 	%rd2844, [matmul_blocked2_param_4];
	ld.param.u64 	%rd2332, [matmul_blocked2_param_3];
	setp.le.u64 	%p1912, %rd2332, %rd72;
	setp.le.u64 	%p1913, %rd2844, %rd1861;
	or.pred  	%p1914, %p1912, %p1913;
	@%p1914 bra 	$L__BB2_1833;
	st.global.f32 	[%rd73+8], %f6048;
$L__BB2_1833:
	ld.param.u64 	%rd2845, [matmul_blocked2_param_4];
	ld.param.u64 	%rd2333, [matmul_blocked2_param_3];
	setp.le.u64 	%p1915, %rd2333, %rd72;
	setp.le.u64 	%p1916, %rd2845, %rd1843;
	or.pred  	%p1917, %p1915, %p1916;
	@%p1917 bra 	$L__BB2_1835;
	st.global.f32 	[%rd73+12], %f6047;
$L__BB2_1835:
	ld.param.u64 	%rd2846, [matmul_blocked2_param_4];
	ld.param.u64 	%rd2334, [matmul_blocked2_param_3];
	setp.le.u64 	%p1918, %rd2334, %rd72;
	setp.le.u64 	%p1919, %rd2846, %rd1845;
	or.pred  	%p1920, %p1918, %p1919;
	@%p1920 bra 	$L__BB2_1837;
	st.global.f32 	[%rd73+16], %f6046;
$L__BB2_1837:
	ld.param.u64 	%rd2847, [matmul_blocked2_param_4];
	ld.param.u64 	%rd2335, [matmul_blocked2_param_3];
	setp.le.u64 	%p1921, %rd2335, %rd72;
	setp.le.u64 	%p1922, %rd2847, %rd1847;
	or.pred  	%p1923, %p1921, %p1922;
	@%p1923 bra 	$L__BB2_1839;
	st.global.f32 	[%rd73+20], %f6045;
$L__BB2_1839:
	ld.param.u64 	%rd2848, [matmul_blocked2_param_4];
	ld.param.u64 	%rd2336, [matmul_blocked2_param_3];
	setp.le.u64 	%p1924, %rd2336, %rd72;
	setp.le.u64 	%p1925, %rd2848, %rd1848;
	or.pred  	%p1926, %p1924, %p1925;
	@%p1926 bra 	$L__BB2_1841;
	st.global.f32 	[%rd73+24], %f6044;
$L__BB2_1841:
	ld.param.u64 	%rd2849, [matmul_blocked2_param_4];
	ld.param.u64 	%rd2337, [matmul_blocked2_param_3];
	setp.le.u64 	%p1927, %rd2337, %rd72;
	setp.le.u64 	%p1928, %rd2849, %rd1849;
	or.pred  	%p1929, %p1927, %p1928;
	@%p1929 bra 	$L__BB2_1843;
	st.global.f32 	[%rd73+28], %f6043;
$L__BB2_1843:
	ld.param.u64 	%rd2850, [matmul_blocked2_param_4];
	ld.param.u64 	%rd2338, [matmul_blocked2_param_3];
	setp.le.u64 	%p1930, %rd2338, %rd72;
	setp.le.u64 	%p1931, %rd2850, %rd1850;
	or.pred  	%p1932, %p1930, %p1931;
	@%p1932 bra 	$L__BB2_1845;
	st.global.f32 	[%rd73+32], %f6042;
$L__BB2_1845:
	ld.param.u64 	%rd2851, [matmul_blocked2_param_4];
	ld.param.u64 	%rd2339, [matmul_blocked2_param_3];
	setp.le.u64 	%p1933, %rd2339, %rd72;
	setp.le.u64 	%p1934, %rd2851, %rd1851;
	or.pred  	%p1935, %p1933, %p1934;
	@%p1935 bra 	$L__BB2_1847;
	st.global.f32 	[%rd73+36], %f6041;
$L__BB2_1847:
	ld.param.u64 	%rd2852, [matmul_blocked2_param_4];
	ld.param.u64 	%rd2340, [matmul_blocked2_param_3];
	setp.le.u64 	%p1936, %rd2340, %rd72;
	setp.le.u64 	%p1937, %rd2852, %rd1852;
	or.pred  	%p1938, %p1936, %p1937;
	@%p1938 bra 	$L__BB2_1849;
	st.global.f32 	[%rd73+40], %f6040;
$L__BB2_1849:
	ld.param.u64 	%rd2853, [matmul_blocked2_param_4];
	ld.param.u64 	%rd2341, [matmul_blocked2_param_3];
	setp.le.u64 	%p1939, %rd2341, %rd72;
	setp.le.u64 	%p1940, %rd2853, %rd1853;
	or.pred  	%p1941, %p1939, %p1940;
	@%p1941 bra 	$L__BB2_1851;
	st.global.f32 	[%rd73+44], %f6039;
$L__BB2_1851:
	ld.param.u64 	%rd2854, [matmul_blocked2_param_4];
	ld.param.u64 	%rd2342, [matmul_blocked2_param_3];
	setp.le.u64 	%p1942, %rd2342, %rd72;
	setp.le.u64 	%p1943, %rd2854, %rd1854;
	or.pred  	%p1944, %p1942, %p1943;
	@%p1944 bra 	$L__BB2_1853;
	st.global.f32 	[%rd73+48], %f6038;
$L__BB2_1853:
	ld.param.u64 	%rd2855, [matmul_blocked2_param_4];
	ld.param.u64 	%rd2343, [matmul_blocked2_param_3];
	setp.le.u64 	%p1945, %rd2343, %rd72;
	setp.le.u64 	%p1946, %rd2855, %rd40;
	or.pred  	%p1947, %p1945, %p1946;
	@%p1947 bra 	$L__BB2_1855;
	st.global.f32 	[%rd73+52], %f6037;
$L__BB2_1855:
	ld.param.u64 	%rd2856, [matmul_blocked2_param_4];
	ld.param.u64 	%rd2344, [matmul_blocked2_param_3];
	setp.le.u64 	%p1948, %rd2344, %rd72;
	setp.le.u64 	%p1949, %rd2856, %rd41;
	or.pred  	%p1950, %p1948, %p1949;
	@%p1950 bra 	$L__BB2_1857;
	st.global.f32 	[%rd73+56], %f6036;
$L__BB2_1857:
	ld.param.u64 	%rd2857, [matmul_blocked2_param_4];
	ld.param.u64 	%rd2345, [matmul_blocked2_param_3];
	setp.le.u64 	%p1951, %rd2345, %rd72;
	setp.le.u64 	%p1952, %rd2857, %rd42;
	or.pred  	%p1953, %p1951, %p1952;
	@%p1953 bra 	$L__BB2_1859;
	st.global.f32 	[%rd73+60], %f6035;
$L__BB2_1859:
	ld.param.u64 	%rd2858, [matmul_blocked2_param_4];
	ld.param.u64 	%rd2346, [matmul_blocked2_param_3];
	add.s32 	%r8257, %r8246, 11;
	cvt.u64.u32 	%rd74, %r8257;
	setp.le.u64 	%p1954, %rd2346, %rd74;
	add.s64 	%rd1891, %rd1, 11;
	mad.lo.s64 	%rd1892, %rd1891, %rd2858, %rd1856;
	shl.b64 	%rd1893, %rd1892, 2;
	add.s64 	%rd75, %rd61, %rd1893;
	@%p1954 bra 	$L__BB2_1861;
	st.global.f32 	[%rd75], %f6034;
$L__BB2_1861:
	ld.param.u64 	%rd2859, [matmul_blocked2_param_4];
	ld.param.u64 	%rd2347, [matmul_blocked2_param_3];
	setp.le.u64 	%p1955, %rd2347, %rd74;
	setp.le.u64 	%p1956, %rd2859, %rd1860;
	or.pred  	%p1957, %p1955, %p1956;
	@%p1957 bra 	$L__BB2_1863;
	st.global.f32 	[%rd75+4], %f6033;
$L__BB2_1863:
	ld.param.u64 	%rd2860, [matmul_blocked2_param_4];
	ld.param.u64 	%rd2348, [matmul_blocked2_param_3];
	setp.le.u64 	%p1958, %rd2348, %rd74;
	setp.le.u64 	%p1959, %rd2860, %rd1861;
	or.pred  	%p1960, %p1958, %p1959;
	@%p1960 bra 	$L__BB2_1865;
	st.global.f32 	[%rd75+8], %f6032;
$L__BB2_1865:
	ld.param.u64 	%rd2861, [matmul_blocked2_param_4];
	ld.param.u64 	%rd2349, [matmul_blocked2_param_3];
	setp.le.u64 	%p1961, %rd2349, %rd74;
	setp.le.u64 	%p1962, %rd2861, %rd1843;
	or.pred  	%p1963, %p1961, %p1962;
	@%p1963 bra 	$L__BB2_1867;
	st.global.f32 	[%rd75+12], %f6031;
$L__BB2_1867:
	ld.param.u64 	%rd2862, [matmul_blocked2_param_4];
	ld.param.u64 	%rd2350, [matmul_blocked2_param_3];
	setp.le.u64 	%p1964, %rd2350, %rd74;
	setp.le.u64 	%p1965, %rd2862, %rd1845;
	or.pred  	%p1966, %p1964, %p1965;
	@%p1966 bra 	$L__BB2_1869;
	st.global.f32 	[%rd75+16], %f6030;
$L__BB2_1869:
	ld.param.u64 	%rd2863, [matmul_blocked2_param_4];
	ld.param.u64 	%rd2351, [matmul_blocked2_param_3];
	setp.le.u64 	%p1967, %rd2351, %rd74;
	setp.le.u64 	%p1968, %rd2863, %rd1847;
	or.pred  	%p1969, %p1967, %p1968;
	@%p1969 bra 	$L__BB2_1871;
	st.global.f32 	[%rd75+20], %f6029;
$L__BB2_1871:
	ld.param.u64 	%rd2864, [matmul_blocked2_param_4];
	ld.param.u64 	%rd2352, [matmul_blocked2_param_3];
	setp.le.u64 	%p1970, %rd2352, %rd74;
	setp.le.u64 	%p1971, %rd2864, %rd1848;
	or.pred  	%p1972, %p1970, %p1971;
	@%p1972 bra 	$L__BB2_1873;
	st.global.f32 	[%rd75+24], %f6028;
$L__BB2_1873:
	ld.param.u64 	%rd2865, [matmul_blocked2_param_4];
	ld.param.u64 	%rd2353, [matmul_blocked2_param_3];
	setp.le.u64 	%p1973, %rd2353, %rd74;
	setp.le.u64 	%p1974, %rd2865, %rd1849;
	or.pred  	%p1975, %p1973, %p1974;
	@%p1975 bra 	$L__BB2_1875;
	st.global.f32 	[%rd75+28], %f6027;
$L__BB2_1875:
	ld.param.u64 	%rd2866, [matmul_blocked2_param_4];
	ld.param.u64 	%rd2354, [matmul_blocked2_param_3];
	setp.le.u64 	%p1976, %rd2354, %rd74;
	setp.le.u64 	%p1977, %rd2866, %rd1850;
	or.pred  	%p1978, %p1976, %p1977;
	@%p1978 bra 	$L__BB2_1877;
	st.global.f32 	[%rd75+32], %f6026;
$L__BB2_1877:
	ld.param.u64 	%rd2867, [matmul_blocked2_param_4];
	ld.param.u64 	%rd2355, [matmul_blocked2_param_3];
	setp.le.u64 	%p1979, %rd2355, %rd74;
	setp.le.u64 	%p1980, %rd2867, %rd1851;
	or.pred  	%p1981, %p1979, %p1980;
	@%p1981 bra 	$L__BB2_1879;
	st.global.f32 	[%rd75+36], %f6025;
$L__BB2_1879:
	ld.param.u64 	%rd2868, [matmul_blocked2_param_4];
	ld.param.u64 	%rd2356, [matmul_blocked2_param_3];
	setp.le.u64 	%p1982, %rd2356, %rd74;
	setp.le.u64 	%p1983, %rd2868, %rd1852;
	or.pred  	%p1984, %p1982, %p1983;
	@%p1984 bra 	$L__BB2_1881;
	st.global.f32 	[%rd75+40], %f6024;
$L__BB2_1881:
	ld.param.u64 	%rd2869, [matmul_blocked2_param_4];
	ld.param.u64 	%rd2357, [matmul_blocked2_param_3];
	setp.le.u64 	%p1985, %rd2357, %rd74;
	setp.le.u64 	%p1986, %rd2869, %rd1853;
	or.pred  	%p1987, %p1985, %p1986;
	@%p1987 bra 	$L__BB2_1883;
	st.global.f32 	[%rd75+44], %f6023;
$L__BB2_1883:
	ld.param.u64 	%rd2870, [matmul_blocked2_param_4];
	ld.param.u64 	%rd2358, [matmul_blocked2_param_3];
	setp.le.u64 	%p1988, %rd2358, %rd74;
	setp.le.u64 	%p1989, %rd2870, %rd1854;
	or.pred  	%p1990, %p1988, %p1989;
	@%p1990 bra 	$L__BB2_1885;
	st.global.f32 	[%rd75+48], %f6022;
$L__BB2_1885:
	ld.param.u64 	%rd2871, [matmul_blocked2_param_4];
	ld.param.u64 	%rd2359, [matmul_blocked2_param_3];
	setp.le.u64 	%p1991, %rd2359, %rd74;
	setp.le.u64 	%p1992, %rd2871, %rd40;
	or.pred  	%p1993, %p1991, %p1992;
	@%p1993 bra 	$L__BB2_1887;
	st.global.f32 	[%rd75+52], %f6021;
$L__BB2_1887:
	ld.param.u64 	%rd2872, [matmul_blocked2_param_4];
	ld.param.u64 	%rd2360, [matmul_blocked2_param_3];
	setp.le.u64 	%p1994, %rd2360, %rd74;
	setp.le.u64 	%p1995, %rd2872, %rd41;
	or.pred  	%p1996, %p1994, %p1995;
	@%p1996 bra 	$L__BB2_1889;
	st.global.f32 	[%rd75+56], %f6020;
$L__BB2_1889:
	ld.param.u64 	%rd2873, [matmul_blocked2_param_4];
	ld.param.u64 	%rd2361, [matmul_blocked2_param_3];
	setp.le.u64 	%p1997, %rd2361, %rd74;
	setp.le.u64 	%p1998, %rd2873, %rd42;
	or.pred  	%p1999, %p1997, %p1998;
	@%p1999 bra 	$L__BB2_1891;
	st.global.f32 	[%rd75+60], %f6019;
$L__BB2_1891:
	ld.param.u64 	%rd2874, [matmul_blocked2_param_4];
	ld.param.u64 	%rd2362, [matmul_blocked2_param_3];
	add.s32 	%r8259, %r8246, 12;
	cvt.u64.u32 	%rd76, %r8259;
	setp.le.u64 	%p2000, %rd2362, %rd76;
	add.s64 	%rd1894, %rd1, 12;
	mad.lo.s64 	%rd1895, %rd1894, %rd2874, %rd1856;
	shl.b64 	%rd1896, %rd1895, 2;
	add.s64 	%rd77, %rd61, %rd1896;
	@%p2000 bra 	$L__BB2_1893;
	st.global.f32 	[%rd77], %f6018;
$L__BB2_1893:
	ld.param.u64 	%rd2875, [matmul_blocked2_param_4];
	ld.param.u64 	%rd2363, [matmul_blocked2_param_3];
	setp.le.u64 	%p2001, %rd2363, %rd76;
	setp.le.u64 	%p2002, %rd2875, %rd1860;
	or.pred  	%p2003, %p2001, %p2002;
	@%p2003 bra 	$L__BB2_1895;
	st.global.f32 	[%rd77+4], %f6017;
$L__BB2_1895:
	ld.param.u64 	%rd2876, [matmul_blocked2_param_4];
	ld.param.u64 	%rd2364, [matmul_blocked2_param_3];
	setp.le.u64 	%p2004, %rd2364, %rd76;
	setp.le.u64 	%p2005, %rd2876, %rd1861;
	or.pred  	%p2006, %p2004, %p2005;
	@%p2006 bra 	$L__BB2_1897;
	st.global.f32 	[%rd77+8], %f6016;
$L__BB2_1897:
	ld.param.u64 	%rd2877, [matmul_blocked2_param_4];
	ld.param.u64 	%rd2365, [matmul_blocked2_param_3];
	setp.le.u64 	%p2007, %rd2365, %rd76;
	setp.le.u64 	%p2008, %rd2877, %rd1843;
	or.pred  	%p2009, %p2007, %p2008;
	@%p2009 bra 	$L__BB2_1899;
	st.global.f32 	[%rd77+12], %f6015;
$L__BB2_1899:
	ld.param.u64 	%rd2878, [matmul_blocked2_param_4];
	ld.param.u64 	%rd2366, [matmul_blocked2_param_3];
	setp.le.u64 	%p2010, %rd2366, %rd76;
	setp.le.u64 	%p2011, %rd2878, %rd1845;
	or.pred  	%p2012, %p2010, %p2011;
	@%p2012 bra 	$L__BB2_1901;
	st.global.f32 	[%rd77+16], %f6014;
$L__BB2_1901:
	ld.param.u64 	%rd2879, [matmul_blocked2_param_4];
	ld.param.u64 	%rd2367, [matmul_blocked2_param_3];
	setp.le.u64 	%p2013, %rd2367, %rd76;
	setp.le.u64 	%p2014, %rd2879, %rd1847;
	or.pred  	%p2015, %p2013, %p2014;
	@%p2015 bra 	$L__BB2_1903;
	st.global.f32 	[%rd77+20], %f6013;
$L__BB2_1903:
	ld.param.u64 	%rd2880, [matmul_blocked2_param_4];
	ld.param.u64 	%rd2368, [matmul_blocked2_param_3];
	setp.le.u64 	%p2016, %rd2368, %rd76;
	setp.le.u64 	%p2017, %rd2880, %rd1848;
	or.pred  	%p2018, %p2016, %p2017;
	@%p2018 bra 	$L__BB2_1905;
	st.global.f32 	[%rd77+24], %f6012;
$L__BB2_1905:
	ld.param.u64 	%rd2881, [matmul_blocked2_param_4];
	ld.param.u64 	%rd2369, [matmul_blocked2_param_3];
	setp.le.u64 	%p2019, %rd2369, %rd76;
	setp.le.u64 	%p2020, %rd2881, %rd1849;
	or.pred  	%p2021, %p2019, %p2020;
	@%p2021 bra 	$L__BB2_1907;
	st.global.f32 	[%rd77+28], %f6011;
$L__BB2_1907:
	ld.param.u64 	%rd2882, [matmul_blocked2_param_4];
	ld.param.u64 	%rd2370, [matmul_blocked2_param_3];
	setp.le.u64 	%p2022, %rd2370, %rd76;
	setp.le.u64 	%p2023, %rd2882, %rd1850;
	or.pred  	%p2024, %p2022, %p2023;
	@%p2024 bra 	$L__BB2_1909;
	st.global.f32 	[%rd77+32], %f6010;
$L__BB2_1909:
	ld.param.u64 	%rd2883, [matmul_blocked2_param_4];
	ld.param.u64 	%rd2371, [matmul_blocked2_param_3];
	setp.le.u64 	%p2025, %rd2371, %rd76;
	setp.le.u64 	%p2026, %rd2883, %rd1851;
	or.pred  	%p2027, %p2025, %p2026;
	@%p2027 bra 	$L__BB2_1911;
	st.global.f32 	[%rd77+36], %f6009;
$L__BB2_1911:
	ld.param.u64 	%rd2884, [matmul_blocked2_param_4];
	ld.param.u64 	%rd2372, [matmul_blocked2_param_3];
	setp.le.u64 	%p2028, %rd2372, %rd76;
	setp.le.u64 	%p2029, %rd2884, %rd1852;
	or.pred  	%p2030, %p2028, %p2029;
	@%p2030 bra 	$L__BB2_1913;
	st.global.f32 	[%rd77+40], %f6008;
$L__BB2_1913:
	ld.param.u64 	%rd2885, [matmul_blocked2_param_4];
	ld.param.u64 	%rd2373, [matmul_blocked2_param_3];
	setp.le.u64 	%p2031, %rd2373, %rd76;
	setp.le.u64 	%p2032, %rd2885, %rd1853;
	or.pred  	%p2033, %p2031, %p2032;
	@%p2033 bra 	$L__BB2_1915;
	st.global.f32 	[%rd77+44], %f6007;
$L__BB2_1915:
	ld.param.u64 	%rd2886, [matmul_blocked2_param_4];
	ld.param.u64 	%rd2374, [matmul_blocked2_param_3];
	setp.le.u64 	%p2034, %rd2374, %rd76;
	setp.le.u64 	%p2035, %rd2886, %rd1854;
	or.pred  	%p2036, %p2034, %p2035;
	@%p2036 bra 	$L__BB2_1917;
	st.global.f32 	[%rd77+48], %f6006;
$L__BB2_1917:
	ld.param.u64 	%rd2887, [matmul_blocked2_param_4];
	ld.param.u64 	%rd2375, [matmul_blocked2_param_3];
	setp.le.u64 	%p2037, %rd2375, %rd76;
	setp.le.u64 	%p2038, %rd2887, %rd40;
	or.pred  	%p2039, %p2037, %p2038;
	@%p2039 bra 	$L__BB2_1919;
	st.global.f32 	[%rd77+52], %f6005;
$L__BB2_1919:
	ld.param.u64 	%rd2888, [matmul_blocked2_param_4];
	ld.param.u64 	%rd2376, [matmul_blocked2_param_3];
	setp.le.u64 	%p2040, %rd2376, %rd76;
	setp.le.u64 	%p2041, %rd2888, %rd41;
	or.pred  	%p2042, %p2040, %p2041;
	@%p2042 bra 	$L__BB2_1921;
	st.global.f32 	[%rd77+56], %f6004;
$L__BB2_1921:
	ld.param.u64 	%rd2889, [matmul_blocked2_param_4];
	ld.param.u64 	%rd2377, [matmul_blocked2_param_3];
	setp.le.u64 	%p2043, %rd2377, %rd76;
	setp.le.u64 	%p2044, %rd2889, %rd42;
	or.pred  	%p2045, %p2043, %p2044;
	@%p2045 bra 	$L__BB2_1923;
	st.global.f32 	[%rd77+60], %f6003;
$L__BB2_1923:
	ld.param.u64 	%rd2890, [matmul_blocked2_param_4];
	ld.param.u64 	%rd2378, [matmul_blocked2_param_3];
	add.s32 	%r8261, %r8246, 13;
	cvt.u64.u32 	%rd78, %r8261;
	setp.le.u64 	%p2046, %rd2378, %rd78;
	add.s64 	%rd1897, %rd1, 13;
	mad.lo.s64 	%rd1898, %rd1897, %rd2890, %rd1856;
	shl.b64 	%rd1899, %rd1898, 2;
	add.s64 	%rd79, %rd61, %rd1899;
	@%p2046 bra 	$L__BB2_1925;
	st.global.f32 	[%rd79], %f6002;
$L__BB2_1925:
	ld.param.u64 	%rd2891, [matmul_blocked2_param_4];
	ld.param.u64 	%rd2379, [matmul_blocked2_param_3];
	setp.le.u64 	%p2047, %rd2379, %rd78;
	setp.le.u64 	%p2048, %rd2891, %rd1860;
	or.pred  	%p2049, %p2047, %p2048;
	@%p2049 bra 	$L__BB2_1927;
	st.global.f32 	[%rd79+4], %f6001;
$L__BB2_1927:
	ld.param.u64 	%rd2892, [matmul_blocked2_param_4];
	ld.param.u64 	%rd2380, [matmul_blocked2_param_3];
	setp.le.u64 	%p2050, %rd2380, %rd78;
	setp.le.u64 	%p2051, %rd2892, %rd1861;
	or.pred  	%p2052, %p2050, %p2051;
	@%p2052 bra 	$L__BB2_1929;
	st.global.f32 	[%rd79+8], %f6000;
$L__BB2_1929:
	ld.param.u64 	%rd2893, [matmul_blocked2_param_4];
	ld.param.u64 	%rd2381, [matmul_blocked2_param_3];
	setp.le.u64 	%p2053, %rd2381, %rd78;
	setp.le.u64 	%p2054, %rd2893, %rd1843;
	or.pred  	%p2055, %p2053, %p2054;
	@%p2055 bra 	$L__BB2_1931;
	st.global.f32 	[%rd79+12], %f5999;
$L__BB2_1931:
	ld.param.u64 	%rd2894, [matmul_blocked2_param_4];
	ld.param.u64 	%rd2382, [matmul_blocked2_param_3];
	setp.le.u64 	%p2056, %rd2382, %rd78;
	setp.le.u64 	%p2057, %rd2894, %rd1845;
	or.pred  	%p2058, %p2056, %p2057;
	@%p2058 bra 	$L__BB2_1933;
	st.global.f32 	[%rd79+16], %f5998;
$L__BB2_1933:
	ld.param.u64 	%rd2895, [matmul_blocked2_param_4];
	ld.param.u64 	%rd2383, [matmul_blocked2_param_3];
	setp.le.u64 	%p2059, %rd2383, %rd78;
	setp.le.u64 	%p2060, %rd2895, %rd1847;
	or.pred  	%p2061, %p2059, %p2060;
	@%p2061 bra 	$L__BB2_1935;
	st.global.f32 	[%rd79+20], %f5997;
$L__BB2_1935:
	ld.param.u64 	%rd2896, [matmul_blocked2_param_4];
	ld.param.u64 	%rd2384, [matmul_blocked2_param_3];
	setp.le.u64 	%p2062, %rd2384, %rd78;
	setp.le.u64 	%p2063, %rd2896, %rd1848;
	or.pred  	%p2064, %p2062, %p2063;
	@%p2064 bra 	$L__BB2_1937;
	st.global.f32 	[%rd79+24], %f5996;
$L__BB2_1937:
	ld.param.u64 	%rd2897, [matmul_blocked2_param_4];
	ld.param.u64 	%rd2385, [matmul_blocked2_param_3];
	setp.le.u64 	%p2065, %rd2385, %rd78;
	setp.le.u64 	%p2066, %rd2897, %rd1849;
	or.pred  	%p2067, %p2065, %p2066;
	@%p2067 bra 	$L__BB2_1939;
	st.global.f32 	[%rd79+28], %f5995;
$L__BB2_1939:
	ld.param.u64 	%rd2898, [matmul_blocked2_param_4];
	ld.param.u64 	%rd2386, [matmul_blocked2_param_3];
	setp.le.u64 	%p2068, %rd2386, %rd78;
	setp.le.u64 	%p2069, %rd2898, %rd1850;
	or.pred  	%p2070, %p2068, %p2069;
	@%p2070 bra 	$L__BB2_1941;
	st.global.f32 	[%rd79+32], %f5994;
$L__BB2_1941:
	ld.param.u64 	%rd2899, [matmul_blocked2_param_4];
	ld.param.u64 	%rd2387, [matmul_blocked2_param_3];
	setp.le.u64 	%p2071, %rd2387, %rd78;
	setp.le.u64 	%p2072, %rd2899, %rd1851;
	or.pred  	%p2073, %p2071, %p2072;
	@%p2073 bra 	$L__BB2_1943;
	st.global.f32 	[%rd79+36], %f5993;
$L__BB2_1943:
	ld.param.u64 	%rd2900, [matmul_blocked2_param_4];
	ld.param.u64 	%rd2388, [matmul_blocked2_param_3];
	setp.le.u64 	%p2074, %rd2388, %rd78;
	setp.le.u64 	%p2075, %rd2900, %rd1852;
	or.pred  	%p2076, %p2074, %p2075;
	@%p2076 bra 	$L__BB2_1945;
	st.global.f32 	[%rd79+40], %f5992;
$L__BB2_1945:
	ld.param.u64 	%rd2901, [matmul_blocked2_param_4];
	ld.param.u64 	%rd2389, [matmul_blocked2_param_3];
	setp.le.u64 	%p2077, %rd2389, %rd78;
	setp.le.u64 	%p2078, %rd2901, %rd1853;
	or.pred  	%p2079, %p2077, %p2078;
	@%p2079 bra 	$L__BB2_1947;
	st.global.f32 	[%rd79+44], %f5991;
$L__BB2_1947:
	ld.param.u64 	%rd2902, [matmul_blocked2_param_4];
	ld.param.u64 	%rd2390, [matmul_blocked2_param_3];
	setp.le.u64 	%p2080, %rd2390, %rd78;
	setp.le.u64 	%p2081, %rd2902, %rd1854;
	or.pred  	%p2082, %p2080, %p2081;
	@%p2082 bra 	$L__BB2_1949;
	st.global.f32 	[%rd79+48], %f5990;
$L__BB2_1949:
	ld.param.u64 	%rd2903, [matmul_blocked2_param_4];
	ld.param.u64 	%rd2391, [matmul_blocked2_param_3];
	setp.le.u64 	%p2083, %rd2391, %rd78;
	setp.le.u64 	%p2084, %rd2903, %rd40;
	or.pred  	%p2085, %p2083, %p2084;
	@%p2085 bra 	$L__BB2_1951;
	st.global.f32 	[%rd79+52], %f5989;
$L__BB2_1951:
	ld.param.u64 	%rd2904, [matmul_blocked2_param_4];
	ld.param.u64 	%rd2392, [matmul_blocked2_param_3];
	setp.le.u64 	%p2086, %rd2392, %rd78;
	setp.le.u64 	%p2087, %rd2904, %rd41;
	or.pred  	%p2088, %p2086, %p2087;
	@%p2088 bra 	$L__BB2_1953;
	st.global.f32 	[%rd79+56], %f5988;
$L__BB2_1953:
	ld.param.u64 	%rd2905, [matmul_blocked2_param_4];
	ld.param.u64 	%rd2393, [matmul_blocked2_param_3];
	setp.le.u64 	%p2089, %rd2393, %rd78;
	setp.le.u64 	%p2090, %rd2905, %rd42;
	or.pred  	%p2091, %p2089, %p2090;
	@%p2091 bra 	$L__BB2_1955;
	st.global.f32 	[%rd79+60], %f5987;
$L__BB2_1955:
	ld.param.u64 	%rd2906, [matmul_blocked2_param_4];
	ld.param.u64 	%rd2394, [matmul_blocked2_param_3];
	add.s32 	%r8263, %r8246, 14;
	cvt.u64.u32 	%rd80, %r8263;
	setp.le.u64 	%p2092, %rd2394, %rd80;
	add.s64 	%rd1900, %rd1, 14;
	mad.lo.s64 	%rd1901, %rd1900, %rd2906, %rd1856;
	shl.b64 	%rd1902, %rd1901, 2;
	add.s64 	%rd81, %rd61, %rd1902;
	@%p2092 bra 	$L__BB2_1957;
	st.global.f32 	[%rd81], %f5986;
$L__BB2_1957:
	ld.param.u64 	%rd2907, [matmul_blocked2_param_4];
	ld.param.u64 	%rd2395, [matmul_blocked2_param_3];
	setp.le.u64 	%p2093, %rd2395, %rd80;
	setp.le.u64 	%p2094, %rd2907, %rd1860;
	or.pred  	%p2095, %p2093, %p2094;
	@%p2095 bra 	$L__BB2_1959;
	st.global.f32 	[%rd81+4], %f5985;
$L__BB2_1959:
	ld.param.u64 	%rd2908, [matmul_blocked2_param_4];
	ld.param.u64 	%rd2396, [matmul_blocked2_param_3];
	setp.le.u64 	%p2096, %rd2396, %rd80;
	setp.le.u64 	%p2097, %rd2908, %rd1861;
	or.pred  	%p2098, %p2096, %p2097;
	@%p2098 bra 	$L__BB2_1961;
	st.global.f32 	[%rd81+8], %f5984;
$L__BB2_1961:
	ld.param.u64 	%rd2909, [matmul_blocked2_param_4];
	ld.param.u64 	%rd2397, [matmul_blocked2_param_3];
	setp.le.u64 	%p2099, %rd2397, %rd80;
	setp.le.u64 	%p2100, %rd2909, %rd1843;
	or.pred  	%p2101, %p2099, %p2100;
	@%p2101 bra 	$L__BB2_1963;
	st.global.f32 	[%rd81+12], %f5983;
$L__BB2_1963:
	ld.param.u64 	%rd2910, [matmul_blocked2_param_4];
	ld.param.u64 	%rd2398, [matmul_blocked2_param_3];
	setp.le.u64 	%p2102, %rd2398, %rd80;
	setp.le.u64 	%p2103, %rd2910, %rd1845;
	or.pred  	%p2104, %p2102, %p2103;
	@%p2104 bra 	$L__BB2_1965;
	st.global.f32 	[%rd81+16], %f5982;
$L__BB2_1965:
	ld.param.u64 	%rd2911, [matmul_blocked2_param_4];
	ld.param.u64 	%rd2399, [matmul_blocked2_param_3];
	setp.le.u64 	%p2105, %rd2399, %rd80;
	setp.le.u64 	%p2106, %rd2911, %rd1847;
	or.pred  	%p2107, %p2105, %p2106;
	@%p2107 bra 	$L__BB2_1967;
	st.global.f32 	[%rd81+20], %f5981;
$L__BB2_1967:
	ld.param.u64 	%rd2912, [matmul_blocked2_param_4];
	ld.param.u64 	%rd2400, [matmul_blocked2_param_3];
	setp.le.u64 	%p2108, %rd2400, %rd80;
	setp.le.u64 	%p2109, %rd2912, %rd1848;
	or.pred  	%p2110, %p2108, %p2109;
	@%p2110 bra 	$L__BB2_1969;
	st.global.f32 	[%rd81+24], %f5980;
$L__BB2_1969:
	ld.param.u64 	%rd2913, [matmul_blocked2_param_4];
	ld.param.u64 	%rd2401, [matmul_blocked2_param_3];
	setp.le.u64 	%p2111, %rd2401, %rd80;
	setp.le.u64 	%p2112, %rd2913, %rd1849;
	or.pred  	%p2113, %p2111, %p2112;
	@%p2113 bra 	$L__BB2_1971;
	st.global.f32 	[%rd81+28], %f5979;
$L__BB2_1971:
	ld.param.u64 	%rd2914, [matmul_blocked2_param_4];
	ld.param.u64 	%rd2402, [matmul_blocked2_param_3];
	setp.le.u64 	%p2114, %rd2402, %rd80;
	setp.le.u64 	%p2115, %rd2914, %rd1850;
	or.pred  	%p2116, %p2114, %p2115;
	@%p2116 bra 	$L__BB2_1973;
	st.global.f32 	[%rd81+32], %f5978;
$L__BB2_1973:
	ld.param.u64 	%rd2915, [matmul_blocked2_param_4];
	ld.param.u64 	%rd2403, [matmul_blocked2_param_3];
	setp.le.u64 	%p2117, %rd2403, %rd80;
	setp.le.u64 	%p2118, %rd2915, %rd1851;
	or.pred  	%p2119, %p2117, %p2118;
	@%p2119 bra 	$L__BB2_1975;
	st.global.f32 	[%rd81+36], %f5977;
$L__BB2_1975:
	ld.param.u64 	%rd2916, [matmul_blocked2_param_4];
	ld.param.u64 	%rd2404, [matmul_blocked2_param_3];
	setp.le.u64 	%p2120, %rd2404, %rd80;
	setp.le.u64 	%p2121, %rd2916, %rd1852;
	or.pred  	%p2122, %p2120, %p2121;
	@%p2122 bra 	$L__BB2_1977;
	st.global.f32 	[%rd81+40], %f5976;
$L__BB2_1977:
	ld.param.u64 	%rd2917, [matmul_blocked2_param_4];
	ld.param.u64 	%rd2405, [matmul_blocked2_param_3];
	setp.le.u64 	%p2123, %rd2405, %rd80;
	setp.le.u64 	%p2124, %rd2917, %rd1853;
	or.pred  	%p2125, %p2123, %p2124;
	@%p2125 bra 	$L__BB2_1979;
	st.global.f32 	[%rd81+44], %f5975;
$L__BB2_1979:
	ld.param.u64 	%rd2918, [matmul_blocked2_param_4];
	ld.param.u64 	%rd2406, [matmul_blocked2_param_3];
	setp.le.u64 	%p2126, %rd2406, %rd80;
	setp.le.u64 	%p2127, %rd2918, %rd1854;
	or.pred  	%p2128, %p2126, %p2127;
	@%p2128 bra 	$L__BB2_1981;
	st.global.f32 	[%rd81+48], %f5974;
$L__BB2_1981:
	ld.param.u64 	%rd2919, [matmul_blocked2_param_4];
	ld.param.u64 	%rd2407, [matmul_blocked2_param_3];
	setp.le.u64 	%p2129, %rd2407, %rd80;
	setp.le.u64 	%p2130, %rd2919, %rd40;
	or.pred  	%p2131, %p2129, %p2130;
	@%p2131 bra 	$L__BB2_1983;
	st.global.f32 	[%rd81+52], %f5973;
$L__BB2_1983:
	ld.param.u64 	%rd2920, [matmul_blocked2_param_4];
	ld.param.u64 	%rd2408, [matmul_blocked2_param_3];
	setp.le.u64 	%p2132, %rd2408, %rd80;
	setp.le.u64 	%p2133, %rd2920, %rd41;
	or.pred  	%p2134, %p2132, %p2133;
	@%p2134 bra 	$L__BB2_1985;
	st.global.f32 	[%rd81+56], %f5972;
$L__BB2_1985:
	ld.param.u64 	%rd2921, [matmul_blocked2_param_4];
	ld.param.u64 	%rd2409, [matmul_blocked2_param_3];
	setp.le.u64 	%p2135, %rd2409, %rd80;
	setp.le.u64 	%p2136, %rd2921, %rd42;
	or.pred  	%p2137, %p2135, %p2136;
	@%p2137 bra 	$L__BB2_1987;
	st.global.f32 	[%rd81+60], %f5971;
$L__BB2_1987:
	ld.param.u64 	%rd2922, [matmul_blocked2_param_4];
	ld.param.u64 	%rd2410, [matmul_blocked2_param_3];
	add.s32 	%r8265, %r8246, 15;
	cvt.u64.u32 	%rd82, %r8265;
	setp.le.u64 	%p2138, %rd2410, %rd82;
	add.s64 	%rd1903, %rd1, 15;
	mad.lo.s64 	%rd1904, %rd1903, %rd2922, %rd1856;
	shl.b64 	%rd1905, %rd1904, 2;
	add.s64 	%rd83, %rd61, %rd1905;
	@%p2138 bra 	$L__BB2_1989;
	st.global.f32 	[%rd83], %f5970;
$L__BB2_1989:
	ld.param.u64 	%rd2923, [matmul_blocked2_param_4];
	ld.param.u64 	%rd2411, [matmul_blocked2_param_3];
	setp.le.u64 	%p2139, %rd2411, %rd82;
	setp.le.u64 	%p2140, %rd2923, %rd1860;
	or.pred  	%p2141, %p2139, %p2140;
	@%p2141 bra 	$L__BB2_1991;
	st.global.f32 	[%rd83+4], %f5969;
$L__BB2_1991:
	ld.param.u64 	%rd2924, [matmul_blocked2_param_4];
	ld.param.u64 	%rd2412, [matmul_blocked2_param_3];
	setp.le.u64 	%p2142, %rd2412, %rd82;
	setp.le.u64 	%p2143, %rd2924, %rd1861;
	or.pred  	%p2144, %p2142, %p2143;
	@%p2144 bra 	$L__BB2_1993;
	st.global.f32 	[%rd83+8], %f5968;
$L__BB2_1993:
	ld.param.u64 	%rd2925, [matmul_blocked2_param_4];
	ld.param.u64 	%rd2413, [matmul_blocked2_param_3];
	setp.le.u64 	%p2145, %rd2413, %rd82;
	setp.le.u64 	%p2146, %rd2925, %rd1843;
	or.pred  	%p2147, %p2145, %p2146;
	@%p2147 bra 	$L__BB2_1995;
	st.global.f32 	[%rd83+12], %f5967;
$L__BB2_1995:
	ld.param.u64 	%rd2926, [matmul_blocked2_param_4];
	ld.param.u64 	%rd2414, [matmul_blocked2_param_3];
	setp.le.u64 	%p2148, %rd2414, %rd82;
	setp.le.u64 	%p2149, %rd2926, %rd1845;
	or.pred  	%p2150, %p2148, %p2149;
	@%p2150 bra 	$L__BB2_1997;
	st.global.f32 	[%rd83+16], %f5966;
$L__BB2_1997:
	ld.param.u64 	%rd2927, [matmul_blocked2_param_4];
	ld.param.u64 	%rd2415, [matmul_blocked2_param_3];
	setp.le.u64 	%p2151, %rd2415, %rd82;
	setp.le.u64 	%p2152, %rd2927, %rd1847;
	or.pred  	%p2153, %p2151, %p2152;
	@%p2153 bra 	$L__BB2_1999;
	st.global.f32 	[%rd83+20], %f5965;
$L__BB2_1999:
	ld.param.u64 	%rd2928, [matmul_blocked2_param_4];
	ld.param.u64 	%rd2416, [matmul_blocked2_param_3];
	setp.le.u64 	%p2154, %rd2416, %rd82;
	setp.le.u64 	%p2155, %rd2928, %rd1848;
	or.pred  	%p2156, %p2154, %p2155;
	@%p2156 bra 	$L__BB2_2001;
	st.global.f32 	[%rd83+24], %f5964;
$L__BB2_2001:
	ld.param.u64 	%rd2929, [matmul_blocked2_param_4];
	ld.param.u64 	%rd2417, [matmul_blocked2_param_3];
	setp.le.u64 	%p2157, %rd2417, %rd82;
	setp.le.u64 	%p2158, %rd2929, %rd1849;
	or.pred  	%p2159, %p2157, %p2158;
	@%p2159 bra 	$L__BB2_2003;
	st.global.f32 	[%rd83+28], %f5963;
$L__BB2_2003:
	ld.param.u64 	%rd2930, [matmul_blocked2_param_4];
	ld.param.u64 	%rd2418, [matmul_blocked2_param_3];
	setp.le.u64 	%p2160, %rd2418, %rd82;
	setp.le.u64 	%p2161, %rd2930, %rd1850;
	or.pred  	%p2162, %p2160, %p2161;
	@%p2162 bra 	$L__BB2_2005;
	st.global.f32 	[%rd83+32], %f5962;
$L__BB2_2005:
	ld.param.u64 	%rd2931, [matmul_blocked2_param_4];
	ld.param.u64 	%rd2419, [matmul_blocked2_param_3];
	setp.le.u64 	%p2163, %rd2419, %rd82;
	setp.le.u64 	%p2164, %rd2931, %rd1851;
	or.pred  	%p2165, %p2163, %p2164;
	@%p2165 bra 	$L__BB2_2007;
	st.global.f32 	[%rd83+36], %f5961;
$L__BB2_2007:
	ld.param.u64 	%rd2932, [matmul_blocked2_param_4];
	ld.param.u64 	%rd2420, [matmul_blocked2_param_3];
	setp.le.u64 	%p2166, %rd2420, %rd82;
	setp.le.u64 	%p2167, %rd2932, %rd1852;
	or.pred  	%p2168, %p2166, %p2167;
	@%p2168 bra 	$L__BB2_2009;
	st.global.f32 	[%rd83+40], %f5960;
$L__BB2_2009:
	ld.param.u64 	%rd2933, [matmul_blocked2_param_4];
	ld.param.u64 	%rd2421, [matmul_blocked2_param_3];
	setp.le.u64 	%p2169, %rd2421, %rd82;
	setp.le.u64 	%p2170, %rd2933, %rd1853;
	or.pred  	%p2171, %p2169, %p2170;
	@%p2171 bra 	$L__BB2_2011;
	st.global.f32 	[%rd83+44], %f5959;
$L__BB2_2011:
	ld.param.u64 	%rd2934, [matmul_blocked2_param_4];
	ld.param.u64 	%rd2422, [matmul_blocked2_param_3];
	setp.le.u64 	%p2172, %rd2422, %rd82;
	setp.le.u64 	%p2173, %rd2934, %rd1854;
	or.pred  	%p2174, %p2172, %p2173;
	@%p2174 bra 	$L__BB2_2013;
	st.global.f32 	[%rd83+48], %f5958;
$L__BB2_2013:
	ld.param.u64 	%rd2935, [matmul_blocked2_param_4];
	ld.param.u64 	%rd2423, [matmul_blocked2_param_3];
	setp.le.u64 	%p2175, %rd2423, %rd82;
	setp.le.u64 	%p2176, %rd2935, %rd40;
	or.pred  	%p2177, %p2175, %p2176;
	@%p2177 bra 	$L__BB2_2015;
	st.global.f32 	[%rd83+52], %f5957;
$L__BB2_2015:
	ld.param.u64 	%rd2936, [matmul_blocked2_param_4];
	ld.param.u64 	%rd2424, [matmul_blocked2_param_3];
	setp.le.u64 	%p2178, %rd2424, %rd82;
	setp.le.u64 	%p2179, %rd2936, %rd41;
	or.pred  	%p2180, %p2178, %p2179;
	@%p2180 bra 	$L__BB2_2017;
	st.global.f32 	[%rd83+56], %f5956;
$L__BB2_2017:
	ld.param.u64 	%rd2937, [matmul_blocked2_param_4];
	ld.param.u64 	%rd2425, [matmul_blocked2_param_3];
	setp.le.u64 	%p2181, %rd2425, %rd82;
	setp.le.u64 	%p2182, %rd2937, %rd42;
	or.pred  	%p2183, %p2181, %p2182;
	@%p2183 bra 	$L__BB2_2019;
	st.global.f32 	[%rd83+60], %f5955;
$L__BB2_2019:
	ret;

}
	// .globl	gemm_kernel_NN
.visible .entry gemm_kernel_NN(
	.param .u64 .ptr .align 1 gemm_kernel_NN_param_0,
	.param .u64 .ptr .align 1 gemm_kernel_NN_param_1,
	.param .u64 .ptr .align 1 gemm_kernel_NN_param_2,
	.param .f32 gemm_kernel_NN_param_3,
	.param .f32 gemm_kernel_NN_param_4,
	.param .u32 gemm_kernel_NN_param_5,
	.param .u32 gemm_kernel_NN_param_6,
	.param .u32 gemm_kernel_NN_param_7
)
{
	.reg .pred 	%p<134>;
	.reg .b32 	%r<277>;
	.reg .b32 	%f<1775>;
	.reg .b64 	%rd<121>;
	// demoted variable
	.shared .align 16 .b8 _ZZ14gemm_kernel_NNE6smem_a[16384];
	// demoted variable
	.shared .align 16 .b8 _ZZ14gemm_kernel_NNE6smem_b[16384];
	ld.param.u64 	%rd34, [gemm_kernel_NN_param_0];
	ld.param.u64 	%rd35, [gemm_kernel_NN_param_1];
	ld.param.u64 	%rd36, [gemm_kernel_NN_param_2];
	ld.param.u32 	%r57, [gemm_kernel_NN_param_5];
	ld.param.u32 	%r58, [gemm_kernel_NN_param_6];
	ld.param.u32 	%r60, [gemm_kernel_NN_param_7];
	cvta.to.global.u64 	%rd37, %rd36;
	cvta.to.global.u64 	%rd38, %rd35;
	cvta.to.global.u64 	%rd1, %rd34;
	mov.u32 	%r61, %tid.x;
	and.b32  	%r1, %r61, 15;
	shr.u32 	%r2, %r61, 4;
	shr.u32 	%r62, %r61, 2;
	shr.u32 	%r271, %r61, 5;
	mov.u32 	%r64, %ctaid.y;
	shl.b32 	%r65, %r64, 7;
	mul.lo.s32 	%r66, %r65, %r60;
	cvt.u64.u32 	%rd39, %r66;
	mul.lo.s32 	%r67, %r60, %r62;
	cvt.s64.s32 	%rd40, %r67;
	shl.b32 	%r68, %r61, 2;
	and.b32  	%r270, %r68, 12;
	cvt.u64.u32 	%rd41, %r270;
	add.s64 	%rd42, %rd40, %rd41;
	add.s64 	%rd2, %rd42, %rd39;
	shl.b64 	%rd43, %rd2, 2;
	add.s64 	%rd3, %rd1, %rd43;
	mov.u32 	%r69, %ctaid.x;
	shl.b32 	%r70, %r69, 7;
	mul.lo.s32 	%r71, %r58, %r271;
	cvt.s64.s32 	%rd44, %r71;
	and.b32  	%r72, %r68, 124;
	or.b32  	%r73, %r72, %r70;
	cvt.u64.u32 	%rd45, %r73;
	add.s64 	%rd46, %rd45, %rd44;
	shl.b64 	%rd47, %rd46, 2;
	add.s64 	%rd4, %rd38, %rd47;
	mul.lo.s32 	%r74, %r58, %r65;
	shr.u32 	%r75, %r74, 2;
	cvt.u64.u32 	%rd48, %r75;
	shl.b32 	%r76, %r69, 5;
	cvt.u64.u32 	%rd49, %r76;
	add.s64 	%rd50, %rd48, %rd49;
	shl.b64 	%rd51, %rd50, 4;
	add.s64 	%rd5, %rd37, %rd51;
	shl.b32 	%r77, %r61, 9;
	and.b32  	%r78, %r77, 1536;
	or.b32  	%r5, %r78, %r62;
	add.s32 	%r79, %r65, %r62;
	setp.lt.u32 	%p13, %r79, %r57;
	setp.lt.s32 	%p14, %r270, %r60;
	and.pred  	%p130, %p13, %p14;
	add.s32 	%r80, %r79, 64;
	setp.lt.u32 	%p15, %r80, %r57;
	and.pred  	%p131, %p15, %p14;
	setp.lt.u32 	%p16, %r73, %r58;
	setp.lt.s32 	%p17, %r271, %r60;
	and.pred  	%p132, %p16, %p17;
	add.s32 	%r81, %r271, 8;
	setp.lt.s32 	%p18, %r81, %r60;
	and.pred  	%p133, %p16, %p18;
	mov.f32 	%f1663, 0f00000000;
	not.pred 	%p19, %p130;
	mov.f32 	%f1664, %f1663;
	mov.f32 	%f1665, %f1663;
	mov.f32 	%f1666, %f1663;
	@%p19 bra 	$L__BB3_2;
	ld.global.nc.v4.f32 	{%f1663, %f1664, %f1665, %f1666}, [%rd3];
$L__BB3_2:
	mov.f32 	%f1667, 0f00000000;
	not.pred 	%p20, %p131;
	mov.f32 	%f1668, %f1667;
	mov.f32 	%f1669, %f1667;
	mov.f32 	%f1670, %f1667;
	@%p20 bra 	$L__BB3_4;
	shl.b32 	%r82, %r60, 6;
	mul.wide.u32 	%rd52, %r82, 4;
	add.s64 	%rd53, %rd3, %rd52;
	ld.global.nc.v4.f32 	{%f1667, %f1668, %f1669, %f1670}, [%rd53];
$L__BB3_4:
	mov.f32 	%f1671, 0f00000000;
	not.pred 	%p21, %p132;
	mov.f32 	%f1672, %f1671;
	mov.f32 	%f1673, %f1671;
	mov.f32 	%f1674, %f1671;
	@%p21 bra 	$L__BB3_6;
	ld.global.nc.v4.f32 	{%f1674, %f1673, %f1672, %f1671}, [%rd4];
$L__BB3_6:
	mov.f32 	%f1675, 0f00000000;
	not.pred 	%p22, %p133;
	mov.f32 	%f1676, %f1675;
	mov.f32 	%f1677, %f1675;
	mov.f32 	%f1678, %f1675;
	@%p22 bra 	$L__BB3_8;
	ld.param.u32 	%r235, [gemm_kernel_NN_param_6];
	shl.b32 	%r83, %r235, 3;
	mul.wide.s32 	%rd54, %r83, 4;
	add.s64 	%rd55, %rd4, %rd54;
	ld.global.nc.v4.f32 	{%f1678, %f1677, %f1676, %f1675}, [%rd55];
$L__BB3_8:
	ld.param.u32 	%r236, [gemm_kernel_NN_param_6];
	shl.b32 	%r86, %r5, 2;
	mov.u32 	%r87, _ZZ14gemm_kernel_NNE6smem_a;
	add.s32 	%r88, %r87, %r86;
	st.shared.f32 	[%r88], %f1663;
	st.shared.f32 	[%r88+512], %f1664;
	st.shared.f32 	[%r88+1024], %f1665;
	st.shared.f32 	[%r88+1536], %f1666;
	st.shared.f32 	[%r88+256], %f1667;
	st.shared.f32 	[%r88+768], %f1668;
	st.shared.f32 	[%r88+1280], %f1669;
	st.shared.f32 	[%r88+1792], %f1670;
	shl.b32 	%r89, %r61, 4;
	mov.u32 	%r90, _ZZ14gemm_kernel_NNE6smem_b;
	add.s32 	%r91, %r90, %r89;
	st.shared.v4.f32 	[%r91], {%f1674, %f1673, %f1672, %f1671};
	st.shared.v4.f32 	[%r91+4096], {%f1678, %f1677, %f1676, %f1675};
	bar.sync 	0;
	shl.b32 	%r92, %r2, 4;
	add.s32 	%r93, %r87, %r92;
	ld.shared.v4.f32 	{%f1750, %f1749, %f1748, %f1747}, [%r93];
	ld.shared.v4.f32 	{%f1746, %f1745, %f1744, %f1743}, [%r93+256];
	shl.b32 	%r94, %r1, 4;
	add.s32 	%r95, %r90, %r94;
	ld.shared.v4.f32 	{%f1758, %f1757, %f1756, %f1755}, [%r95];
	ld.shared.v4.f32 	{%f1754, %f1753, %f1752, %f1751}, [%r95+256];
	mul.lo.s32 	%r274, %r236, 24;
	shl.b32 	%r273, %r236, 4;
	add.s64 	%rd57, %rd43, %rd1;
	add.s64 	%rd120, %rd57, 64;
	mov.b32 	%r275, 1;
	mov.f32 	%f1679, 0f00000000;
	mov.b32 	%r272, 24;
	mov.f32 	%f1680, %f1679;
	mov.f32 	%f1681, %f1679;
	mov.f32 	%f1682, %f1679;
	mov.f32 	%f1683, %f1679;
	mov.f32 	%f1684, %f1679;
	mov.f32 	%f1685, %f1679;
	mov.f32 	%f1686, %f1679;
	mov.f32 	%f1687, %f1679;
	mov.f32 	%f1688, %f1679;
	mov.f32 	%f1689, %f1679;
	mov.f32 	%f1690, %f1679;
	mov.f32 	%f1691, %f1679;
	mov.f32 	%f1692, %f1679;
	mov.f32 	%f1693, %f1679;
	mov.f32 	%f1694, %f1679;
	mov.f32 	%f1695, %f1679;
	mov.f32 	%f1696, %f1679;
	mov.f32 	%f1697, %f1679;
	mov.f32 	%f1698, %f1679;
	mov.f32 	%f1699, %f1679;
	mov.f32 	%f1700, %f1679;
	mov.f32 	%f1701, %f1679;
	mov.f32 	%f1702, %f1679;
	mov.f32 	%f1703, %f1679;
	mov.f32 	%f1704, %f1679;
	mov.f32 	%f1705, %f1679;
	mov.f32 	%f1706, %f1679;
	mov.f32 	%f1707, %f1679;
	mov.f32 	%f1708, %f1679;
	mov.f32 	%f1709, %f1679;
	mov.f32 	%f1710, %f1679;
	mov.f32 	%f1711, %f1679;
	mov.f32 	%f1712, %f1679;
	mov.f32 	%f1713, %f1679;
	mov.f32 	%f1714, %f1679;
	mov.f32 	%f1715, %f1679;
	mov.f32 	%f1716, %f1679;
	mov.f32 	%f1717, %f1679;
	mov.f32 	%f1718, %f1679;
	mov.f32 	%f1719, %f1679;
	mov.f32 	%f1720, %f1679;
	mov.f32 	%f1721, %f1679;
	mov.f32 	%f1722, %f1679;
	mov.f32 	%f1723, %f1679;
	mov.f32 	%f1724, %f1679;
	mov.f32 	%f1725, %f1679;
	mov.f32 	%f1726, %f1679;
	mov.f32 	%f1727, %f1679;
	mov.f32 	%f1728, %f1679;
	mov.f32 	%f1729, %f1679;
	mov.f32 	%f1730, %f1679;
	mov.f32 	%f1731, %f1679;
	mov.f32 	%f1732, %f1679;
	mov.f32 	%f1733, %f1679;
	mov.f32 	%f1734, %f1679;
	mov.f32 	%f1735, %f1679;
	mov.f32 	%f1736, %f1679;
	mov.f32 	%f1737, %f1679;
	mov.f32 	%f1738, %f1679;
	mov.f32 	%f1739, %f1679;
	mov.f32 	%f1740, %f1679;
	mov.f32 	%f1741, %f1679;
	mov.f32 	%f1742, %f1679;
$L__BB3_9:
	add.s32 	%r270, %r270, 16;
	setp.lt.s32 	%p23, %r270, %r60;
	and.pred  	%p130, %p130, %p23;
	and.pred  	%p131, %p131, %p23;
	add.s32 	%r16, %r271, 16;
	setp.lt.s32 	%p24, %r16, %r60;
	and.pred  	%p132, %p132, %p24;
	add.s32 	%r96, %r271, 24;
	setp.lt.s32 	%p25, %r96, %r60;
	and.pred  	%p133, %p133, %p25;
	mov.f32 	%f1759, 0f00000000;
	not.pred 	%p26, %p130;
	mov.f32 	%f1760, %f1759;
	mov.f32 	%f1761, %f1759;
	mov.f32 	%f1762, %f1759;
	@%p26 bra 	$L__BB3_11;
	ld.global.nc.v4.f32 	{%f1759, %f1760, %f1761, %f1762}, [%rd120];
$L__BB3_11:
	mov.f32 	%f1763, 0f00000000;
	not.pred 	%p27, %p131;
	mov.f32 	%f1764, %f1763;
	mov.f32 	%f1765, %f1763;
	mov.f32 	%f1766, %f1763;
	@%p27 bra 	$L__BB3_13;
	shl.b32 	%r97, %r60, 6;
	mul.wide.s32 	%rd58, %r97, 4;
	add.s64 	%rd59, %rd120, %rd58;
	ld.global.nc.v4.f32 	{%f1763, %f1764, %f1765, %f1766}, [%rd59];
$L__BB3_13:
	mov.f32 	%f1767, 0f00000000;
	not.pred 	%p28, %p132;
	mov.f32 	%f1768, %f1767;
	mov.f32 	%f1769, %f1767;
	mov.f32 	%f1770, %f1767;
	@%p28 bra 	$L__BB3_15;
	mul.wide.s32 	%rd60, %r273, 4;
	add.s64 	%rd61, %rd4, %rd60;
	ld.global.nc.v4.f32 	{%f1770, %f1769, %f1768, %f1767}, [%rd61];
$L__BB3_15:
	mov.f32 	%f1771, 0f00000000;
	not.pred 	%p29, %p133;
	mov.f32 	%f1772, %f1771;
	mov.f32 	%f1773, %f1771;
	mov.f32 	%f1774, %f1771;
	@%p29 bra 	$L__BB3_17;
	mul.wide.s32 	%rd62, %r274, 4;
	add.s64 	%rd63, %rd4, %rd62;
	ld.global.nc.v4.f32 	{%f1774, %f1773, %f1772, %f1771}, [%rd63];
$L__BB3_17:
	xor.b32  	%r17, %r275, 1;
	shl.b32 	%r98, %r275, 13;
	xor.b32  	%r99, %r98, 8192;
	mov.u32 	%r100, _ZZ14gemm_kernel_NNE6smem_b;
	add.s32 	%r101, %r100, %r99;
	mov.u32 	%r102, _ZZ14gemm_kernel_NNE6smem_a;
	add.s32 	%r103, %r102, %r99;
	mov.u32 	%r104, %tid.x;
	and.b32  	%r105, %r104, 1008;
	add.s32 	%r106, %r103, %r105;
	ld.shared.v4.f32 	{%f396, %f397, %f398, %f399}, [%r106+512];
	ld.shared.v4.f32 	{%f400, %f401, %f402, %f403}, [%r106+768];
	shl.b32 	%r107, %r104, 4;
	and.b32  	%r108, %r107, 240;
	add.s32 	%r109, %r101, %r108;
	ld.shared.v4.f32 	{%f404, %f405, %f406, %f407}, [%r109+512];
	ld.shared.v4.f32 	{%f408, %f409, %f410, %f411}, [%r109+768];
	fma.rn.f32 	%f412, %f1750, %f1758, %f1742;
	fma.rn.f32 	%f413, %f1750, %f1757, %f1741;
	fma.rn.f32 	%f414, %f1750, %f1756, %f1740;
	fma.rn.f32 	%f415, %f1750, %f1755, %f1739;
	fma.rn.f32 	%f416, %f1750, %f1754, %f1738;
	fma.rn.f32 	%f417, %f1750, %f1753, %f1737;
	fma.rn.f32 	%f418, %f1750, %f1752, %f1736;
	fma.rn.f32 	%f419, %f1750, %f1751, %f1735;
	fma.rn.f32 	%f420, %f1749, %f1758, %f1734;
	fma.rn.f32 	%f421, %f1749, %f1757, %f1733;
	fma.rn.f32 	%f422, %f1749, %f1756, %f1732;
	fma.rn.f32 	%f423, %f1749, %f1755, %f1731;
	fma.rn.f32 	%f424, %f1749, %f1754, %f1730;
	fma.rn.f32 	%f425, %f1749, %f1753, %f1729;
	fma.rn.f32 	%f426, %f1749, %f1752, %f1728;
	fma.rn.f32 	%f427, %f1749, %f1751, %f1727;
	fma.rn.f32 	%f428, %f1748, %f1758, %f1726;
	fma.rn.f32 	%f429, %f1748, %f1757, %f1725;
	fma.rn.f32 	%f430, %f1748, %f1756, %f1724;
	fma.rn.f32 	%f431, %f1748, %f1755, %f1723;
	fma.rn.f32 	%f432, %f1748, %f1754, %f1722;
	fma.rn.f32 	%f433, %f1748, %f1753, %f1721;
	fma.rn.f32 	%f434, %f1748, %f1752, %f1720;
	fma.rn.f32 	%f435, %f1748, %f1751, %f1719;
	fma.rn.f32 	%f436, %f1747, %f1758, %f1718;
	fma.rn.f32 	%f437, %f1747, %f1757, %f1717;
	fma.rn.f32 	%f438, %f1747, %f1756, %f1716;
	fma.rn.f32 	%f439, %f1747, %f1755, %f1715;
	fma.rn.f32 	%f440, %f1747, %f1754, %f1714;
	fma.rn.f32 	%f441, %f1747, %f1753, %f1713;
	fma.rn.f32 	%f442, %f1747, %f1752, %f1712;
	fma.rn.f32 	%f443, %f1747, %f1751, %f1711;
	fma.rn.f32 	%f444, %f1746, %f1758, %f1710;
	fma.rn.f32 	%f445, %f1746, %f1757, %f1709;
	fma.rn.f32 	%f446, %f1746, %f1756, %f1708;
	fma.rn.f32 	%f447, %f1746, %f1755, %f1707;
	fma.rn.f32 	%f448, %f1746, %f1754, %f1706;
	fma.rn.f32 	%f449, %f1746, %f1753, %f1705;
	fma.rn.f32 	%f450, %f1746, %f1752, %f1704;
	fma.rn.f32 	%f451, %f1746, %f1751, %f1703;
	fma.rn.f32 	%f452, %f1745, %f1758, %f1702;
	fma.rn.f32 	%f453, %f1745, %f1757, %f1701;
	fma.rn.f32 	%f454, %f1745, %f1756, %f1700;
	fma.rn.f32 	%f455, %f1745, %f1755, %f1699;
	fma.rn.f32 	%f456, %f1745, %f1754, %f1698;
	fma.rn.f32 	%f457, %f1745, %f1753, %f1697;
	fma.rn.f32 	%f458, %f1745, %f1752, %f1696;
	fma.rn.f32 	%f459, %f1745, %f1751, %f1695;
	fma.rn.f32 	%f460, %f1744, %f1758, %f1694;
	fma.rn.f32 	%f461, %f1744, %f1757, %f1693;
	fma.rn.f32 	%f462, %f1744, %f1756, %f1692;
	fma.rn.f32 	%f463, %f1744, %f1755, %f1691;
	fma.rn.f32 	%f464, %f1744, %f1754, %f1690;
	fma.rn.f32 	%f465, %f1744, %f1753, %f1689;
	fma.rn.f32 	%f466, %f1744, %f1752, %f1688;
	fma.rn.f32 	%f467, %f1744, %f1751, %f1687;
	fma.rn.f32 	%f468, %f1743, %f1758, %f1686;
	fma.rn.f32 	%f469, %f1743, %f1757, %f1685;
	fma.rn.f32 	%f470, %f1743, %f1756, %f1684;
	fma.rn.f32 	%f471, %f1743, %f1755, %f1683;
	fma.rn.f32 	%f472, %f1743, %f1754, %f1682;
	fma.rn.f32 	%f473, %f1743, %f1753, %f1681;
	fma.rn.f32 	%f474, %f1743, %f1752, %f1680;
	fma.rn.f32 	%f475, %f1743, %f1751, %f1679;
	ld.shared.v4.f32 	{%f476, %f477, %f478, %f479}, [%r106+1024];
	ld.shared.v4.f32 	{%f480, %f481, %f482, %f483}, [%r106+1280];
	ld.shared.v4.f32 	{%f484, %f485, %f486, %f487}, [%r109+1024];
	ld.shared.v4.f32 	{%f488, %f489, %f490, %f491}, [%r109+1280];
	fma.rn.f32 	%f492, %f396, %f404, %f412;
	fma.rn.f32 	%f493, %f396, %f405, %f413;
	fma.rn.f32 	%f494, %f396, %f406, %f414;
	fma.rn.f32 	%f495, %f396, %f407, %f415;
	fma.rn.f32 	%f496, %f396, %f408, %f416;
	fma.rn.f32 	%f497, %f396, %f409, %f417;
	fma.rn.f32 	%f498, %f396, %f410, %f418;
	fma.rn.f32 	%f499, %f396, %f411, %f419;
	fma.rn.f32 	%f500, %f397, %f404, %f420;
	fma.rn.f32 	%f501, %f397, %f405, %f421;
	fma.rn.f32 	%f502, %f397, %f406, %f422;
	fma.rn.f32 	%f503, %f397, %f407, %f423;
	fma.rn.f32 	%f504, %f397, %f408, %f424;
	fma.rn.f32 	%f505, %f397, %f409, %f425;
	fma.rn.f32 	%f506, %f397, %f410, %f426;
	fma.rn.f32 	%f507, %f397, %f411, %f427;
	fma.rn.f32 	%f508, %f398, %f404, %f428;
	fma.rn.f32 	%f509, %f398, %f405, %f429;
	fma.rn.f32 	%f510, %f398, %f406, %f430;
	fma.rn.f32 	%f511, %f398, %f407, %f431;
	fma.rn.f32 	%f512, %f398, %f408, %f432;
	fma.rn.f32 	%f513, %f398, %f409, %f433;
	fma.rn.f32 	%f514, %f398, %f410, %f434;
	fma.rn.f32 	%f515, %f398, %f411, %f435;
	fma.rn.f32 	%f516, %f399, %f404, %f436;
	fma.rn.f32 	%f517, %f399, %f405, %f437;
	fma.rn.f32 	%f518, %f399, %f406, %f438;
	fma.rn.f32 	%f519, %f399, %f407, %f439;
	fma.rn.f32 	%f520, %f399, %f408, %f440;
	fma.rn.f32 	%f521, %f399, %f409, %f441;
	fma.rn.f32 	%f522, %f399, %f410, %f442;
	fma.rn.f32 	%f523, %f399, %f411, %f443;
	fma.rn.f32 	%f524, %f400, %f404, %f444;
	fma.rn.f32 	%f525, %f400, %f405, %f445;
	fma.rn.f32 	%f526, %f400, %f406, %f446;
	fma.rn.f32 	%f527, %f400, %f407, %f447;
	fma.rn.f32 	%f528, %f400, %f408, %f448;
	fma.rn.f32 	%f529, %f400, %f409, %f449;
	fma.rn.f32 	%f530, %f400, %f410, %f450;
	fma.rn.f32 	%f531, %f400, %f411, %f451;
	fma.rn.f32 	%f532, %f401, %f404, %f452;
	fma.rn.f32 	%f533, %f401, %f405, %f453;
	fma.rn.f32 	%f534, %f401, %f406, %f454;
	fma.rn.f32 	%f535, %f401, %f407, %f455;
	fma.rn.f32 	%f536, %f401, %f408, %f456;
	fma.rn.f32 	%f537, %f401, %f409, %f457;
	fma.rn.f32 	%f538, %f401, %f410, %f458;
	fma.rn.f32 	%f539, %f401, %f411, %f459;
	fma.rn.f32 	%f540, %f402, %f404, %f460;
	fma.rn.f32 	%f541, %f402, %f405, %f461;
	fma.rn.f32 	%f542, %f402, %f406, %f462;
	fma.rn.f32 	%f543, %f402, %f407, %f463;
	fma.rn.f32 	%f544, %f402, %f408, %f464;
	fma.rn.f32 	%f545, %f402, %f409, %f465;
	fma.rn.f32 	%f546, %f402, %f410, %f466;
	fma.rn.f32 	%f547, %f402, %f411, %f467;
	fma.rn.f32 	%f548, %f403, %f404, %f468;
	fma.rn.f32 	%f549, %f403, %f405, %f469;
	fma.rn.f32 	%f550, %f403, %f406, %f470;
	fma.rn.f32 	%f551, %f403, %f407, %f471;
	fma.rn.f32 	%f552, %f403, %f408, %f472;
	fma.rn.f32 	%f553, %f403, %f409, %f473;
	fma.rn.f32 	%f554, %f403, %f410, %f474;
	fma.rn.f32 	%f555, %f403, %f411, %f475;
	ld.shared.v4.f32 	{%f556, %f557, %f558, %f559}, [%r106+1536];
	ld.shared.v4.f32 	{%f560, %f561, %f562, %f563}, [%r106+1792];
	ld.shared.v4.f32 	{%f564, %f565, %f566, %f567}, [%r109+1536];
	ld.shared.v4.f32 	{%f568, %f569, %f570, %f571}, [%r109+1792];
	fma.rn.f32 	%f572, %f476, %f484, %f492;
	fma.rn.f32 	%f573, %f476, %f485, %f493;
	fma.rn.f32 	%f574, %f476, %f486, %f494;
	fma.rn.f32 	%f575, %f476, %f487, %f495;
	fma.rn.f32 	%f576, %f476, %f488, %f496;
	fma.rn.f32 	%f577, %f476, %f489, %f497;
	fma.rn.f32 	%f578, %f476, %f490, %f498;
	fma.rn.f32 	%f579, %f476, %f491, %f499;
	fma.rn.f32 	%f580, %f477, %f484, %f500;
	fma.rn.f32 	%f581, %f477, %f485, %f501;
	fma.rn.f32 	%f582, %f477, %f486, %f502;
	fma.rn.f32 	%f583, %f477, %f487, %f503;
	fma.rn.f32 	%f584, %f477, %f488, %f504;
	fma.rn.f32 	%f585, %f477, %f489, %f505;
	fma.rn.f32 	%f586, %f477, %f490, %f506;
	fma.rn.f32 	%f587, %f477, %f491, %f507;
	fma.rn.f32 	%f588, %f478, %f484, %f508;
	fma.rn.f32 	%f589, %f478, %f485, %f509;
	fma.rn.f32 	%f590, %f478, %f486, %f510;
	fma.rn.f32 	%f591, %f478, %f487, %f511;
	fma.rn.f32 	%f592, %f478, %f488, %f512;
	fma.rn.f32 	%f593, %f478, %f489, %f513;
	fma.rn.f32 	%f594, %f478, %f490, %f514;
	fma.rn.f32 	%f595, %f478, %f491, %f515;
	fma.rn.f32 	%f596, %f479, %f484, %f516;
	fma.rn.f32 	%f597, %f479, %f485, %f517;
	fma.rn.f32 	%f598, %f479, %f486, %f518;
	fma.rn.f32 	%f599, %f479, %f487, %f519;
	fma.rn.f32 	%f600, %f479, %f488, %f520;
	fma.rn.f32 	%f601, %f479, %f489, %f521;
	fma.rn.f32 	%f602, %f479, %f490, %f522;
	fma.rn.f32 	%f603, %f479, %f491, %f523;
	fma.rn.f32 	%f604, %f480, %f484, %f524;
	fma.rn.f32 	%f605, %f480, %f485, %f525;
	fma.rn.f32 	%f606, %f480, %f486, %f526;
	fma.rn.f32 	%f607, %f480, %f487, %f527;
	fma.rn.f32 	%f608, %f480, %f488, %f528;
	fma.rn.f32 	%f609, %f480, %f489, %f529;
	fma.rn.f32 	%f610, %f480, %f490, %f530;
	fma.rn.f32 	%f611, %f480, %f491, %f531;
	fma.rn.f32 	%f612, %f481, %f484, %f532;
	fma.rn.f32 	%f613, %f481, %f485, %f533;
	fma.rn.f32 	%f614, %f481, %f486, %f534;
	fma.rn.f32 	%f615, %f481, %f487, %f535;
	fma.rn.f32 	%f616, %f481, %f488, %f536;
	fma.rn.f32 	%f617, %f481, %f489, %f537;
	fma.rn.f32 	%f618, %f481, %f490, %f538;
	fma.rn.f32 	%f619, %f481, %f491, %f539;
	fma.rn.f32 	%f620, %f482, %f484, %f540;
	fma.rn.f32 	%f621, %f482, %f485, %f541;
	fma.rn.f32 	%f622, %f482, %f486, %f542;
	fma.rn.f32 	%f623, %f482, %f487, %f543;
	fma.rn.f32 	%f624, %f482, %f488, %f544;
	fma.rn.f32 	%f625, %f482, %f489, %f545;
	fma.rn.f32 	%f626, %f482, %f490, %f546;
	fma.rn.f32 	%f627, %f482, %f491, %f547;
	fma.rn.f32 	%f628, %f483, %f484, %f548;
	fma.rn.f32 	%f629, %f483, %f485, %f549;
	fma.rn.f32 	%f630, %f483, %f486, %f550;
	fma.rn.f32 	%f631, %f483, %f487, %f551;
	fma.rn.f32 	%f632, %f483, %f488, %f552;
	fma.rn.f32 	%f633, %f483, %f489, %f553;
	fma.rn.f32 	%f634, %f483, %f490, %f554;
	fma.rn.f32 	%f635, %f483, %f491, %f555;
	ld.shared.v4.f32 	{%f636, %f637, %f638, %f639}, [%r106+2048];
	ld.shared.v4.f32 	{%f640, %f641, %f642, %f643}, [%r106+2304];
	ld.shared.v4.f32 	{%f644, %f645, %f646, %f647}, [%r109+2048];
	ld.shared.v4.f32 	{%f648, %f649, %f650, %f651}, [%r109+2304];
	fma.rn.f32 	%f652, %f556, %f564, %f572;
	fma.rn.f32 	%f653, %f556, %f565, %f573;
	fma.rn.f32 	%f654, %f556, %f566, %f574;
	fma.rn.f32 	%f655, %f556, %f567, %f575;
	fma.rn.f32 	%f656, %f556, %f568, %f576;
	fma.rn.f32 	%f657, %f556, %f569, %f577;
	fma.rn.f32 	%f658, %f556, %f570, %f578;
	fma.rn.f32 	%f659, %f556, %f571, %f579;
	fma.rn.f32 	%f660, %f557, %f564, %f580;
	fma.rn.f32 	%f661, %f557, %f565, %f581;
	fma.rn.f32 	%f662, %f557, %f566, %f582;
	fma.rn.f32 	%f663, %f557, %f567, %f583;
	fma.rn.f32 	%f664, %f557, %f568, %f584;
	fma.rn.f32 	%f665, %f557, %f569, %f585;
	fma.rn.f32 	%f666, %f557, %f570, %f586;
	fma.rn.f32 	%f667, %f557, %f571, %f587;
	fma.rn.f32 	%f668, %f558, %f564, %f588;
	fma.rn.f32 	%f669, %f558, %f565, %f589;
	fma.rn.f32 	%f670, %f558, %f566, %f590;
	fma.rn.f32 	%f671, %f558, %f567, %f591;
	fma.rn.f32 	%f672, %f558, %f568, %f592;
	fma.rn.f32 	%f673, %f558, %f569, %f593;
	fma.rn.f32 	%f674, %f558, %f570, %f594;
	fma.rn.f32 	%f675, %f558, %f571, %f595;
	fma.rn.f32 	%f676, %f559, %f564, %f596;
	fma.rn.f32 	%f677, %f559, %f565, %f597;
	fma.rn.f32 	%f678, %f559, %f566, %f598;
	fma.rn.f32 	%f679, %f559, %f567, %f599;
	fma.rn.f32 	%f680, %f559, %f568, %f600;
	fma.rn.f32 	%f681, %f559, %f569, %f601;
	fma.rn.f32 	%f682, %f559, %f570, %f602;
	fma.rn.f32 	%f683, %f559, %f571, %f603;
	fma.rn.f32 	%f684, %f560, %f564, %f604;
	fma.rn.f32 	%f685, %f560, %f565, %f605;
	fma.rn.f32 	%f686, %f560, %f566, %f606;
	fma.rn.f32 	%f687, %f560, %f567, %f607;
	fma.rn.f32 	%f688, %f560, %f568, %f608;
	fma.rn.f32 	%f689, %f560, %f569, %f609;
	fma.rn.f32 	%f690, %f560, %f570, %f610;
	fma.rn.f32 	%f691, %f560, %f571, %f611;
	fma.rn.f32 	%f692, %f561, %f564, %f612;
	fma.rn.f32 	%f693, %f561, %f565, %f613;
	fma.rn.f32 	%f694, %f561, %f566, %f614;
	fma.rn.f32 	%f695, %f561, %f567, %f615;
	fma.rn.f32 	%f696, %f561, %f568, %f616;
	fma.rn.f32 	%f697, %f561, %f569, %f617;
	fma.rn.f32 	%f698, %f561, %f570, %f618;
	fma.rn.f32 	%f699, %f561, %f571, %f619;
	fma.rn.f32 	%f700, %f562, %f564, %f620;
	fma.rn.f32 	%f701, %f562, %f565, %f621;
	fma.rn.f32 	%f702, %f562, %f566, %f622;
	fma.rn.f32 	%f703, %f562, %f567, %f623;
	fma.rn.f32 	%f704, %f562, %f568, %f624;
	fma.rn.f32 	%f705, %f562, %f569, %f625;
	fma.rn.f32 	%f706, %f562, %f570, %f626;
	fma.rn.f32 	%f707, %f562, %f571, %f627;
	fma.rn.f32 	%f708, %f563, %f564, %f628;
	fma.rn.f32 	%f709, %f563, %f565, %f629;
	fma.rn.f32 	%f710, %f563, %f566, %f630;
	fma.rn.f32 	%f711, %f563, %f567, %f631;
	fma.rn.f32 	%f712, %f563, %f568, %f632;
	fma.rn.f32 	%f713, %f563, %f569, %f633;
	fma.rn.f32 	%f714, %f563, %f570, %f634;
	fma.rn.f32 	%f715, %f563, %f571, %f635;
	ld.shared.v4.f32 	{%f716, %f717, %f718, %f719}, [%r106+2560];
	ld.shared.v4.f32 	{%f720, %f721, %f722, %f723}, [%r106+2816];
	ld.shared.v4.f32 	{%f724, %f725, %f726, %f727}, [%r109+2560];
	ld.shared.v4.f32 	{%f728, %f729, %f730, %f731}, [%r109+2816];
	fma.rn.f32 	%f732, %f636, %f644, %f652;
	fma.rn.f32 	%f733, %f636, %f645, %f653;
	fma.rn.f32 	%f734, %f636, %f646, %f654;
	fma.rn.f32 	%f735, %f636, %f647, %f655;
	fma.rn.f32 	%f736, %f636, %f648, %f656;
	fma.rn.f32 	%f737, %f636, %f649, %f657;
	fma.rn.f32 	%f738, %f636, %f650, %f658;
	fma.rn.f32 	%f739, %f636, %f651, %f659;
	fma.rn.f32 	%f740, %f637, %f644, %f660;
	fma.rn.f32 	%f741, %f637, %f645, %f661;
	fma.rn.f32 	%f742, %f637, %f646, %f662;
	fma.rn.f32 	%f743, %f637, %f647, %f663;
	fma.rn.f32 	%f744, %f637, %f648, %f664;
	fma.rn.f32 	%f745, %f637, %f649, %f665;
	fma.rn.f32 	%f746, %f637, %f650, %f666;
	fma.rn.f32 	%f747, %f637, %f651, %f667;
	fma.rn.f32 	%f748, %f638, %f644, %f668;
	fma.rn.f32 	%f749, %f638, %f645, %f669;
	fma.rn.f32 	%f750, %f638, %f646, %f670;
	fma.rn.f32 	%f751, %f638, %f647, %f671;
	fma.rn.f32 	%f752, %f638, %f648, %f672;
	fma.rn.f32 	%f753, %f638, %f649, %f673;
	fma.rn.f32 	%f754, %f638, %f650, %f674;
	fma.rn.f32 	%f755, %f638, %f651, %f675;
	fma.rn.f32 	%f756, %f639, %f644, %f676;
	fma.rn.f32 	%f757, %f639, %f645, %f677;
	fma.rn.f32 	%f758, %f639, %f646, %f678;
	fma.rn.f32 	%f759, %f639, %f647, %f679;
	fma.rn.f32 	%f760, %f639, %f648, %f680;
	fma.rn.f32 	%f761, %f639, %f649, %f681;
	fma.rn.f32 	%f762, %f639, %f650, %f682;
	fma.rn.f32 	%f763, %f639, %f651, %f683;
	fma.rn.f32 	%f764, %f640, %f644, %f684;
	fma.rn.f32 	%f765, %f640, %f645, %f685;
	fma.rn.f32 	%f766, %f640, %f646, %f686;
	fma.rn.f32 	%f767, %f640, %f647, %f687;
	fma.rn.f32 	%f768, %f640, %f648, %f688;
	fma.rn.f32 	%f769, %f640, %f649, %f689;
	fma.rn.f32 	%f770, %f640, %f650, %f690;
	fma.rn.f32 	%f771, %f640, %f651, %f691;
	fma.rn.f32 	%f772, %f641, %f644, %f692;
	fma.rn.f32 	%f773, %f641, %f645, %f693;
	fma.rn.f32 	%f774, %f641, %f646, %f694;
	fma.rn.f32 	%f775, %f641, %f647, %f695;
	fma.rn.f32 	%f776, %f641, %f648, %f696;
	fma.rn.f32 	%f777, %f641, %f649, %f697;
	fma.rn.f32 	%f778, %f641, %f650, %f698;
	fma.rn.f32 	%f779, %f641, %f651, %f699;
	fma.rn.f32 	%f780, %f642, %f644, %f700;
	fma.rn.f32 	%f781, %f642, %f645, %f701;
	fma.rn.f32 	%f782, %f642, %f646, %f702;
	fma.rn.f32 	%f783, %f642, %f647, %f703;
	fma.rn.f32 	%f784, %f642, %f648, %f704;
	fma.rn.f32 	%f785, %f642, %f649, %f705;
	fma.rn.f32 	%f786, %f642, %f650, %f706;
	fma.rn.f32 	%f787, %f642, %f651, %f707;
	fma.rn.f32 	%f788, %f643, %f644, %f708;
	fma.rn.f32 	%f789, %f643, %f645, %f709;
	fma.rn.f32 	%f790, %f643, %f646, %f710;
	fma.rn.f32 	%f791, %f643, %f647, %f711;
	fma.rn.f32 	%f792, %f643, %f648, %f712;
	fma.rn.f32 	%f793, %f643, %f649, %f713;
	fma.rn.f32 	%f794, %f643, %f650, %f714;
	fma.rn.f32 	%f795, %f643, %f651, %f715;
	ld.shared.v4.f32 	{%f796, %f797, %f798, %f799}, [%r106+3072];
	ld.shared.v4.f32 	{%f800, %f801, %f802, %f803}, [%r106+3328];
	ld.shared.v4.f32 	{%f804, %f805, %f806, %f807}, [%r109+3072];
	ld.shared.v4.f32 	{%f808, %f809, %f810, %f811}, [%r109+3328];
	fma.rn.f32 	%f812, %f716, %f724, %f732;
	fma.rn.f32 	%f813, %f716, %f725, %f733;
	fma.rn.f32 	%f814, %f716, %f726, %f734;
	fma.rn.f32 	%f815, %f716, %f727, %f735;
	fma.rn.f32 	%f816, %f716, %f728, %f736;
	fma.rn.f32 	%f817, %f716, %f729, %f737;
	fma.rn.f32 	%f818, %f716, %f730, %f738;
	fma.rn.f32 	%f819, %f716, %f731, %f739;
	fma.rn.f32 	%f820, %f717, %f724, %f740;
	fma.rn.f32 	%f821, %f717, %f725, %f741;
	fma.rn.f32 	%f822, %f717, %f726, %f742;
	fma.rn.f32 	%f823, %f717, %f727, %f743;
	fma.rn.f32 	%f824, %f717, %f728, %f744;
	fma.rn.f32 	%f825, %f717, %f729, %f745;
	fma.rn.f32 	%f826, %f717, %f730, %f746;
	fma.rn.f32 	%f827, %f717, %f731, %f747;
	fma.rn.f32 	%f828, %f718, %f724, %f748;
	fma.rn.f32 	%f829, %f718, %f725, %f749;
	fma.rn.f32 	%f830, %f718, %f726, %f750;
	fma.rn.f32 	%f831, %f718, %f727, %f751;
	fma.rn.f32 	%f832, %f718, %f728, %f752;
	fma.rn.f32 	%f833, %f718, %f729, %f753;
	fma.rn.f32 	%f834, %f718, %f730, %f754;
	fma.rn.f32 	%f835, %f718, %f731, %f755;
	fma.rn.f32 	%f836, %f719, %f724, %f756;
	fma.rn.f32 	%f837, %f719, %f725, %f757;
	fma.rn.f32 	%f838, %f719, %f726, %f758;
	fma.rn.f32 	%f839, %f719, %f727, %f759;
	fma.rn.f32 	%f840, %f719, %f728, %f760;
	fma.rn.f32 	%f841, %f719, %f729, %f761;
	fma.rn.f32 	%f842, %f719, %f730, %f762;
	fma.rn.f32 	%f843, %f719, %f731, %f763;
	fma.rn.f32 	%f844, %f720, %f724, %f764;
	fma.rn.f32 	%f845, %f720, %f725, %f765;
	fma.rn.f32 	%f846, %f720, %f726, %f766;
	fma.rn.f32 	%f847, %f720, %f727, %f767;
	fma.rn.f32 	%f848, %f720, %f728, %f768;
	fma.rn.f32 	%f849, %f720, %f729, %f769;
	fma.rn.f32 	%f850, %f720, %f730, %f770;
	fma.rn.f32 	%f851, %f720, %f731, %f771;
	fma.rn.f32 	%f852, %f721, %f724, %f772;
	fma.rn.f32 	%f853, %f721, %f725, %f773;
	fma.rn.f32 	%f854, %f721, %f726, %f774;
	fma.rn.f32 	%f855, %f721, %f727, %f775;
	fma.rn.f32 	%f856, %f721, %f728, %f776;
	fma.rn.f32 	%f857, %f721, %f729, %f777;
	fma.rn.f32 	%f858, %f721, %f730, %f778;
	fma.rn.f32 	%f859, %f721, %f731, %f779;
	fma.rn.f32 	%f860, %f722, %f724, %f780;
	fma.rn.f32 	%f861, %f722, %f725, %f781;
	fma.rn.f32 	%f862, %f722, %f726, %f782;
	fma.rn.f32 	%f863, %f722, %f727, %f783;
	fma.rn.f32 	%f864, %f722, %f728, %f784;
	fma.rn.f32 	%f865, %f722, %f729, %f785;
	fma.rn.f32 	%f866, %f722, %f730, %f786;
	fma.rn.f32 	%f867, %f722, %f731, %f787;
	fma.rn.f32 	%f868, %f723, %f724, %f788;
	fma.rn.f32 	%f869, %f723, %f725, %f789;
	fma.rn.f32 	%f870, %f723, %f726, %f790;
	fma.rn.f32 	%f871, %f723, %f727, %f791;
	fma.rn.f32 	%f872, %f723, %f728, %f792;
	fma.rn.f32 	%f873, %f723, %f729, %f793;
	fma.rn.f32 	%f874, %f723, %f730, %f794;
	fma.rn.f32 	%f875, %f723, %f731, %f795;
	ld.shared.v4.f32 	{%f876, %f877, %f878, %f879}, [%r106+3584];
	ld.shared.v4.f32 	{%f880, %f881, %f882, %f883}, [%r106+3840];
	ld.shared.v4.f32 	{%f884, %f885, %f886, %f887}, [%r109+3584];
	ld.shared.v4.f32 	{%f888, %f889, %f890, %f891}, [%r109+3840];
	fma.rn.f32 	%f892, %f796, %f804, %f812;
	fma.rn.f32 	%f893, %f796, %f805, %f813;
	fma.rn.f32 	%f894, %f796, %f806, %f814;
	fma.rn.f32 	%f895, %f796, %f807, %f815;
	fma.rn.f32 	%f896, %f796, %f808, %f816;
	fma.rn.f32 	%f897, %f796, %f809, %f817;
	fma.rn.f32 	%f898, %f796, %f810, %f818;
	fma.rn.f32 	%f899, %f796, %f811, %f819;
	fma.rn.f32 	%f900, %f797, %f804, %f820;
	fma.rn.f32 	%f901, %f797, %f805, %f821;
	fma.rn.f32 	%f902, %f797, %f806, %f822;
	fma.rn.f32 	%f903, %f797, %f807, %f823;
	fma.rn.f32 	%f904, %f797, %f808, %f824;
	fma.rn.f32 	%f905, %f797, %f809, %f825;
	fma.rn.f32 	%f906, %f797, %f810, %f826;
	fma.rn.f32 	%f907, %f797, %f811, %f827;
	fma.rn.f32 	%f908, %f798, %f804, %f828;
	fma.rn.f32 	%f909, %f798, %f805, %f829;
	fma.rn.f32 	%f910, %f798, %f806, %f830;
	fma.rn.f32 	%f911, %f798, %f807, %f831;
	fma.rn.f32 	%f912, %f798, %f808, %f832;
	fma.rn.f32 	%f913, %f798, %f809, %f833;
	fma.rn.f32 	%f914, %f798, %f810, %f834;
	fma.rn.f32 	%f915, %f798, %f811, %f835;
	fma.rn.f32 	%f916, %f799, %f804, %f836;
	fma.rn.f32 	%f917, %f799, %f805, %f837;
	fma.rn.f32 	%f918, %f799, %f806, %f838;
	fma.rn.f32 	%f919, %f799, %f807, %f839;
	fma.rn.f32 	%f920, %f799, %f808, %f840;
	fma.rn.f32 	%f921, %f799, %f809, %f841;
	fma.rn.f32 	%f922, %f799, %f810, %f842;
	fma.rn.f32 	%f923, %f799, %f811, %f843;
	fma.rn.f32 	%f924, %f800, %f804, %f844;
	fma.rn.f32 	%f925, %f800, %f805, %f845;
	fma.rn.f32 	%f926, %f800, %f806, %f846;
	fma.rn.f32 	%f927, %f800, %f807, %f847;
	fma.rn.f32 	%f928, %f800, %f808, %f848;
	fma.rn.f32 	%f929, %f800, %f809, %f849;
	fma.rn.f32 	%f930, %f800, %f810, %f850;
	fma.rn.f32 	%f931, %f800, %f811, %f851;
	fma.rn.f32 	%f932, %f801, %f804, %f852;
	fma.rn.f32 	%f933, %f801, %f805, %f853;
	fma.rn.f32 	%f934, %f801, %f806, %f854;
	fma.rn.f32 	%f935, %f801, %f807, %f855;
	fma.rn.f32 	%f936, %f801, %f808, %f856;
	fma.rn.f32 	%f937, %f801, %f809, %f857;
	fma.rn.f32 	%f938, %f801, %f810, %f858;
	fma.rn.f32 	%f939, %f801, %f811, %f859;
	fma.rn.f32 	%f940, %f802, %f804, %f860;
	fma.rn.f32 	%f941, %f802, %f805, %f861;
	fma.rn.f32 	%f942, %f802, %f806, %f862;
	fma.rn.f32 	%f943, %f802, %f807, %f863;
	fma.rn.f32 	%f944, %f802, %f808, %f864;
	fma.rn.f32 	%f945, %f802, %f809, %f865;
	fma.rn.f32 	%f946, %f802, %f810, %f866;
	fma.rn.f32 	%f947, %f802, %f811, %f867;
	fma.rn.f32 	%f948, %f803, %f804, %f868;
	fma.rn.f32 	%f949, %f803, %f805, %f869;
	fma.rn.f32 	%f950, %f803, %f806, %f870;
	fma.rn.f32 	%f951, %f803, %f807, %f871;
	fma.rn.f32 	%f952, %f803, %f808, %f872;
	fma.rn.f32 	%f953, %f803, %f809, %f873;
	fma.rn.f32 	%f954, %f803, %f810, %f874;
	fma.rn.f32 	%f955, %f803, %f811, %f875;
	ld.shared.v4.f32 	{%f956, %f957, %f958, %f959}, [%r106+4096];
	ld.shared.v4.f32 	{%f960, %f961, %f962, %f963}, [%r106+4352];
	ld.shared.v4.f32 	{%f964, %f965, %f966, %f967}, [%r109+4096];
	ld.shared.v4.f32 	{%f968, %f969, %f970, %f971}, [%r109+4352];
	fma.rn.f32 	%f972, %f876, %f884, %f892;
	fma.rn.f32 	%f973, %f876, %f885, %f893;
	fma.rn.f32 	%f974, %f876, %f886, %f894;
	fma.rn.f32 	%f975, %f876, %f887, %f895;
	fma.rn.f32 	%f976, %f876, %f888, %f896;
	fma.rn.f32 	%f977, %f876, %f889, %f897;
	fma.rn.f32 	%f978, %f876, %f890, %f898;
	fma.rn.f32 	%f979, %f876, %f891, %f899;
	fma.rn.f32 	%f980, %f877, %f884, %f900;
	fma.rn.f32 	%f981, %f877, %f885, %f901;
	fma.rn.f32 	%f982, %f877, %f886, %f902;
	fma.rn.f32 	%f983, %f877, %f887, %f903;
	fma.rn.f32 	%f984, %f877, %f888, %f904;
	fma.rn.f32 	%f985, %f877, %f889, %f905;
	fma.rn.f32 	%f986, %f877, %f890, %f906;
	fma.rn.f32 	%f987, %f877, %f891, %f907;
	fma.rn.f32 	%f988, %f878, %f884, %f908;
	fma.rn.f32 	%f989, %f878, %f885, %f909;
	fma.rn.f32 	%f990, %f878, %f886, %f910;
	fma.rn.f32 	%f991, %f878, %f887, %f911;
	fma.rn.f32 	%f992, %f878, %f888, %f912;
	fma.rn.f32 	%f993, %f878, %f889, %f913;
	fma.rn.f32 	%f994, %f878, %f890, %f914;
	fma.rn.f32 	%f995, %f878, %f891, %f915;
	fma.rn.f32 	%f996, %f879, %f884, %f916;
	fma.rn.f32 	%f997, %f879, %f885, %f917;
	fma.rn.f32 	%f998, %f879, %f886, %f918;
	fma.rn.f32 	%f999, %f879, %f887, %f919;
	fma.rn.f32 	%f1000, %f879, %f888, %f920;
	fma.rn.f32 	%f1001, %f879, %f889, %f921;
	fma.rn.f32 	%f1002, %f879, %f890, %f922;
	fma.rn.f32 	%f1003, %f879, %f891, %f923;
	fma.rn.f32 	%f1004, %f880, %f884, %f924;
	fma.rn.f32 	%f1005, %f880, %f885, %f925;
	fma.rn.f32 	%f1006, %f880, %f886, %f926;
	fma.rn.f32 	%f1007, %f880, %f887, %f927;
	fma.rn.f32 	%f1008, %f880, %f888, %f928;
	fma.rn.f32 	%f1009, %f880, %f889, %f929;
	fma.rn.f32 	%f1010, %f880, %f890, %f930;
	fma.rn.f32 	%f1011, %f880, %f891, %f931;
	fma.rn.f32 	%f1012, %f881, %f884, %f932;
	fma.rn.f32 	%f1013, %f881, %f885, %f933;
	fma.rn.f32 	%f1014, %f881, %f886, %f934;
	fma.rn.f32 	%f1015, %f881, %f887, %f935;
	fma.rn.f32 	%f1016, %f881, %f888, %f936;
	fma.rn.f32 	%f1017, %f881, %f889, %f937;
	fma.rn.f32 	%f1018, %f881, %f890, %f938;
	fma.rn.f32 	%f1019, %f881, %f891, %f939;
	fma.rn.f32 	%f1020, %f882, %f884, %f940;
	fma.rn.f32 	%f1021, %f882, %f885, %f941;
	fma.rn.f32 	%f1022, %f882, %f886, %f942;
	fma.rn.f32 	%f1023, %f882, %f887, %f943;
	fma.rn.f32 	%f1024, %f882, %f888, %f944;
	fma.rn.f32 	%f1025, %f882, %f889, %f945;
	fma.rn.f32 	%f1026, %f882, %f890, %f946;
	fma.rn.f32 	%f1027, %f882, %f891, %f947;
	fma.rn.f32 	%f1028, %f883, %f884, %f948;
	fma.rn.f32 	%f1029, %f883, %f885, %f949;
	fma.rn.f32 	%f1030, %f883, %f886, %f950;
	fma.rn.f32 	%f1031, %f883, %f887, %f951;
	fma.rn.f32 	%f1032, %f883, %f888, %f952;
	fma.rn.f32 	%f1033, %f883, %f889, %f953;
	fma.rn.f32 	%f1034, %f883, %f890, %f954;
	fma.rn.f32 	%f1035, %f883, %f891, %f955;
	ld.shared.v4.f32 	{%f1036, %f1037, %f1038, %f1039}, [%r106+4608];
	ld.shared.v4.f32 	{%f1040, %f1041, %f1042, %f1043}, [%r106+4864];
	ld.shared.v4.f32 	{%f1044, %f1045, %f1046, %f1047}, [%r109+4608];
	ld.shared.v4.f32 	{%f1048, %f1049, %f1050, %f1051}, [%r109+4864];
	fma.rn.f32 	%f1052, %f956, %f964, %f972;
	fma.rn.f32 	%f1053, %f956, %f965, %f973;
	fma.rn.f32 	%f1054, %f956, %f966, %f974;
	fma.rn.f32 	%f1055, %f956, %f967, %f975;
	fma.rn.f32 	%f1056, %f956, %f968, %f976;
	fma.rn.f32 	%f1057, %f956, %f969, %f977;
	fma.rn.f32 	%f1058, %f956, %f970, %f978;
	fma.rn.f32 	%f1059, %f956, %f971, %f979;
	fma.rn.f32 	%f1060, %f957, %f964, %f980;
	fma.rn.f32 	%f1061, %f957, %f965, %f981;
	fma.rn.f32 	%f1062, %f957, %f966, %f982;
	fma.rn.f32 	%f1063, %f957, %f967, %f983;
	fma.rn.f32 	%f1064, %f957, %f968, %f984;
	fma.rn.f32 	%f1065, %f957, %f969, %f985;
	fma.rn.f32 	%f1066, %f957, %f970, %f986;
	fma.rn.f32 	%f1067, %f957, %f971, %f987;
	fma.rn.f32 	%f1068, %f958, %f964, %f988;
	fma.rn.f32 	%f1069, %f958, %f965, %f989;
	fma.rn.f32 	%f1070, %f958, %f966, %f990;
	fma.rn.f32 	%f1071, %f958, %f967, %f991;
	fma.rn.f32 	%f1072, %f958, %f968, %f992;
	fma.rn.f32 	%f1073, %f958, %f969, %f993;
	fma.rn.f32 	%f1074, %f958, %f970, %f994;
	fma.rn.f32 	%f1075, %f958, %f971, %f995;
	fma.rn.f32 	%f1076, %f959, %f964, %f996;
	fma.rn.f32 	%f1077, %f959, %f965, %f997;
	fma.rn.f32 	%f1078, %f959, %f966, %f998;
	fma.rn.f32 	%f1079, %f959, %f967, %f999;
	fma.rn.f32 	%f1080, %f959, %f968, %f1000;
	fma.rn.f32 	%f1081, %f959, %f969, %f1001;
	fma.rn.f32 	%f1082, %f959, %f970, %f1002;
	fma.rn.f32 	%f1083, %f959, %f971, %f1003;
	fma.rn.f32 	%f1084, %f960, %f964, %f1004;
	fma.rn.f32 	%f1085, %f960, %f965, %f1005;
	fma.rn.f32 	%f1086, %f960, %f966, %f1006;
	fma.rn.f32 	%f1087, %f960, %f967, %f1007;
	fma.rn.f32 	%f1088, %f960, %f968, %f1008;
	fma.rn.f32 	%f1089, %f960, %f969, %f1009;
	fma.rn.f32 	%f1090, %f960, %f970, %f1010;
	fma.rn.f32 	%f1091, %f960, %f971, %f1011;
	fma.rn.f32 	%f1092, %f961, %f964, %f1012;
	fma.rn.f32 	%f1093, %f961, %f965, %f1013;
	fma.rn.f32 	%f1094, %f961, %f966, %f1014;
	fma.rn.f32 	%f1095, %f961, %f967, %f1015;
	fma.rn.f32 	%f1096, %f961, %f968, %f1016;
	fma.rn.f32 	%f1097, %f961, %f969, %f1017;
	fma.rn.f32 	%f1098, %f961, %f970, %f1018;
	fma.rn.f32 	%f1099, %f961, %f971, %f1019;
	fma.rn.f32 	%f1100, %f962, %f964, %f1020;
	fma.rn.f32 	%f1101, %f962, %f965, %f1021;
	fma.rn.f32 	%f1102, %f962, %f966, %f1022;
	fma.rn.f32 	%f1103, %f962, %f967, %f1023;
	fma.rn.f32 	%f1104, %f962, %f968, %f1024;
	fma.rn.f32 	%f1105, %f962, %f969, %f1025;
	fma.rn.f32 	%f1106, %f962, %f970, %f1026;
	fma.rn.f32 	%f1107, %f962, %f971, %f1027;
	fma.rn.f32 	%f1108, %f963, %f964, %f1028;
	fma.rn.f32 	%f1109, %f963, %f965, %f1029;
	fma.rn.f32 	%f1110, %f963, %f966, %f1030;
	fma.rn.f32 	%f1111, %f963, %f967, %f1031;
	fma.rn.f32 	%f1112, %f963, %f968, %f1032;
	fma.rn.f32 	%f1113, %f963, %f969, %f1033;
	fma.rn.f32 	%f1114, %f963, %f970, %f1034;
	fma.rn.f32 	%f1115, %f963, %f971, %f1035;
	ld.shared.v4.f32 	{%f1116, %f1117, %f1118, %f1119}, [%r106+5120];
	ld.shared.v4.f32 	{%f1120, %f1121, %f1122, %f1123}, [%r106+5376];
	ld.shared.v4.f32 	{%f1124, %f1125, %f1126, %f1127}, [%r109+5120];
	ld.shared.v4.f32 	{%f1128, %f1129, %f1130, %f1131}, [%r109+5376];
	fma.rn.f32 	%f1132, %f1036, %f1044, %f1052;
	fma.rn.f32 	%f1133, %f1036, %f1045, %f1053;
	fma.rn.f32 	%f1134, %f1036, %f1046, %f1054;
	fma.rn.f32 	%f1135, %f1036, %f1047, %f1055;
	fma.rn.f32 	%f1136, %f1036, %f1048, %f1056;
	fma.rn.f32 	%f1137, %f1036, %f1049, %f1057;
	fma.rn.f32 	%f1138, %f1036, %f1050, %f1058;
	fma.rn.f32 	%f1139, %f1036, %f1051, %f1059;
	fma.rn.f32 	%f1140, %f1037, %f1044, %f1060;
	fma.rn.f32 	%f1141, %f1037, %f1045, %f1061;
	fma.rn.f32 	%f1142, %f1037, %f1046, %f1062;
	fma.rn.f32 	%f1143, %f1037, %f1047, %f1063;
	fma.rn.f32 	%f1144, %f1037, %f1048, %f1064;
	fma.rn.f32 	%f1145, %f1037, %f1049, %f1065;
	fma.rn.f32 	%f1146, %f1037, %f1050, %f1066;
	fma.rn.f32 	%f1147, %f1037, %f1051, %f1067;
	fma.rn.f32 	%f1148, %f1038, %f1044, %f1068;
	fma.rn.f32 	%f1149, %f1038, %f1045, %f1069;
	fma.rn.f32 	%f1150, %f1038, %f1046, %f1070;
	fma.rn.f32 	%f1151, %f1038, %f1047, %f1071;
	fma.rn.f32 	%f1152, %f1038, %f1048, %f1072;
	fma.rn.f32 	%f1153, %f1038, %f1049, %f1073;
	fma.rn.f32 	%f1154, %f1038, %f1050, %f1074;
	fma.rn.f32 	%f1155, %f1038, %f1051, %f1075;
	fma.rn.f32 	%f1156, %f1039, %f1044, %f1076;
	fma.rn.f32 	%f1157, %f1039, %f1045, %f1077;
	fma.rn.f32 	%f1158, %f1039, %f1046, %f1078;
	fma.rn.f32 	%f1159, %f1039, %f1047, %f1079;
	fma.rn.f32 	%f1160, %f1039, %f1048, %f1080;
	fma.rn.f32 	%f1161, %f1039, %f1049, %f1081;
	fma.rn.f32 	%f1162, %f1039, %f1050, %f1082;
	fma.rn.f32 	%f1163, %f1039, %f1051, %f1083;
	fma.rn.f32 	%f1164, %f1040, %f1044, %f1084;
	fma.rn.f32 	%f1165, %f1040, %f1045, %f1085;
	fma.rn.f32 	%f1166, %f1040, %f1046, %f1086;
	fma.rn.f32 	%f1167, %f1040, %f1047, %f1087;
	fma.rn.f32 	%f1168, %f1040, %f1048, %f1088;
	fma.rn.f32 	%f1169, %f1040, %f1049, %f1089;
	fma.rn.f32 	%f1170, %f1040, %f1050, %f1090;
	fma.rn.f32 	%f1171, %f1040, %f1051, %f1091;
	fma.rn.f32 	%f1172, %f1041, %f1044, %f1092;
	fma.rn.f32 	%f1173, %f1041, %f1045, %f1093;
	fma.rn.f32 	%f1174, %f1041, %f1046, %f1094;
	fma.rn.f32 	%f1175, %f1041, %f1047, %f1095;
	fma.rn.f32 	%f1176, %f1041, %f1048, %f1096;
	fma.rn.f32 	%f1177, %f1041, %f1049, %f1097;
	fma.rn.f32 	%f1178, %f1041, %f1050, %f1098;
	fma.rn.f32 	%f1179, %f1041, %f1051, %f1099;
	fma.rn.f32 	%f1180, %f1042, %f1044, %f1100;
	fma.rn.f32 	%f1181, %f1042, %f1045, %f1101;
	fma.rn.f32 	%f1182, %f1042, %f1046, %f1102;
	fma.rn.f32 	%f1183, %f1042, %f1047, %f1103;
	fma.rn.f32 	%f1184, %f1042, %f1048, %f1104;
	fma.rn.f32 	%f1185, %f1042, %f1049, %f1105;
	fma.rn.f32 	%f1186, %f1042, %f1050, %f1106;
	fma.rn.f32 	%f1187, %f1042, %f1051, %f1107;
	fma.rn.f32 	%f1188, %f1043, %f1044, %f1108;
	fma.rn.f32 	%f1189, %f1043, %f1045, %f1109;
	fma.rn.f32 	%f1190, %f1043, %f1046, %f1110;
	fma.rn.f32 	%f1191, %f1043, %f1047, %f1111;
	fma.rn.f32 	%f1192, %f1043, %f1048, %f1112;
	fma.rn.f32 	%f1193, %f1043, %f1049, %f1113;
	fma.rn.f32 	%f1194, %f1043, %f1050, %f1114;
	fma.rn.f32 	%f1195, %f1043, %f1051, %f1115;
	ld.shared.v4.f32 	{%f1196, %f1197, %f1198, %f1199}, [%r106+5632];
	ld.shared.v4.f32 	{%f1200, %f1201, %f1202, %f1203}, [%r106+5888];
	ld.shared.v4.f32 	{%f1204, %f1205, %f1206, %f1207}, [%r109+5632];
	ld.shared.v4.f32 	{%f1208, %f1209, %f1210, %f1211}, [%r109+5888];
	fma.rn.f32 	%f1212, %f1116, %f1124, %f1132;
	fma.rn.f32 	%f1213, %f1116, %f1125, %f1133;
	fma.rn.f32 	%f1214, %f1116, %f1126, %f1134;
	fma.rn.f32 	%f1215, %f1116, %f1127, %f1135;
	fma.rn.f32 	%f1216, %f1116, %f1128, %f1136;
	fma.rn.f32 	%f1217, %f1116, %f1129, %f1137;
	fma.rn.f32 	%f1218, %f1116, %f1130, %f1138;
	fma.rn.f32 	%f1219, %f1116, %f1131, %f1139;
	fma.rn.f32 	%f1220, %f1117, %f1124, %f1140;
	fma.rn.f32 	%f1221, %f1117, %f1125, %f1141;
	fma.rn.f32 	%f1222, %f1117, %f1126, %f1142;
	fma.rn.f32 	%f1223, %f1117, %f1127, %f1143;
	fma.rn.f32 	%f1224, %f1117, %f1128, %f1144;
	fma.rn.f32 	%f1225, %f1117, %f1129, %f1145;
	fma.rn.f32 	%f1226, %f1117, %f1130, %f1146;
	fma.rn.f32 	%f1227, %f1117, %f1131, %f1147;
	fma.rn.f32 	%f1228, %f1118, %f1124, %f1148;
	fma.rn.f32 	%f1229, %f1118, %f1125, %f1149;
	fma.rn.f32 	%f1230, %f1118, %f1126, %f1150;
	fma.rn.f32 	%f1231, %f1118, %f1127, %f1151;
	fma.rn.f32 	%f1232, %f1118, %f1128, %f1152;
	fma.rn.f32 	%f1233, %f1118, %f1129, %f1153;
	fma.rn.f32 	%f1234, %f1118, %f1130, %f1154;
	fma.rn.f32 	%f1235, %f1118, %f1131, %f1155;
	fma.rn.f32 	%f1236, %f1119, %f1124, %f1156;
	fma.rn.f32 	%f1237, %f1119, %f1125, %f1157;
	fma.rn.f32 	%f1238, %f1119, %f1126, %f1158;
	fma.rn.f32 	%f1239, %f1119, %f1127, %f1159;
	fma.rn.f32 	%f1240, %f1119, %f1128, %f1160;
	fma.rn.f32 	%f1241, %f1119, %f1129, %f1161;
	fma.rn.f32 	%f1242, %f1119, %f1130, %f1162;
	fma.rn.f32 	%f1243, %f1119, %f1131, %f1163;
	fma.rn.f32 	%f1244, %f1120, %f1124, %f1164;
	fma.rn.f32 	%f1245, %f1120, %f1125, %f1165;
	fma.rn.f32 	%f1246, %f1120, %f1126, %f1166;
	fma.rn.f32 	%f1247, %f1120, %f1127, %f1167;
	fma.rn.f32 	%f1248, %f1120, %f1128, %f1168;
	fma.rn.f32 	%f1249, %f1120, %f1129, %f1169;
	fma.rn.f32 	%f1250, %f1120, %f1130, %f1170;
	fma.rn.f32 	%f1251, %f1120, %f1131, %f1171;
	fma.rn.f32 	%f1252, %f1121, %f1124, %f1172;
	fma.rn.f32 	%f1253, %f1121, %f1125, %f1173;
	fma.rn.f32 	%f1254, %f1121, %f1126, %f1174;
	fma.rn.f32 	%f1255, %f1121, %f1127, %f1175;
	fma.rn.f32 	%f1256, %f1121, %f1128, %f1176;
	fma.rn.f32 	%f1257, %f1121, %f1129, %f1177;
	fma.rn.f32 	%f1258, %f1121, %f1130, %f1178;
	fma.rn.f32 	%f1259, %f1121, %f1131, %f1179;
	fma.rn.f32 	%f1260, %f1122, %f1124, %f1180;
	fma.rn.f32 	%f1261, %f1122, %f1125, %f1181;
	fma.rn.f32 	%f1262, %f1122, %f1126, %f1182;
	fma.rn.f32 	%f1263, %f1122, %f1127, %f1183;
	fma.rn.f32 	%f1264, %f1122, %f1128, %f1184;
	fma.rn.f32 	%f1265, %f1122, %f1129, %f1185;
	fma.rn.f32 	%f1266, %f1122, %f1130, %f1186;
	fma.rn.f32 	%f1267, %f1122, %f1131, %f1187;
	fma.rn.f32 	%f1268, %f1123, %f1124, %f1188;
	fma.rn.f32 	%f1269, %f1123, %f1125, %f1189;
	fma.rn.f32 	%f1270, %f1123, %f1126, %f1190;
	fma.rn.f32 	%f1271, %f1123, %f1127, %f1191;
	fma.rn.f32 	%f1272, %f1123, %f1128, %f1192;
	fma.rn.f32 	%f1273, %f1123, %f1129, %f1193;
	fma.rn.f32 	%f1274, %f1123, %f1130, %f1194;
	fma.rn.f32 	%f1275, %f1123, %f1131, %f1195;
	ld.shared.v4.f32 	{%f1276, %f1277, %f1278, %f1279}, [%r106+6144];
	ld.shared.v4.f32 	{%f1280, %f1281, %f1282, %f1283}, [%r106+6400];
	ld.shared.v4.f32 	{%f1284, %f1285, %f1286, %f1287}, [%r109+6144];
	ld.shared.v4.f32 	{%f1288, %f1289, %f1290, %f1291}, [%r109+6400];
	fma.rn.f32 	%f1292, %f1196, %f1204, %f1212;
	fma.rn.f32 	%f1293, %f1196, %f1205, %f1213;
	fma.rn.f32 	%f1294, %f1196, %f1206, %f1214;
	fma.rn.f32 	%f1295, %f1196, %f1207, %f1215;
	fma.rn.f32 	%f1296, %f1196, %f1208, %f1216;
	fma.rn.f32 	%f1297, %f1196, %f1209, %f1217;
	fma.rn.f32 	%f1298, %f1196, %f1210, %f1218;
	fma.rn.f32 	%f1299, %f1196, %f1211, %f1219;
	fma.rn.f32 	%f1300, %f1197, %f1204, %f1220;
	fma.rn.f32 	%f1301, %f1197, %f1205, %f1221;
	fma.rn.f32 	%f1302, %f1197, %f1206, %f1222;
	fma.rn.f32 	%f1303, %f1197, %f1207, %f1223;
	fma.rn.f32 	%f1304, %f1197, %f1208, %f1224;
	fma.rn.f32 	%f1305, %f1197, %f1209, %f1225;
	fma.rn.f32 	%f1306, %f1197, %f1210, %f1226;
	fma.rn.f32 	%f1307, %f1197, %f1211, %f1227;
	fma.rn.f32 	%f1308, %f1198, %f1204, %f1228;
	fma.rn.f32 	%f1309, %f1198, %f1205, %f1229;
	fma.rn.f32 	%f1310, %f1198, %f1206, %f1230;
	fma.rn.f32 	%f1311, %f1198, %f1207, %f1231;
	fma.rn.f32 	%f1312, %f1198, %f1208, %f1232;
	fma.rn.f32 	%f1313, %f1198, %f1209, %f1233;
	fma.rn.f32 	%f1314, %f1198, %f1210, %f1234;
	fma.rn.f32 	%f1315, %f1198, %f1211, %f1235;
	fma.rn.f32 	%f1316, %f1199, %f1204, %f1236;
	fma.rn.f32 	%f1317, %f1199, %f1205, %f1237;
	fma.rn.f32 	%f1318, %f1199, %f1206, %f1238;
	fma.rn.f32 	%f1319, %f1199, %f1207, %f1239;
	fma.rn.f32 	%f1320, %f1199, %f1208, %f1240;
	fma.rn.f32 	%f1321, %f1199, %f1209, %f1241;
	fma.rn.f32 	%f1322, %f1199, %f1210, %f1242;
	fma.rn.f32 	%f1323, %f1199, %f1211, %f1243;
	fma.rn.f32 	%f1324, %f1200, %f1204, %f1244;
	fma.rn.f32 	%f1325, %f1200, %f1205, %f1245;
	fma.rn.f32 	%f1326, %f1200, %f1206, %f1246;
	fma.rn.f32 	%f1327, %f1200, %f1207, %f1247;
	fma.rn.f32 	%f1328, %f1200, %f1208, %f1248;
	fma.rn.f32 	%f1329, %f1200, %f1209, %f1249;
	fma.rn.f32 	%f1330, %f1200, %f1210, %f1250;
	fma.rn.f32 	%f1331, %f1200, %f1211, %f1251;
	fma.rn.f32 	%f1332, %f1201, %f1204, %f1252;
	fma.rn.f32 	%f1333, %f1201, %f1205, %f1253;
	fma.rn.f32 	%f1334, %f1201, %f1206, %f1254;
	fma.rn.f32 	%f1335, %f1201, %f1207, %f1255;
	fma.rn.f32 	%f1336, %f1201, %f1208, %f1256;
	fma.rn.f32 	%f1337, %f1201, %f1209, %f1257;
	fma.rn.f32 	%f1338, %f1201, %f1210, %f1258;
	fma.rn.f32 	%f1339, %f1201, %f1211, %f1259;
	fma.rn.f32 	%f1340, %f1202, %f1204, %f1260;
	fma.rn.f32 	%f1341, %f1202, %f1205, %f1261;
	fma.rn.f32 	%f1342, %f1202, %f1206, %f1262;
	fma.rn.f32 	%f1343, %f1202, %f1207, %f1263;
	fma.rn.f32 	%f1344, %f1202, %f1208, %f1264;
	fma.rn.f32 	%f1345, %f1202, %f1209, %f1265;
	fma.rn.f32 	%f1346, %f1202, %f1210, %f1266;
	fma.rn.f32 	%f1347, %f1202, %f1211, %f1267;
	fma.rn.f32 	%f1348, %f1203, %f1204, %f1268;
	fma.rn.f32 	%f1349, %f1203, %f1205, %f1269;
	fma.rn.f32 	%f1350, %f1203, %f1206, %f1270;
	fma.rn.f32 	%f1351, %f1203, %f1207, %f1271;
	fma.rn.f32 	%f1352, %f1203, %f1208, %f1272;
	fma.rn.f32 	%f1353, %f1203, %f1209, %f1273;
	fma.rn.f32 	%f1354, %f1203, %f1210, %f1274;
	fma.rn.f32 	%f1355, %f1203, %f1211, %f1275;
	ld.shared.v4.f32 	{%f1356, %f1357, %f1358, %f1359}, [%r106+6656];
	ld.shared.v4.f32 	{%f1360, %f1361, %f1362, %f1363}, [%r106+6912];
	ld.shared.v4.f32 	{%f1364, %f1365, %f1366, %f1367}, [%r109+6656];
	ld.shared.v4.f32 	{%f1368, %f1369, %f1370, %f1371}, [%r109+6912];
	fma.rn.f32 	%f1372, %f1276, %f1284, %f1292;
	fma.rn.f32 	%f1373, %f1276, %f1285, %f1293;
	fma.rn.f32 	%f1374, %f1276, %f1286, %f1294;
	fma.rn.f32 	%f1375, %f1276, %f1287, %f1295;
	fma.rn.f32 	%f1376, %f1276, %f1288, %f1296;
	fma.rn.f32 	%f1377, %f1276, %f1289, %f1297;
	fma.rn.f32 	%f1378, %f1276, %f1290, %f1298;
	fma.rn.f32 	%f1379, %f1276, %f1291, %f1299;
	fma.rn.f32 	%f1380, %f1277, %f1284, %f1300;
	fma.rn.f32 	%f1381, %f1277, %f1285, %f1301;
	fma.rn.f32 	%f1382, %f1277, %f1286, %f1302;
	fma.rn.f32 	%f1383, %f1277, %f1287, %f1303;
	fma.rn.f32 	%f1384, %f1277, %f1288, %f1304;
	fma.rn.f32 	%f1385, %f1277, %f1289, %f1305;
	fma.rn.f32 	%f1386, %f1277, %f1290, %f1306;
	fma.rn.f32 	%f1387, %f1277, %f1291, %f1307;
	fma.rn.f32 	%f1388, %f1278, %f1284, %f1308;
	fma.rn.f32 	%f1389, %f1278, %f1285, %f1309;
	fma.rn.f32 	%f1390, %f1278, %f1286, %f1310;
	fma.rn.f32 	%f1391, %f1278, %f1287, %f1311;
	fma.rn.f32 	%f1392, %f1278, %f1288, %f1312;
	fma.rn.f32 	%f1393, %f1278, %f1289, %f1313;
	fma.rn.f32 	%f1394, %f1278, %f1290, %f1314;
	fma.rn.f32 	%f1395, %f1278, %f1291, %f1315;
	fma.rn.f32 	%f1396, %f1279, %f1284, %f1316;
	fma.rn.f32 	%f1397, %f1279, %f1285, %f1317;
	fma.rn.f32 	%f1398, %f1279, %f1286, %f1318;
	fma.rn.f32 	%f1399, %f1279, %f1287, %f1319;
	fma.rn.f32 	%f1400, %f1279, %f1288, %f1320;
	fma.rn.f32 	%f1401, %f1279, %f1289, %f1321;
	fma.rn.f32 	%f1402, %f1279, %f1290, %f1322;
	fma.rn.f32 	%f1403, %f1279, %f1291, %f1323;
	fma.rn.f32 	%f1404, %f1280, %f1284, %f1324;
	fma.rn.f32 	%f1405, %f1280, %f1285, %f1325;
	fma.rn.f32 	%f1406, %f1280, %f1286, %f1326;
	fma.rn.f32 	%f1407, %f1280, %f1287, %f1327;
	fma.rn.f32 	%f1408, %f1280, %f1288, %f1328;
	fma.rn.f32 	%f1409, %f1280, %f1289, %f1329;
	fma.rn.f32 	%f1410, %f1280, %f1290, %f1330;
	fma.rn.f32 	%f1411, %f1280, %f1291, %f1331;
	fma.rn.f32 	%f1412, %f1281, %f1284, %f1332;
	fma.rn.f32 	%f1413, %f1281, %f1285, %f1333;
	fma.rn.f32 	%f1414, %f1281, %f1286, %f1334;
	fma.rn.f32 	%f1415, %f1281, %f1287, %f1335;
	fma.rn.f32 	%f1416, %f1281, %f1288, %f1336;
	fma.rn.f32 	%f1417, %f1281, %f1289, %f1337;
	fma.rn.f32 	%f1418, %f1281, %f1290, %f1338;
	fma.rn.f32 	%f1419, %f1281, %f1291, %f1339;
	fma.rn.f32 	%f1420, %f1282, %f1284, %f1340;
	fma.rn.f32 	%f1421, %f1282, %f1285, %f1341;
	fma.rn.f32 	%f1422, %f1282, %f1286, %f1342;
	fma.rn.f32 	%f1423, %f1282, %f1287, %f1343;
	fma.rn.f32 	%f1424, %f1282, %f1288, %f1344;
	fma.rn.f32 	%f1425, %f1282, %f1289, %f1345;
	fma.rn.f32 	%f1426, %f1282, %f1290, %f1346;
	fma.rn.f32 	%f1427, %f1282, %f1291, %f1347;
	fma.rn.f32 	%f1428, %f1283, %f1284, %f1348;
	fma.rn.f32 	%f1429, %f1283, %f1285, %f1349;
	fma.rn.f32 	%f1430, %f1283, %f1286, %f1350;
	fma.rn.f32 	%f1431, %f1283, %f1287, %f1351;
	fma.rn.f32 	%f1432, %f1283, %f1288, %f1352;
	fma.rn.f32 	%f1433, %f1283, %f1289, %f1353;
	fma.rn.f32 	%f1434, %f1283, %f1290, %f1354;
	fma.rn.f32 	%f1435, %f1283, %f1291, %f1355;
	ld.shared.v4.f32 	{%f1436, %f1437, %f1438, %f1439}, [%r106+7168];
	ld.shared.v4.f32 	{%f1440, %f1441, %f1442, %f1443}, [%r106+7424];
	ld.shared.v4.f32 	{%f1444, %f1445, %f1446, %f1447}, [%r109+7168];
	ld.shared.v4.f32 	{%f1448, %f1449, %f1450, %f1451}, [%r109+7424];
	fma.rn.f32 	%f1452, %f1356, %f1364, %f1372;
	fma.rn.f32 	%f1453, %f1356, %f1365, %f1373;
	fma.rn.f32 	%f1454, %f1356, %f1366, %f1374;
	fma.rn.f32 	%f1455, %f1356, %f1367, %f1375;
	fma.rn.f32 	%f1456, %f1356, %f1368, %f1376;
	fma.rn.f32 	%f1457, %f1356, %f1369, %f1377;
	fma.rn.f32 	%f1458, %f1356, %f1370, %f1378;
	fma.rn.f32 	%f1459, %f1356, %f1371, %f1379;
	fma.rn.f32 	%f1460, %f1357, %f1364, %f1380;
	fma.rn.f32 	%f1461, %f1357, %f1365, %f1381;
	fma.rn.f32 	%f1462, %f1357, %f1366, %f1382;
	fma.rn.f32 	%f1463, %f1357, %f1367, %f1383;
	fma.rn.f32 	%f1464, %f1357, %f1368, %f1384;
	fma.rn.f32 	%f1465, %f1357, %f1369, %f1385;
	fma.rn.f32 	%f1466, %f1357, %f1370, %f1386;
	fma.rn.f32 	%f1467, %f1357, %f1371, %f1387;
	fma.rn.f32 	%f1468, %f1358, %f1364, %f1388;
	fma.rn.f32 	%f1469, %f1358, %f1365, %f1389;
	fma.rn.f32 	%f1470, %f1358, %f1366, %f1390;
	fma.rn.f32 	%f1471, %f1358, %f1367, %f1391;
	fma.rn.f32 	%f1472, %f1358, %f1368, %f1392;
	fma.rn.f32 	%f1473, %f1358, %f1369, %f1393;
	fma.rn.f32 	%f1474, %f1358, %f1370, %f1394;
	fma.rn.f32 	%f1475, %f1358, %f1371, %f1395;
	fma.rn.f32 	%f1476, %f1359, %f1364, %f1396;
	fma.rn.f32 	%f1477, %f1359, %f1365, %f1397;
	fma.rn.f32 	%f1478, %f1359, %f1366, %f1398;
	fma.rn.f32 	%f1479, %f1359, %f1367, %f1399;
	fma.rn.f32 	%f1480, %f1359, %f1368, %f1400;
	fma.rn.f32 	%f1481, %f1359, %f1369, %f1401;
	fma.rn.f32 	%f1482, %f1359, %f1370, %f1402;
	fma.rn.f32 	%f1483, %f1359, %f1371, %f1403;
	fma.rn.f32 	%f1484, %f1360, %f1364, %f1404;
	fma.rn.f32 	%f1485, %f1360, %f1365, %f1405;
	fma.rn.f32 	%f1486, %f1360, %f1366, %f1406;
	fma.rn.f32 	%f1487, %f1360, %f1367, %f1407;
	fma.rn.f32 	%f1488, %f1360, %f1368, %f1408;
	fma.rn.f32 	%f1489, %f1360, %f1369, %f1409;
	fma.rn.f32 	%f1490, %f1360, %f1370, %f1410;
	fma.rn.f32 	%f1491, %f1360, %f1371, %f1411;
	fma.rn.f32 	%f1492, %f1361, %f1364, %f1412;
	fma.rn.f32 	%f1493, %f1361, %f1365, %f1413;
	fma.rn.f32 	%f1494, %f1361, %f1366, %f1414;
	fma.rn.f32 	%f1495, %f1361, %f1367, %f1415;
	fma.rn.f32 	%f1496, %f1361, %f1368, %f1416;
	fma.rn.f32 	%f1497, %f1361, %f1369, %f1417;
	fma.rn.f32 	%f1498, %f1361, %f1370, %f1418;
	fma.rn.f32 	%f1499, %f1361, %f1371, %f1419;
	fma.rn.f32 	%f1500, %f1362, %f1364, %f1420;
	fma.rn.f32 	%f1501, %f1362, %f1365, %f1421;
	fma.rn.f32 	%f1502, %f1362, %f1366, %f1422;
	fma.rn.f32 	%f1503, %f1362, %f1367, %f1423;
	fma.rn.f32 	%f1504, %f1362, %f1368, %f1424;
	fma.rn.f32 	%f1505, %f1362, %f1369, %f1425;
	fma.rn.f32 	%f1506, %f1362, %f1370, %f1426;
	fma.rn.f32 	%f1507, %f1362, %f1371, %f1427;
	fma.rn.f32 	%f1508, %f1363, %f1364, %f1428;
	fma.rn.f32 	%f1509, %f1363, %f1365, %f1429;
	fma.rn.f32 	%f1510, %f1363, %f1366, %f1430;
	fma.rn.f32 	%f1511, %f1363, %f1367, %f1431;
	fma.rn.f32 	%f1512, %f1363, %f1368, %f1432;
	fma.rn.f32 	%f1513, %f1363, %f1369, %f1433;
	fma.rn.f32 	%f1514, %f1363, %f1370, %f1434;
	fma.rn.f32 	%f1515, %f1363, %f1371, %f1435;
	ld.shared.v4.f32 	{%f164, %f163, %f162, %f161}, [%r106+7680];
	ld.shared.v4.f32 	{%f168, %f167, %f166, %f165}, [%r106+7936];
	ld.shared.v4.f32 	{%f172, %f171, %f170, %f169}, [%r109+7680];
	ld.shared.v4.f32 	{%f176, %f175, %f174, %f173}, [%r109+7936];
	fma.rn.f32 	%f177, %f1436, %f1444, %f1452;
	fma.rn.f32 	%f178, %f1436, %f1445, %f1453;
	fma.rn.f32 	%f179, %f1436, %f1446, %f1454;
	fma.rn.f32 	%f180, %f1436, %f1447, %f1455;
	fma.rn.f32 	%f181, %f1436, %f1448, %f1456;
	fma.rn.f32 	%f182, %f1436, %f1449, %f1457;
	fma.rn.f32 	%f183, %f1436, %f1450, %f1458;
	fma.rn.f32 	%f184, %f1436, %f1451, %f1459;
	fma.rn.f32 	%f185, %f1437, %f1444, %f1460;
	fma.rn.f32 	%f186, %f1437, %f1445, %f1461;
	fma.rn.f32 	%f187, %f1437, %f1446, %f1462;
	fma.rn.f32 	%f188, %f1437, %f1447, %f1463;
	fma.rn.f32 	%f189, %f1437, %f1448, %f1464;
	fma.rn.f32 	%f190, %f1437, %f1449, %f1465;
	fma.rn.f32 	%f191, %f1437, %f1450, %f1466;
	fma.rn.f32 	%f192, %f1437, %f1451, %f1467;
	fma.rn.f32 	%f193, %f1438, %f1444, %f1468;
	fma.rn.f32 	%f194, %f1438, %f1445, %f1469;
	fma.rn.f32 	%f195, %f1438, %f1446, %f1470;
	fma.rn.f32 	%f196, %f1438, %f1447, %f1471;
	fma.rn.f32 	%f197, %f1438, %f1448, %f1472;
	fma.rn.f32 	%f198, %f1438, %f1449, %f1473;
	fma.rn.f32 	%f199, %f1438, %f1450, %f1474;
	fma.rn.f32 	%f200, %f1438, %f1451, %f1475;
	fma.rn.f32 	%f201, %f1439, %f1444, %f1476;
	fma.rn.f32 	%f202, %f1439, %f1445, %f1477;
	fma.rn.f32 	%f203, %f1439, %f1446, %f1478;
	fma.rn.f32 	%f204, %f1439, %f1447, %f1479;
	fma.rn.f32 	%f205, %f1439, %f1448, %f1480;
	fma.rn.f32 	%f206, %f1439, %f1449, %f1481;
	fma.rn.f32 	%f207, %f1439, %f1450, %f1482;
	fma.rn.f32 	%f208, %f1439, %f1451, %f1483;
	fma.rn.f32 	%f209, %f1440, %f1444, %f1484;
	fma.rn.f32 	%f210, %f1440, %f1445, %f1485;
	fma.rn.f32 	%f211, %f1440, %f1446, %f1486;
	fma.rn.f32 	%f212, %f1440, %f1447, %f1487;
	fma.rn.f32 	%f213, %f1440, %f1448, %f1488;
	fma.rn.f32 	%f214, %f1440, %f1449, %f1489;
	fma.rn.f32 	%f215, %f1440, %f1450, %f1490;
	fma.rn.f32 	%f216, %f1440, %f1451, %f1491;
	fma.rn.f32 	%f217, %f1441, %f1444, %f1492;
	fma.rn.f32 	%f218, %f1441, %f1445, %f1493;
	fma.rn.f32 	%f219, %f1441, %f1446, %f1494;
	fma.rn.f32 	%f220, %f1441, %f1447, %f1495;
	fma.rn.f32 	%f221, %f1441, %f1448, %f1496;
	fma.rn.f32 	%f222, %f1441, %f1449, %f1497;
	fma.rn.f32 	%f223, %f1441, %f1450, %f1498;
	fma.rn.f32 	%f224, %f1441, %f1451, %f1499;
	fma.rn.f32 	%f225, %f1442, %f1444, %f1500;
	fma.rn.f32 	%f226, %f1442, %f1445, %f1501;
	fma.rn.f32 	%f227, %f1442, %f1446, %f1502;
	fma.rn.f32 	%f228, %f1442, %f1447, %f1503;
	fma.rn.f32 	%f229, %f1442, %f1448, %f1504;
	fma.rn.f32 	%f230, %f1442, %f1449, %f1505;
	fma.rn.f32 	%f231, %f1442, %f1450, %f1506;
	fma.rn.f32 	%f232, %f1442, %f1451, %f1507;
	fma.rn.f32 	%f233, %f1443, %f1444, %f1508;
	fma.rn.f32 	%f234, %f1443, %f1445, %f1509;
	fma.rn.f32 	%f235, %f1443, %f1446, %f1510;
	fma.rn.f32 	%f236, %f1443, %f1447, %f1511;
	fma.rn.f32 	%f237, %f1443, %f1448, %f1512;
	fma.rn.f32 	%f238, %f1443, %f1449, %f1513;
	fma.rn.f32 	%f239, %f1443, %f1450, %f1514;
	fma.rn.f32 	%f240, %f1443, %f1451, %f1515;
	add.s32 	%r110, %r272, -8;
	setp.ge.s32 	%p30, %r110, %r60;
	add.s32 	%r18, %r100, %r98;
	mov.u32 	%r276, %r275;
	@%p30 bra 	$L__BB3_19;
	mov.u32 	%r111, %tid.x;
	shl.b32 	%r112, %r111, 11;
	or.b32  	%r113, %r112, %r111;
	and.b32  	%r114, %r113, 7164;
	mov.u32 	%r115, _ZZ14gemm_kernel_NNE6smem_a;
	add.s32 	%r116, %r115, %r114;
	shl.b32 	%r117, %r275, 13;
	add.s32 	%r118, %r116, %r117;
	st.shared.f32 	[%r118], %f1759;
	st.shared.f32 	[%r118+512], %f1760;
	st.shared.f32 	[%r118+1024], %f1761;
	st.shared.f32 	[%r118+1536], %f1762;
	st.shared.f32 	[%r118+256], %f1763;
	st.shared.f32 	[%r118+768], %f1764;
	st.shared.f32 	[%r118+1280], %f1765;
	st.shared.f32 	[%r118+1792], %f1766;
	shl.b32 	%r119, %r111, 4;
	add.s32 	%r120, %r18, %r119;
	st.shared.v4.f32 	[%r120], {%f1770, %f1769, %f1768, %f1767};
	st.shared.v4.f32 	[%r120+4096], {%f1774, %f1773, %f1772, %f1771};
	bar.sync 	0;
	mov.u32 	%r276, %r17;
$L__BB3_19:
	ld.param.u32 	%r237, [gemm_kernel_NN_param_6];
	shl.b32 	%r121, %r275, 13;
	mov.u32 	%r122, _ZZ14gemm_kernel_NNE6smem_a;
	add.s32 	%r123, %r122, %r121;
	mov.u32 	%r124, %tid.x;
	shr.u32 	%r20, %r124, 4;
	and.b32  	%r125, %r124, 1008;
	add.s32 	%r126, %r123, %r125;
	ld.shared.v4.f32 	{%f1750, %f1749, %f1748, %f1747}, [%r126];
	ld.shared.v4.f32 	{%f1746, %f1745, %f1744, %f1743}, [%r126+256];
	and.b32  	%r21, %r124, 15;
	shl.b32 	%r127, %r124, 4;
	and.b32  	%r128, %r127, 240;
	add.s32 	%r129, %r18, %r128;
	ld.shared.v4.f32 	{%f1758, %f1757, %f1756, %f1755}, [%r129];
	ld.shared.v4.f32 	{%f1754, %f1753, %f1752, %f1751}, [%r129+256];
	fma.rn.f32 	%f1742, %f164, %f172, %f177;
	fma.rn.f32 	%f1741, %f164, %f171, %f178;
	fma.rn.f32 	%f1740, %f164, %f170, %f179;
	fma.rn.f32 	%f1739, %f164, %f169, %f180;
	fma.rn.f32 	%f1738, %f164, %f176, %f181;
	fma.rn.f32 	%f1737, %f164, %f175, %f182;
	fma.rn.f32 	%f1736, %f164, %f174, %f183;
	fma.rn.f32 	%f1735, %f164, %f173, %f184;
	fma.rn.f32 	%f1734, %f163, %f172, %f185;
	fma.rn.f32 	%f1733, %f163, %f171, %f186;
	fma.rn.f32 	%f1732, %f163, %f170, %f187;
	fma.rn.f32 	%f1731, %f163, %f169, %f188;
	fma.rn.f32 	%f1730, %f163, %f176, %f189;
	fma.rn.f32 	%f1729, %f163, %f175, %f190;
	fma.rn.f32 	%f1728, %f163, %f174, %f191;
	fma.rn.f32 	%f1727, %f163, %f173, %f192;
	fma.rn.f32 	%f1726, %f162, %f172, %f193;
	fma.rn.f32 	%f1725, %f162, %f171, %f194;
	fma.rn.f32 	%f1724, %f162, %f170, %f195;
	fma.rn.f32 	%f1723, %f162, %f169, %f196;
	fma.rn.f32 	%f1722, %f162, %f176, %f197;
	fma.rn.f32 	%f1721, %f162, %f175, %f198;
	fma.rn.f32 	%f1720, %f162, %f174, %f199;
	fma.rn.f32 	%f1719, %f162, %f173, %f200;
	fma.rn.f32 	%f1718, %f161, %f172, %f201;
	fma.rn.f32 	%f1717, %f161, %f171, %f202;
	fma.rn.f32 	%f1716, %f161, %f170, %f203;
	fma.rn.f32 	%f1715, %f161, %f169, %f204;
	fma.rn.f32 	%f1714, %f161, %f176, %f205;
	fma.rn.f32 	%f1713, %f161, %f175, %f206;
	fma.rn.f32 	%f1712, %f161, %f174, %f207;
	fma.rn.f32 	%f1711, %f161, %f173, %f208;
	fma.rn.f32 	%f1710, %f168, %f172, %f209;
	fma.rn.f32 	%f1709, %f168, %f171, %f210;
	fma.rn.f32 	%f1708, %f168, %f170, %f211;
	fma.rn.f32 	%f1707, %f168, %f169, %f212;
	fma.rn.f32 	%f1706, %f168, %f176, %f213;
	fma.rn.f32 	%f1705, %f168, %f175, %f214;
	fma.rn.f32 	%f1704, %f168, %f174, %f215;
	fma.rn.f32 	%f1703, %f168, %f173, %f216;
	fma.rn.f32 	%f1702, %f167, %f172, %f217;
	fma.rn.f32 	%f1701, %f167, %f171, %f218;
	fma.rn.f32 	%f1700, %f167, %f170, %f219;
	fma.rn.f32 	%f1699, %f167, %f169, %f220;
	fma.rn.f32 	%f1698, %f167, %f176, %f221;
	fma.rn.f32 	%f1697, %f167, %f175, %f222;
	fma.rn.f32 	%f1696, %f167, %f174, %f223;
	fma.rn.f32 	%f1695, %f167, %f173, %f224;
	fma.rn.f32 	%f1694, %f166, %f172, %f225;
	fma.rn.f32 	%f1693, %f166, %f171, %f226;
	fma.rn.f32 	%f1692, %f166, %f170, %f227;
	fma.rn.f32 	%f1691, %f166, %f169, %f228;
	fma.rn.f32 	%f1690, %f166, %f176, %f229;
	fma.rn.f32 	%f1689, %f166, %f175, %f230;
	fma.rn.f32 	%f1688, %f166, %f174, %f231;
	fma.rn.f32 	%f1687, %f166, %f173, %f232;
	fma.rn.f32 	%f1686, %f165, %f172, %f233;
	fma.rn.f32 	%f1685, %f165, %f171, %f234;
	fma.rn.f32 	%f1684, %f165, %f170, %f235;
	fma.rn.f32 	%f1683, %f165, %f169, %f236;
	fma.rn.f32 	%f1682, %f165, %f176, %f237;
	fma.rn.f32 	%f1681, %f165, %f175, %f238;
	fma.rn.f32 	%f1680, %f165, %f174, %f239;
	fma.rn.f32 	%f1679, %f165, %f173, %f240;
	shl.b32 	%r130, %r237, 4;
	add.s32 	%r274, %r274, %r130;
	add.s64 	%rd120, %rd120, 64;
	add.s32 	%r273, %r273, %r130;
	add.s32 	%r24, %r272, 16;
	add.s32 	%r131, %r272, -8;
	setp.lt.s32 	%p31, %r131, %r60;
	mov.u32 	%r271, %r16;
	mov.u32 	%r272, %r24;
	mov.u32 	%r275, %r276;
	@%p31 bra 	$L__BB3_9;
	ld.param.f32 	%f1645, [gemm_kernel_NN_param_4];
	ld.param.f32 	%f1644, [gemm_kernel_NN_param_3];
	mul.f32 	%f321, %f1644, %f1742;
	mul.f32 	%f322, %f1644, %f1741;
	mul.f32 	%f323, %f1644, %f1740;
	mul.f32 	%f324, %f1644, %f1739;
	mul.f32 	%f325, %f1644, %f1738;
	mul.f32 	%f326, %f1644, %f1737;
	mul.f32 	%f327, %f1644, %f1736;
	mul.f32 	%f328, %f1644, %f1735;
	mul.f32 	%f329, %f1644, %f1734;
	mul.f32 	%f330, %f1644, %f1733;
	mul.f32 	%f331, %f1644, %f1732;
	mul.f32 	%f332, %f1644, %f1731;
	mul.f32 	%f333, %f1644, %f1730;
	mul.f32 	%f334, %f1644, %f1729;
	mul.f32 	%f335, %f1644, %f1728;
	mul.f32 	%f336, %f1644, %f1727;
	mul.f32 	%f337, %f1644, %f1726;
	mul.f32 	%f338, %f1644, %f1725;
	mul.f32 	%f339, %f1644, %f1724;
	mul.f32 	%f340, %f1644, %f1723;
	mul.f32 	%f341, %f1644, %f1722;
	mul.f32 	%f342, %f1644, %f1721;
	mul.f32 	%f343, %f1644, %f1720;
	mul.f32 	%f344, %f1644, %f1719;
	mul.f32 	%f345, %f1644, %f1718;
	mul.f32 	%f346, %f1644, %f1717;
	mul.f32 	%f347, %f1644, %f1716;
	mul.f32 	%f348, %f1644, %f1715;
	mul.f32 	%f349, %f1644, %f1714;
	mul.f32 	%f350, %f1644, %f1713;
	mul.f32 	%f351, %f1644, %f1712;
	mul.f32 	%f352, %f1644, %f1711;
	mul.f32 	%f353, %f1644, %f1710;
	mul.f32 	%f354, %f1644, %f1709;
	mul.f32 	%f355, %f1644, %f1708;
	mul.f32 	%f356, %f1644, %f1707;
	mul.f32 	%f357, %f1644, %f1706;
	mul.f32 	%f358, %f1644, %f1705;
	mul.f32 	%f359, %f1644, %f1704;
	mul.f32 	%f360, %f1644, %f1703;
	mul.f32 	%f361, %f1644, %f1702;
	mul.f32 	%f362, %f1644, %f1701;
	mul.f32 	%f363, %f1644, %f1700;
	mul.f32 	%f364, %f1644, %f1699;
	mul.f32 	%f365, %f1644, %f1698;
	mul.f32 	%f366, %f1644, %f1697;
	mul.f32 	%f367, %f1644, %f1696;
	mul.f32 	%f368, %f1644, %f1695;
	mul.f32 	%f369, %f1644, %f1694;
	mul.f32 	%f370, %f1644, %f1693;
	mul.f32 	%f371, %f1644, %f1692;
	mul.f32 	%f372, %f1644, %f1691;
	mul.f32 	%f373, %f1644, %f1690;
	mul.f32 	%f374, %f1644, %f1689;
	mul.f32 	%f375, %f1644, %f1688;
	mul.f32 	%f376, %f1644, %f1687;
	mul.f32 	%f377, %f1644, %f1686;
	mul.f32 	%f378, %f1644, %f1685;
	mul.f32 	%f379, %f1644, %f1684;
	mul.f32 	%f380, %f1644, %f1683;
	mul.f32 	%f381, %f1644, %f1682;
	mul.f32 	%f382, %f1644, %f1681;
	mul.f32 	%f383, %f1644, %f1680;
	mul.f32 	%f384, %f1644, %f1679;
	shl.b32 	%r25, %r20, 2;
	mov.u32 	%r132, %ctaid.y;
	shl.b32 	%r133, %r132, 7;
	add.s32 	%r26, %r25, %r133;
	shl.b32 	%r134, %r21, 2;
	mov.u32 	%r135, %ctaid.x;
	shl.b32 	%r136, %r135, 7;
	or.b32  	%r27, %r134, %r136;
	setp.eq.f32 	%p32, %f1645, 0f00000000;
	cvt.u64.u32 	%rd9, %r21;
	@%p32 bra 	$L__BB3_37;
	ld.param.u32 	%r246, [gemm_kernel_NN_param_6];
	ld.param.u32 	%r211, [gemm_kernel_NN_param_5];
	setp.lt.u32 	%p57, %r26, %r211;
	mul.lo.s32 	%r28, %r25, %r246;
	shr.s32 	%r151, %r28, 2;
	add.s32 	%r152, %r151, %r21;
	cvt.s64.s32 	%rd76, %r151;
	add.s64 	%rd77, %rd76, %rd9;
	setp.lt.u32 	%p58, %r27, %r246;
	and.pred  	%p59, %p57, %p58;
	mul.wide.s32 	%rd78, %r152, 16;
	add.s64 	%rd10, %rd5, %rd78;
	shl.b64 	%rd79, %rd77, 4;
	add.s64 	%rd11, %rd5, %rd79;
	@%p59 bra 	$L__BB3_22;
	bra.uni 	$L__BB3_23;
$L__BB3_22:
	ld.param.f32 	%f1646, [gemm_kernel_NN_param_4];
	ld.global.v4.f32 	{%f1516, %f1517, %f1518, %f1519}, [%rd10];
	fma.rn.f32 	%f1520, %f1646, %f1516, %f321;
	fma.rn.f32 	%f1521, %f1646, %f1517, %f322;
	fma.rn.f32 	%f1522, %f1646, %f1518, %f323;
	fma.rn.f32 	%f1523, %f1646, %f1519, %f324;
	st.global.v4.f32 	[%rd11], {%f1520, %f1521, %f1522, %f1523};
$L__BB3_23:
	ld.param.u32 	%r247, [gemm_kernel_NN_param_6];
	ld.param.u32 	%r212, [gemm_kernel_NN_param_5];
	setp.ge.u32 	%p60, %r26, %r212;
	add.s32 	%r32, %r27, 64;
	setp.ge.u32 	%p61, %r32, %r247;
	or.pred  	%p62, %p60, %p61;
	@%p62 bra 	$L__BB3_25;
	ld.param.f32 	%f1647, [gemm_kernel_NN_param_4];
	ld.global.v4.f32 	{%f1524, %f1525, %f1526, %f1527}, [%rd10+256];
	fma.rn.f32 	%f1528, %f1647, %f1524, %f325;
	fma.rn.f32 	%f1529, %f1647, %f1525, %f326;
	fma.rn.f32 	%f1530, %f1647, %f1526, %f327;
	fma.rn.f32 	%f1531, %f1647, %f1527, %f328;
	st.global.v4.f32 	[%rd11+256], {%f1528, %f1529, %f1530, %f1531};
$L__BB3_25:
	ld.param.u32 	%r248, [gemm_kernel_NN_param_6];
	ld.param.u32 	%r213, [gemm_kernel_NN_param_5];
	setp.lt.u32 	%p63, %r27, %r248;
	add.s32 	%r33, %r26, 1;
	setp.lt.u32 	%p64, %r33, %r213;
	add.s32 	%r34, %r28, %r248;
	shr.s32 	%r153, %r34, 31;
	shr.u32 	%r154, %r153, 30;
	add.s32 	%r155, %r34, %r154;
	shr.s32 	%r156, %r155, 2;
	add.s32 	%r157, %r156, %r21;
	cvt.s64.s32 	%rd80, %r156;
	add.s64 	%rd81, %rd80, %rd9;
	and.pred  	%p65, %p64, %p63;
	mul.wide.s32 	%rd82, %r157, 16;
	add.s64 	%rd16, %rd5, %rd82;
	shl.b64 	%rd83, %rd81, 4;
	add.s64 	%rd17, %rd5, %rd83;
	@%p65 bra 	$L__BB3_26;
	bra.uni 	$L__BB3_27;
$L__BB3_26:
	ld.param.f32 	%f1648, [gemm_kernel_NN_param_4];
	ld.global.v4.f32 	{%f1532, %f1533, %f1534, %f1535}, [%rd16];
	fma.rn.f32 	%f1536, %f1648, %f1532, %f329;
	fma.rn.f32 	%f1537, %f1648, %f1533, %f330;
	fma.rn.f32 	%f1538, %f1648, %f1534, %f331;
	fma.rn.f32 	%f1539, %f1648, %f1535, %f332;
	st.global.v4.f32 	[%rd17], {%f1536, %f1537, %f1538, %f1539};
$L__BB3_27:
	ld.param.u32 	%r249, [gemm_kernel_NN_param_6];
	ld.param.u32 	%r214, [gemm_kernel_NN_param_5];
	setp.ge.u32 	%p66, %r33, %r214;
	setp.ge.u32 	%p67, %r32, %r249;
	or.pred  	%p68, %p66, %p67;
	@%p68 bra 	$L__BB3_29;
	ld.param.f32 	%f1649, [gemm_kernel_NN_param_4];
	ld.global.v4.f32 	{%f1540, %f1541, %f1542, %f1543}, [%rd16+256];
	fma.rn.f32 	%f1544, %f1649, %f1540, %f333;
	fma.rn.f32 	%f1545, %f1649, %f1541, %f334;
	fma.rn.f32 	%f1546, %f1649, %f1542, %f335;
	fma.rn.f32 	%f1547, %f1649, %f1543, %f336;
	st.global.v4.f32 	[%rd17+256], {%f1544, %f1545, %f1546, %f1547};
$L__BB3_29:
	ld.param.u32 	%r250, [gemm_kernel_NN_param_6];
	ld.param.u32 	%r215, [gemm_kernel_NN_param_5];
	setp.ge.u32 	%p69, %r27, %r250;
	add.s32 	%r29, %r26, 2;
	setp.ge.u32 	%p70, %r29, %r215;
	add.s32 	%r30, %r34, %r250;
	shr.s32 	%r158, %r30, 31;
	shr.u32 	%r159, %r158, 30;
	add.s32 	%r160, %r30, %r159;
	shr.s32 	%r161, %r160, 2;
	add.s32 	%r162, %r161, %r21;
	cvt.s64.s32 	%rd84, %r161;
	add.s64 	%rd85, %rd84, %rd9;
	mul.wide.s32 	%rd86, %r162, 16;
	add.s64 	%rd12, %rd5, %rd86;
	shl.b64 	%rd87, %rd85, 4;
	add.s64 	%rd13, %rd5, %rd87;
	or.pred  	%p71, %p70, %p69;
	@%p71 bra 	$L__BB3_31;
	ld.param.f32 	%f1650, [gemm_kernel_NN_param_4];
	ld.global.v4.f32 	{%f1548, %f1549, %f1550, %f1551}, [%rd12];
	fma.rn.f32 	%f1552, %f1650, %f1548, %f337;
	fma.rn.f32 	%f1553, %f1650, %f1549, %f338;
	fma.rn.f32 	%f1554, %f1650, %f1550, %f339;
	fma.rn.f32 	%f1555, %f1650, %f1551, %f340;
	st.global.v4.f32 	[%rd13], {%f1552, %f1553, %f1554, %f1555};
$L__BB3_31:
	ld.param.u32 	%r251, [gemm_kernel_NN_param_6];
	ld.param.u32 	%r216, [gemm_kernel_NN_param_5];
	setp.ge.u32 	%p72, %r32, %r251;
	setp.ge.u32 	%p73, %r29, %r216;
	or.pred  	%p74, %p73, %p72;
	@%p74 bra 	$L__BB3_33;
	ld.param.f32 	%f1651, [gemm_kernel_NN_param_4];
	ld.global.v4.f32 	{%f1556, %f1557, %f1558, %f1559}, [%rd12+256];
	fma.rn.f32 	%f1560, %f1651, %f1556, %f341;
	fma.rn.f32 	%f1561, %f1651, %f1557, %f342;
	fma.rn.f32 	%f1562, %f1651, %f1558, %f343;
	fma.rn.f32 	%f1563, %f1651, %f1559, %f344;
	st.global.v4.f32 	[%rd13+256], {%f1560, %f1561, %f1562, %f1563};
$L__BB3_33:
	ld.param.u32 	%r252, [gemm_kernel_NN_param_6];
	ld.param.u32 	%r217, [gemm_kernel_NN_param_5];
	setp.ge.u32 	%p75, %r27, %r252;
	add.s32 	%r31, %r26, 3;
	setp.ge.u32 	%p76, %r31, %r217;
	add.s32 	%r163, %r30, %r252;
	shr.s32 	%r164, %r163, 31;
	shr.u32 	%r165, %r164, 30;
	add.s32 	%r166, %r163, %r165;
	shr.s32 	%r167, %r166, 2;
	add.s32 	%r168, %r167, %r21;
	cvt.s64.s32 	%rd88, %r167;
	add.s64 	%rd89, %rd88, %rd9;
	mul.wide.s32 	%rd90, %r168, 16;
	add.s64 	%rd14, %rd5, %rd90;
	shl.b64 	%rd91, %rd89, 4;
	add.s64 	%rd15, %rd5, %rd91;
	or.pred  	%p77, %p76, %p75;
	@%p77 bra 	$L__BB3_35;
	ld.param.f32 	%f1652, [gemm_kernel_NN_param_4];
	ld.global.v4.f32 	{%f1564, %f1565, %f1566, %f1567}, [%rd14];
	fma.rn.f32 	%f1568, %f1652, %f1564, %f345;
	fma.rn.f32 	%f1569, %f1652, %f1565, %f346;
	fma.rn.f32 	%f1570, %f1652, %f1566, %f347;
	fma.rn.f32 	%f1571, %f1652, %f1567, %f348;
	st.global.v4.f32 	[%rd15], {%f1568, %f1569, %f1570, %f1571};
$L__BB3_35:
	ld.param.u32 	%r253, [gemm_kernel_NN_param_6];
	ld.param.u32 	%r218, [gemm_kernel_NN_param_5];
	setp.ge.u32 	%p78, %r32, %r253;
	setp.ge.u32 	%p79, %r31, %r218;
	or.pred  	%p80, %p79, %p78;
	@%p80 bra 	$L__BB3_53;
	ld.param.f32 	%f1653, [gemm_kernel_NN_param_4];
	ld.global.v4.f32 	{%f1572, %f1573, %f1574, %f1575}, [%rd14+256];
	fma.rn.f32 	%f1576, %f1653, %f1572, %f349;
	fma.rn.f32 	%f1577, %f1653, %f1573, %f350;
	fma.rn.f32 	%f1578, %f1653, %f1574, %f351;
	fma.rn.f32 	%f1579, %f1653, %f1575, %f352;
	st.global.v4.f32 	[%rd15+256], {%f1576, %f1577, %f1578, %f1579};
	bra.uni 	$L__BB3_53;
$L__BB3_37:
	ld.param.u32 	%r238, [gemm_kernel_NN_param_6];
	ld.param.u32 	%r203, [gemm_kernel_NN_param_5];
	setp.ge.u32 	%p33, %r26, %r203;
	mul.lo.s32 	%r35, %r25, %r238;
	shr.s32 	%r137, %r35, 2;
	cvt.s64.s32 	%rd64, %r137;
	add.s64 	%rd65, %rd64, %rd9;
	setp.ge.u32 	%p34, %r27, %r238;
	shl.b64 	%rd66, %rd65, 4;
	add.s64 	%rd18, %rd5, %rd66;
	or.pred  	%p35, %p33, %p34;
	@%p35 bra 	$L__BB3_39;
	st.global.v4.f32 	[%rd18], {%f321, %f322, %f323, %f324};
$L__BB3_39:
	ld.param.u32 	%r239, [gemm_kernel_NN_param_6];
	ld.param.u32 	%r204, [gemm_kernel_NN_param_5];
	setp.ge.u32 	%p36, %r26, %r204;
	add.s32 	%r36, %r27, 64;
	setp.ge.u32 	%p37, %r36, %r239;
	or.pred  	%p38, %p36, %p37;
	@%p38 bra 	$L__BB3_41;
	st.global.v4.f32 	[%rd18+256], {%f325, %f326, %f327, %f328};
$L__BB3_41:
	ld.param.u32 	%r240, [gemm_kernel_NN_param_6];
	ld.param.u32 	%r205, [gemm_kernel_NN_param_5];
	setp.ge.u32 	%p39, %r27, %r240;
	add.s32 	%r37, %r26, 1;
	setp.ge.u32 	%p40, %r37, %r205;
	add.s32 	%r38, %r35, %r240;
	shr.s32 	%r138, %r38, 31;
	shr.u32 	%r139, %r138, 30;
	add.s32 	%r140, %r38, %r139;
	shr.s32 	%r141, %r140, 2;
	cvt.s64.s32 	%rd67, %r141;
	add.s64 	%rd68, %rd67, %rd9;
	shl.b64 	%rd69, %rd68, 4;
	add.s64 	%rd19, %rd5, %rd69;
	or.pred  	%p41, %p40, %p39;
	@%p41 bra 	$L__BB3_43;
	st.global.v4.f32 	[%rd19], {%f329, %f330, %f331, %f332};
$L__BB3_43:
	ld.param.u32 	%r241, [gemm_kernel_NN_param_6];
	ld.param.u32 	%r206, [gemm_kernel_NN_param_5];
	setp.ge.u32 	%p42, %r37, %r206;
	setp.ge.u32 	%p43, %r36, %r241;
	or.pred  	%p44, %p42, %p43;
	@%p44 bra 	$L__BB3_45;
	st.global.v4.f32 	[%rd19+256], {%f333, %f334, %f335, %f336};
$L__BB3_45:
	ld.param.u32 	%r242, [gemm_kernel_NN_param_6];
	ld.param.u32 	%r207, [gemm_kernel_NN_param_5];
	setp.ge.u32 	%p45, %r27, %r242;
	add.s32 	%r39, %r26, 2;
	setp.ge.u32 	%p46, %r39, %r207;
	add.s32 	%r40, %r38, %r242;
	shr.s32 	%r142, %r40, 31;
	shr.u32 	%r143, %r142, 30;
	add.s32 	%r144, %r40, %r143;
	shr.s32 	%r145, %r144, 2;
	cvt.s64.s32 	%rd70, %r145;
	add.s64 	%rd71, %rd70, %rd9;
	shl.b64 	%rd72, %rd71, 4;
	add.s64 	%rd20, %rd5, %rd72;
	or.pred  	%p47, %p46, %p45;
	@%p47 bra 	$L__BB3_47;
	st.global.v4.f32 	[%rd20], {%f337, %f338, %f339, %f340};
$L__BB3_47:
	ld.param.u32 	%r243, [gemm_kernel_NN_param_6];
	ld.param.u32 	%r208, [gemm_kernel_NN_param_5];
	setp.ge.u32 	%p48, %r39, %r208;
	setp.ge.u32 	%p49, %r36, %r243;
	or.pred  	%p50, %p48, %p49;
	@%p50 bra 	$L__BB3_49;
	st.global.v4.f32 	[%rd20+256], {%f341, %f342, %f343, %f344};
$L__BB3_49:
	ld.param.u32 	%r244, [gemm_kernel_NN_param_6];
	ld.param.u32 	%r209, [gemm_kernel_NN_param_5];
	setp.ge.u32 	%p51, %r27, %r244;
	add.s32 	%r41, %r26, 3;
	setp.ge.u32 	%p52, %r41, %r209;
	add.s32 	%r146, %r40, %r244;
	shr.s32 	%r147, %r146, 31;
	shr.u32 	%r148, %r147, 30;
	add.s32 	%r149, %r146, %r148;
	shr.s32 	%r150, %r149, 2;
	cvt.s64.s32 	%rd73, %r150;
	add.s64 	%rd74, %rd73, %rd9;
	shl.b64 	%rd75, %rd74, 4;
	add.s64 	%rd21, %rd5, %rd75;
	or.pred  	%p53, %p52, %p51;
	@%p53 bra 	$L__BB3_51;
	st.global.v4.f32 	[%rd21], {%f345, %f346, %f347, %f348};
$L__BB3_51:
	ld.param.u32 	%r245, [gemm_kernel_NN_param_6];
	ld.param.u32 	%r210, [gemm_kernel_NN_param_5];
	setp.ge.u32 	%p54, %r41, %r210;
	setp.ge.u32 	%p55, %r36, %r245;
	or.pred  	%p56, %p54, %p55;
	@%p56 bra 	$L__BB3_53;
	st.global.v4.f32 	[%rd21+256], {%f349, %f350, %f351, %f352};
$L__BB3_53:
	ld.param.f32 	%f1654, [gemm_kernel_NN_param_4];
	setp.eq.f32 	%p81, %f1654, 0f00000000;
	add.s32 	%r42, %r26, 64;
	@%p81 bra 	$L__BB3_70;
	ld.param.u32 	%r262, [gemm_kernel_NN_param_6];
	ld.param.u32 	%r227, [gemm_kernel_NN_param_5];
	add.s32 	%r184, %r25, 64;
	setp.lt.u32 	%p106, %r42, %r227;
	mul.lo.s32 	%r43, %r184, %r262;
	shr.s32 	%r185, %r43, 2;
	add.s32 	%r186, %r185, %r21;
	cvt.s64.s32 	%rd104, %r185;
	add.s64 	%rd105, %rd104, %rd9;
	setp.lt.u32 	%p107, %r27, %r262;
	and.pred  	%p108, %p106, %p107;
	mul.wide.s32 	%rd106, %r186, 16;
	add.s64 	%rd22, %rd5, %rd106;
	shl.b64 	%rd107, %rd105, 4;
	add.s64 	%rd23, %rd5, %rd107;
	@%p108 bra 	$L__BB3_55;
	bra.uni 	$L__BB3_56;
$L__BB3_55:
	ld.param.f32 	%f1655, [gemm_kernel_NN_param_4];
	ld.global.v4.f32 	{%f1580, %f1581, %f1582, %f1583}, [%rd22];
	fma.rn.f32 	%f1584, %f1655, %f1580, %f353;
	fma.rn.f32 	%f1585, %f1655, %f1581, %f354;
	fma.rn.f32 	%f1586, %f1655, %f1582, %f355;
	fma.rn.f32 	%f1587, %f1655, %f1583, %f356;
	st.global.v4.f32 	[%rd23], {%f1584, %f1585, %f1586, %f1587};
$L__BB3_56:
	ld.param.u32 	%r263, [gemm_kernel_NN_param_6];
	ld.param.u32 	%r228, [gemm_kernel_NN_param_5];
	setp.ge.u32 	%p109, %r42, %r228;
	add.s32 	%r47, %r27, 64;
	setp.ge.u32 	%p110, %r47, %r263;
	or.pred  	%p111, %p109, %p110;
	@%p111 bra 	$L__BB3_58;
	ld.param.f32 	%f1656, [gemm_kernel_NN_param_4];
	ld.global.v4.f32 	{%f1588, %f1589, %f1590, %f1591}, [%rd22+256];
	fma.rn.f32 	%f1592, %f1656, %f1588, %f357;
	fma.rn.f32 	%f1593, %f1656, %f1589, %f358;
	fma.rn.f32 	%f1594, %f1656, %f1590, %f359;
	fma.rn.f32 	%f1595, %f1656, %f1591, %f360;
	st.global.v4.f32 	[%rd23+256], {%f1592, %f1593, %f1594, %f1595};
$L__BB3_58:
	ld.param.u32 	%r264, [gemm_kernel_NN_param_6];
	ld.param.u32 	%r229, [gemm_kernel_NN_param_5];
	setp.lt.u32 	%p112, %r27, %r264;
	add.s32 	%r48, %r26, 65;
	setp.lt.u32 	%p113, %r48, %r229;
	add.s32 	%r49, %r43, %r264;
	shr.s32 	%r187, %r49, 31;
	shr.u32 	%r188, %r187, 30;
	add.s32 	%r189, %r49, %r188;
	shr.s32 	%r190, %r189, 2;
	add.s32 	%r191, %r190, %r21;
	cvt.s64.s32 	%rd108, %r190;
	add.s64 	%rd109, %rd108, %rd9;
	and.pred  	%p114, %p113, %p112;
	mul.wide.s32 	%rd110, %r191, 16;
	add.s64 	%rd28, %rd5, %rd110;
	shl.b64 	%rd111, %rd109, 4;
	add.s64 	%rd29, %rd5, %rd111;
	@%p114 bra 	$L__BB3_59;
	bra.uni 	$L__BB3_60;
$L__BB3_59:
	ld.param.f32 	%f1657, [gemm_kernel_NN_param_4];
	ld.global.v4.f32 	{%f1596, %f1597, %f1598, %f1599}, [%rd28];
	fma.rn.f32 	%f1600, %f1657, %f1596, %f361;
	fma.rn.f32 	%f1601, %f1657, %f1597, %f362;
	fma.rn.f32 	%f1602, %f1657, %f1598, %f363;
	fma.rn.f32 	%f1603, %f1657, %f1599, %f364;
	st.global.v4.f32 	[%rd29], {%f1600, %f1601, %f1602, %f1603};
$L__BB3_60:
	ld.param.u32 	%r265, [gemm_kernel_NN_param_6];
	ld.param.u32 	%r230, [gemm_kernel_NN_param_5];
	setp.ge.u32 	%p115, %r48, %r230;
	setp.ge.u32 	%p116, %r47, %r265;
	or.pred  	%p117, %p115, %p116;
	@%p117 bra 	$L__BB3_62;
	ld.param.f32 	%f1658, [gemm_kernel_NN_param_4];
	ld.global.v4.f32 	{%f1604, %f1605, %f1606, %f1607}, [%rd28+256];
	fma.rn.f32 	%f1608, %f1658, %f1604, %f365;
	fma.rn.f32 	%f1609, %f1658, %f1605, %f366;
	fma.rn.f32 	%f1610, %f1658, %f1606, %f367;
	fma.rn.f32 	%f1611, %f1658, %f1607, %f368;
	st.global.v4.f32 	[%rd29+256], {%f1608, %f1609, %f1610, %f1611};
$L__BB3_62:
	ld.param.u32 	%r266, [gemm_kernel_NN_param_6];
	ld.param.u32 	%r231, [gemm_kernel_NN_param_5];
	setp.ge.u32 	%p118, %r27, %r266;
	add.s32 	%r44, %r26, 66;
	setp.ge.u32 	%p119, %r44, %r231;
	add.s32 	%r45, %r49, %r266;
	shr.s32 	%r192, %r45, 31;
	shr.u32 	%r193, %r192, 30;
	add.s32 	%r194, %r45, %r193;
	shr.s32 	%r195, %r194, 2;
	add.s32 	%r196, %r195, %r21;
	cvt.s64.s32 	%rd112, %r195;
	add.s64 	%rd113, %rd112, %rd9;
	mul.wide.s32 	%rd114, %r196, 16;
	add.s64 	%rd24, %rd5, %rd114;
	shl.b64 	%rd115, %rd113, 4;
	add.s64 	%rd25, %rd5, %rd115;
	or.pred  	%p120, %p119, %p118;
	@%p120 bra 	$L__BB3_64;
	ld.param.f32 	%f1659, [gemm_kernel_NN_param_4];
	ld.global.v4.f32 	{%f1612, %f1613, %f1614, %f1615}, [%rd24];
	fma.rn.f32 	%f1616, %f1659, %f1612, %f369;
	fma.rn.f32 	%f1617, %f1659, %f1613, %f370;
	fma.rn.f32 	%f1618, %f1659, %f1614, %f371;
	fma.rn.f32 	%f1619, %f1659, %f1615, %f372;
	st.global.v4.f32 	[%rd25], {%f1616, %f1617, %f1618, %f1619};
$L__BB3_64:
	ld.param.u32 	%r267, [gemm_kernel_NN_param_6];
	ld.param.u32 	%r232, [gemm_kernel_NN_param_5];
	setp.ge.u32 	%p121, %r47, %r267;
	setp.ge.u32 	%p122, %r44, %r232;
	or.pred  	%p123, %p122, %p121;
	@%p123 bra 	$L__BB3_66;
	ld.param.f32 	%f1660, [gemm_kernel_NN_param_4];
	ld.global.v4.f32 	{%f1620, %f1621, %f1622, %f1623}, [%rd24+256];
	fma.rn.f32 	%f1624, %f1660, %f1620, %f373;
	fma.rn.f32 	%f1625, %f1660, %f1621, %f374;
	fma.rn.f32 	%f1626, %f1660, %f1622, %f375;
	fma.rn.f32 	%f1627, %f1660, %f1623, %f376;
	st.global.v4.f32 	[%rd25+256], {%f1624, %f1625, %f1626, %f1627};
$L__BB3_66:
	ld.param.u32 	%r268, [gemm_kernel_NN_param_6];
	ld.param.u32 	%r233, [gemm_kernel_NN_param_5];
	setp.ge.u32 	%p124, %r27, %r268;
	add.s32 	%r46, %r26, 67;
	setp.ge.u32 	%p125, %r46, %r233;
	add.s32 	%r197, %r45, %r268;
	shr.s32 	%r198, %r197, 31;
	shr.u32 	%r199, %r198, 30;
	add.s32 	%r200, %r197, %r199;
	shr.s32 	%r201, %r200, 2;
	add.s32 	%r202, %r201, %r21;
	cvt.s64.s32 	%rd116, %r201;
	add.s64 	%rd117, %rd116, %rd9;
	mul.wide.s32 	%rd118, %r202, 16;
	add.s64 	%rd26, %rd5, %rd118;
	shl.b64 	%rd119, %rd117, 4;
	add.s64 	%rd27, %rd5, %rd119;
	or.pred  	%p126, %p125, %p124;
	@%p126 bra 	$L__BB3_68;
	ld.param.f32 	%f1661, [gemm_kernel_NN_param_4];
	ld.global.v4.f32 	{%f1628, %f1629, %f1630, %f1631}, [%rd26];
	fma.rn.f32 	%f1632, %f1661, %f1628, %f377;
	fma.rn.f32 	%f1633, %f1661, %f1629, %f378;
	fma.rn.f32 	%f1634, %f1661, %f1630, %f379;
	fma.rn.f32 	%f1635, %f1661, %f1631, %f380;
	st.global.v4.f32 	[%rd27], {%f1632, %f1633, %f1634, %f1635};
$L__BB3_68:
	ld.param.u32 	%r269, [gemm_kernel_NN_param_6];
	ld.param.u32 	%r234, [gemm_kernel_NN_param_5];
	setp.ge.u32 	%p127, %r47, %r269;
	setp.ge.u32 	%p128, %r46, %r234;
	or.pred  	%p129, %p128, %p127;
	@%p129 bra 	$L__BB3_86;
	ld.param.f32 	%f1662, [gemm_kernel_NN_param_4];
	ld.global.v4.f32 	{%f1636, %f1637, %f1638, %f1639}, [%rd26+256];
	fma.rn.f32 	%f1640, %f1662, %f1636, %f381;
	fma.rn.f32 	%f1641, %f1662, %f1637, %f382;
	fma.rn.f32 	%f1642, %f1662, %f1638, %f383;
	fma.rn.f32 	%f1643, %f1662, %f1639, %f384;
	st.global.v4.f32 	[%rd27+256], {%f1640, %f1641, %f1642, %f1643};
	bra.uni 	$L__BB3_86;
$L__BB3_70:
	ld.param.u32 	%r254, [gemm_kernel_NN_param_6];
	ld.param.u32 	%r219, [gemm_kernel_NN_param_5];
	add.s32 	%r169, %r25, 64;
	setp.ge.u32 	%p82, %r42, %r219;
	mul.lo.s32 	%r50, %r169, %r254;
	shr.s32 	%r170, %r50, 2;
	cvt.s64.s32 	%rd92, %r170;
	add.s64 	%rd93, %rd92, %rd9;
	setp.ge.u32 	%p83, %r27, %r254;
	shl.b64 	%rd94, %rd93, 4;
	add.s64 	%rd30, %rd5, %rd94;
	or.pred  	%p84, %p82, %p83;
	@%p84 bra 	$L__BB3_72;
	st.global.v4.f32 	[%rd30], {%f353, %f354, %f355, %f356};
$L__BB3_72:
	ld.param.u32 	%r255, [gemm_kernel_NN_param_6];
	ld.param.u32 	%r220, [gemm_kernel_NN_param_5];
	setp.ge.u32 	%p85, %r42, %r220;
	add.s32 	%r51, %r27, 64;
	setp.ge.u32 	%p86, %r51, %r255;
	or.pred  	%p87, %p85, %p86;
	@%p87 bra 	$L__BB3_74;
	st.global.v4.f32 	[%rd30+256], {%f357, %f358, %f359, %f360};
$L__BB3_74:
	ld.param.u32 	%r256, [gemm_kernel_NN_param_6];
	ld.param.u32 	%r221, [gemm_kernel_NN_param_5];
	setp.ge.u32 	%p88, %r27, %r256;
	add.s32 	%r52, %r26, 65;
	setp.ge.u32 	%p89, %r52, %r221;
	add.s32 	%r53, %r50, %r256;
	shr.s32 	%r171, %r53, 31;
	shr.u32 	%r172, %r171, 30;
	add.s32 	%r173, %r53, %r172;
	shr.s32 	%r174, %r173, 2;
	cvt.s64.s32 	%rd95, %r174;
	add.s64 	%rd96, %rd95, %rd9;
	shl.b64 	%rd97, %rd96, 4;
	add.s64 	%rd31, %rd5, %rd97;
	or.pred  	%p90, %p89, %p88;
	@%p90 bra 	$L__BB3_76;
	st.global.v4.f32 	[%rd31], {%f361, %f362, %f363, %f364};
$L__BB3_76:
	ld.param.u32 	%r257, [gemm_kernel_NN_param_6];
	ld.param.u32 	%r222, [gemm_kernel_NN_param_5];
	setp.ge.u32 	%p91, %r52, %r222;
	setp.ge.u32 	%p92, %r51, %r257;
	or.pred  	%p93, %p91, %p92;
	@%p93 bra 	$L__BB3_78;
	st.global.v4.f32 	[%rd31+256], {%f365, %f366, %f367, %f368};
$L__BB3_78:
	ld.param.u32 	%r258, [gemm_kernel_NN_param_6];
	ld.param.u32 	%r223, [gemm_kernel_NN_param_5];
	setp.ge.u32 	%p94, %r27, %r258;
	add.s32 	%r54, %r26, 66;
	setp.ge.u32 	%p95, %r54, %r223;
	add.s32 	%r55, %r53, %r258;
	shr.s32 	%r175, %r55, 31;
	shr.u32 	%r176, %r175, 30;
	add.s32 	%r177, %r55, %r176;
	shr.s32 	%r178, %r177, 2;
	cvt.s64.s32 	%rd98, %r178;
	add.s64 	%rd99, %rd98, %rd9;
	shl.b64 	%rd100, %rd99, 4;
	add.s64 	%rd32, %rd5, %rd100;
	or.pred  	%p96, %p95, %p94;
	@%p96 bra 	$L__BB3_80;
	st.global.v4.f32 	[%rd32], {%f369, %f370, %f371, %f372};
$L__BB3_80:
	ld.param.u32 	%r259, [gemm_kernel_NN_param_6];
	ld.param.u32 	%r224, [gemm_kernel_NN_param_5];
	setp.ge.u32 	%p97, %r54, %r224;
	setp.ge.u32 	%p98, %r51, %r259;
	or.pred  	%p99, %p97, %p98;
	@%p99 bra 	$L__BB3_82;
	st.global.v4.f32 	[%rd32+256], {%f373, %f374, %f375, %f376};
$L__BB3_82:
	ld.param.u32 	%r260, [gemm_kernel_NN_param_6];
	ld.param.u32 	%r225, [gemm_kernel_NN_param_5];
	setp.ge.u32 	%p100, %r27, %r260;
	add.s32 	%r56, %r26, 67;
	setp.ge.u32 	%p101, %r56, %r225;
	add.s32 	%r179, %r55, %r260;
	shr.s32 	%r180, %r179, 31;
	shr.u32 	%r181, %r180, 30;
	add.s32 	%r182, %r179, %r181;
	shr.s32 	%r183, %r182, 2;
	cvt.s64.s32 	%rd101, %r183;
	add.s64 	%rd102, %rd101, %rd9;
	shl.b64 	%rd103, %rd102, 4;
	add.s64 	%rd33, %rd5, %rd103;
	or.pred  	%p102, %p101, %p100;
	@%p102 bra 	$L__BB3_84;
	st.global.v4.f32 	[%rd33], {%f377, %f378, %f379, %f380};
$L__BB3_84:
	ld.param.u32 	%r261, [gemm_kernel_NN_param_6];
	ld.param.u32 	%r226, [gemm_kernel_NN_param_5];
	setp.ge.u32 	%p103, %r56, %r226;
	setp.ge.u32 	%p104, %r51, %r261;
	or.pred  	%p105, %p103, %p104;
	@%p105 bra 	$L__BB3_86;
	st.global.v4.f32 	[%rd33+256], {%f381, %f382, %f383, %f384};
$L__BB3_86:
	ret;

}


// ===== COMPILED SASS (sm_100) =====

	.target	sm_100

	.elftype	@"ET_EXEC"


//--------------------- .note.nv.tkinfo           --------------------------
	.section	.note.nv.tkinfo,"",@"SHT_NOTE"
	.sectionflags	@"SHF_NOTE_NV_TKINFO"
	.tkinfo
        /*0018*/ 	.word	0x00000002
        /*0030*/ 	.string	""
        /*0030*/ 	.string	"ptxas"
        /*0030*/ 	.string	"Cuda compilation tools, release 13.0, V13.0.88"
        /*0030*/ 	.string	"Build cuda_13.0.r13.0/compiler.36424714_0"
        /*0030*/ 	.string	"-arch sm_100 -m 64 "



//--------------------- .note.nv.cuinfo           --------------------------
	.section	.note.nv.cuinfo,"",@"SHT_NOTE"
	.sectionflags	@"SHF_NOTE_NV_CUINFO"
        /*0018*/ 	.short	0x0002
        /*001a*/ 	.short	0x0064
        /*001c*/ 	.short	0x0082
	.zero		2


//--------------------- .nv.info                  --------------------------
	.section	.nv.info,"",@"SHT_CUDA_INFO"
	.align	4


	//----- nvinfo : EIATTR_REGCOUNT
	.align		4
        /*0000*/ 	.byte	0x04, 0x2f
        /*0002*/ 	.short	(.L_1 - .L_0)
	.align		4
.L_0:
        /*0004*/ 	.word	index@(matmul_naive)
        /*0008*/ 	.word	0x00000020


	//----- nvinfo : EIATTR_FRAME_SIZE
	.align		4
.L_1:
        /*000c*/ 	.byte	0x04, 0x11
        /*000e*/ 	.short	(.L_3 - .L_2)
	.align		4
.L_2:
        /*0010*/ 	.word	index@(matmul_naive)
        /*0014*/ 	.word	0x00000000


	//----- nvinfo : EIATTR_REGCOUNT
	.align		4
.L_3:
        /*0018*/ 	.byte	0x04, 0x2f
        /*001a*/ 	.short	(.L_5 - .L_4)
	.align		4
.L_4:
        /*001c*/ 	.word	index@(matmul_blocked)
        /*0020*/ 	.word	0x00000020


	//----- nvinfo : EIATTR_FRAME_SIZE
	.align		4
.L_5:
        /*0024*/ 	.byte	0x04, 0x11
        /*0026*/ 	.short	(.L_7 - .L_6)
	.align		4
.L_6:
        /*0028*/ 	.word	index@(matmul_blocked)
        /*002c*/ 	.word	0x00000000


	//----- nvinfo : EIATTR_REGCOUNT
	.align		4
.L_7:
        /*0030*/ 	.byte	0x04, 0x2f
        /*0032*/ 	.short	(.L_9 - .L_8)
	.align		4
.L_8:
        /*0034*/ 	.word	index@(matmul_blocked2)
        /*0038*/ 	.word	0x000000ff


	//----- nvinfo : EIATTR_FRAME_SIZE
	.align		4
.L_9:
        /*003c*/ 	.byte	0x04, 0x11
        /*003e*/ 	.short	(.L_11 - .L_10)
	.align		4
.L_10:
        /*0040*/ 	.word	index@(matmul_blocked2)
        /*0044*/ 	.word	0x00000670


	//----- nvinfo : EIATTR_REGCOUNT
	.align		4
.L_11:
        /*0048*/ 	.byte	0x04, 0x2f
        /*004a*/ 	.short	(.L_13 - .L_12)
	.align		4
.L_12:
        /*004c*/ 	.word	index@(gemm_kernel_NN)
        /*0050*/ 	.word	0x00000080


	//----- nvinfo : EIATTR_FRAME_SIZE
	.align		4
.L_13:
        /*0054*/ 	.byte	0x04, 0x11
        /*0056*/ 	.short	(.L_15 - .L_14)
	.align		4
.L_14:
        /*0058*/ 	.word	index@(gemm_kernel_NN)
        /*005c*/ 	.word	0x00000000


	//----- nvinfo : EIATTR_MIN_STACK_SIZE
	.align		4
.L_15:
        /*0060*/ 	.byte	0x04, 0x12
        /*0062*/ 	.short	(.L_17 - .L_16)
	.align		4
.L_16:
        /*0064*/ 	.word	index@(gemm_kernel_NN)
        /*0068*/ 	.word	0x00000000


	//----- nvinfo : EIATTR_MIN_STACK_SIZE
	.align		4
.L_17:
        /*006c*/ 	.byte	0x04, 0x12
        /*006e*/ 	.short	(.L_19 - .L_18)
	.align		4
.L_18:
        /*0070*/ 	.word	index@(matmul_blocked2)
        /*0074*/ 	.word	0x00000670


	//----- nvinfo : EIATTR_MIN_STACK_SIZE
	.align		4
.L_19:
        /*0078*/ 	.byte	0x04, 0x12
        /*007a*/ 	.short	(.L_21 - .L_20)
	.align		4
.L_20:
        /*007c*/ 	.word	index@(matmul_blocked)
        /*0080*/ 	.word	0x00000000


	//----- nvinfo : EIATTR_MIN_STACK_SIZE
	.align		4
.L_21:
        /*0084*/ 	.byte	0x04, 0x12
        /*0086*/ 	.short	(.L_23 - .L_22)
	.align		4
.L_22:
        /*0088*/ 	.word	index@(matmul_naive)
        /*008c*/ 	.word	0x00000000
.L_23:


//--------------------- .nv.compat                --------------------------
	.section	.nv.compat,"",@"SHT_CUDA_COMPAT_INFO"
	.align	4
        /*0000*/ 	.byte	0x02, 0x09, 0x00, 0x00, 0x02, 0x02, 0x01, 0x00, 0x02, 0x05, 0x05, 0x00, 0x03, 0x07, 0x01, 0x01
        /*0010*/ 	.byte	0x02, 0x03, 0x00, 0x00, 0x02, 0x06, 0x01, 0x00, 0x04, 0x0b, 0x08, 0x00, 0x09, 0x00, 0x00, 0x00
        /*0020*/ 	.byte	0x00, 0x00, 0x00, 0x00


//--------------------- .nv.info.gemm_kernel_NN   --------------------------
	.section	.nv.info.gemm_kernel_NN,"",@"SHT_CUDA_INFO"
	.sectionflags	@""
	.align	4


	//----- nvinfo : EIATTR_CUDA_API_VERSION
	.align		4
        /*0000*/ 	.byte	0x04, 0x37
        /*0002*/ 	.short	(.L_25 - .L_24)
.L_24:
        /*0004*/ 	.word	0x00000082


	//----- nvinfo : EIATTR_KPARAM_INFO
	.align		4
.L_25:
        /*0008*/ 	.byte	0x04, 0x17
        /*000a*/ 	.short	(.L_27 - .L_26)
.L_26:
        /*000c*/ 	.word	0x00000000
        /*0010*/ 	.short	0x0007
        /*0012*/ 	.short	0x0028
        /*0014*/ 	.byte	0x00, 0xf0, 0x11, 0x00


	//----- nvinfo : EIATTR_KPARAM_INFO
	.align		4
.L_27:
        /*0018*/ 	.byte	0x04, 0x17
        /*001a*/ 	.short	(.L_29 - .L_28)
.L_28:
        /*001c*/ 	.word	0x00000000
        /*0020*/ 	.short	0x0006
        /*0022*/ 	.short	0x0024
        /*0024*/ 	.byte	0x00, 0xf0, 0x11, 0x00


	//----- nvinfo : EIATTR_KPARAM_INFO
	.align		4
.L_29:
        /*0028*/ 	.byte	0x04, 0x17
        /*002a*/ 	.short	(.L_31 - .L_30)
.L_30:
        /*002c*/ 	.word	0x00000000
        /*0030*/ 	.short	0x0005
        /*0032*/ 	.short	0x0020
        /*0034*/ 	.byte	0x00, 0xf0, 0x11, 0x00


	//----- nvinfo : EIATTR_KPARAM_INFO
	.align		4
.L_31:
        /*0038*/ 	.byte	0x04, 0x17
        /*003a*/ 	.short	(.L_33 - .L_32)
.L_32:
        /*003c*/ 	.word	0x00000000
        /*0040*/ 	.short	0x0004
        /*0042*/ 	.short	0x001c
        /*0044*/ 	.byte	0x00, 0xf0, 0x11, 0x00


	//----- nvinfo : EIATTR_KPARAM_INFO
	.align		4
.L_33:
        /*0048*/ 	.byte	0x04, 0x17
        /*004a*/ 	.short	(.L_35 - .L_34)
.L_34:
        /*004c*/ 	.word	0x00000000
        /*0050*/ 	.short	0x0003
        /*0052*/ 	.short	0x0018
        /*0054*/ 	.byte	0x00, 0xf0, 0x11, 0x00


	//----- nvinfo : EIATTR_KPARAM_INFO
	.align		4
.L_35:
        /*0058*/ 	.byte	0x04, 0x17
        /*005a*/ 	.short	(.L_37 - .L_36)
.L_36:
        /*005c*/ 	.word	0x00000000
        /*0060*/ 	.short	0x0002
        /*0062*/ 	.short	0x0010
        /*0064*/ 	.byte	0x00, 0xf5, 0x21, 0x00


	//----- nvinfo : EIATTR_KPARAM_INFO
	.align		4
.L_37:
        /*0068*/ 	.byte	0x04, 0x17
        /*006a*/ 	.short	(.L_39 - .L_38)
.L_38:
        /*006c*/ 	.word	0x00000000
        /*0070*/ 	.short	0x0001
        /*0072*/ 	.short	0x0008
        /*0074*/ 	.byte	0x00, 0xf5, 0x21, 0x00


	//----- nvinfo : EIATTR_KPARAM_INFO
	.align		4
.L_39:
        /*0078*/ 	.byte	0x04, 0x17
        /*007a*/ 	.short	(.L_41 - .L_40)
.L_40:
        /*007c*/ 	.word	0x00000000
        /*0080*/ 	.short	0x0000
        /*0082*/ 	.short	0x0000
        /*0084*/ 	.byte	0x00, 0xf5, 0x21, 0x00


	//----- nvinfo : EIATTR_SPARSE_MMA_MASK
	.align		4
.L_41:
        /*0088*/ 	.byte	0x03, 0x50
        /*008a*/ 	.short	0x0000


	//----- nvinfo : EIATTR_MAXREG_COUNT
	.align		4
        /*008c*/ 	.byte	0x03, 0x1b
        /*008e*/ 	.short	0x00ff


	//----- nvinfo : EIATTR_NUM_BARRIERS
	.align		4
        /*0090*/ 	.byte	0x02, 0x4c
        /*0092*/ 	.byte	0x01
	.zero		1


	//----- nvinfo : EIATTR_MERCURY_ISA_VERSION
	.align		4
        /*0094*/ 	.byte	0x03, 0x5f
        /*0096*/ 	.short	0x0101


	//----- nvinfo : EIATTR_VRC_CTA_INIT_COUNT
	.align		4
        /*0098*/ 	.byte	0x02, 0x4a
	.zero		1
	.zero		1


	//----- nvinfo : EIATTR_EXIT_INSTR_OFFSETS
	.align		4
        /*009c*/ 	.byte	0x04, 0x1c
        /*009e*/ 	.short	(.L_43 - .L_42)


	//   ....[0]....
.L_42:
        /*00a0*/ 	.word	0x000065e0


	//   ....[1]....
        /*00a4*/ 	.word	0x00006650


	//   ....[2]....
        /*00a8*/ 	.word	0x00006970


	//   ....[3]....
        /*00ac*/ 	.word	0x00006990


	//----- nvinfo : EIATTR_CRS_STACK_SIZE
	.align		4
.L_43:
        /*00b0*/ 	.byte	0x04, 0x1e
        /*00b2*/ 	.short	(.L_45 - .L_44)
.L_44:
        /*00b4*/ 	.word	0x00000000


	//----- nvinfo : EIATTR_CBANK_PARAM_SIZE
	.align		4
.L_45:
        /*00b8*/ 	.byte	0x03, 0x19
        /*00ba*/ 	.short	0x002c


	//----- nvinfo : EIATTR_PARAM_CBANK
	.align		4
        /*00bc*/ 	.byte	0x04, 0x0a
        /*00be*/ 	.short	(.L_47 - .L_46)
	.align		4
.L_46:
        /*00c0*/ 	.word	index@(.nv.constant0.gemm_kernel_NN)
        /*00c4*/ 	.short	0x0380
        /*00c6*/ 	.short	0x002c


	//----- nvinfo : EIATTR_SW_WAR
	.align		4
.L_47:
        /*00c8*/ 	.byte	0x04, 0x36
        /*00ca*/ 	.short	(.L_49 - .L_48)
.L_48:
        /*00cc*/ 	.word	0x00000008
.L_49:


//--------------------- .nv.info.matmul_blocked2  --------------------------
	.section	.nv.info.matmul_blocked2,"",@"SHT_CUDA_INFO"
	.sectionflags	@""
	.align	4


	//----- nvinfo : EIATTR_CUDA_API_VERSION
	.align		4
        /*0000*/ 	.byte	0x04, 0x37
        /*0002*/ 	.short	(.L_51 - .L_50)
.L_50:
        /*0004*/ 	.word	0x00000082


	//----- nvinfo : EIATTR_KPARAM_INFO
	.align		4
.L_51:
        /*0008*/ 	.byte	0x04, 0x17
        /*000a*/ 	.short	(.L_53 - .L_52)
.L_52:
        /*000c*/ 	.word	0x00000000
        /*0010*/ 	.short	0x0006
        /*0012*/ 	.short	0x0030
        /*0014*/ 	.byte	0x00, 0xf0, 0x21, 0x00


	//----- nvinfo : EIATTR_KPARAM_INFO
	.align		4
.L_53:
        /*0018*/ 	.byte	0x04, 0x17
        /*001a*/ 	.short	(.L_55 - .L_54)
.L_54:
        /*001c*/ 	.word	0x00000000
        /*0020*/ 	.short	0x0005
        /*0022*/ 	.short	0x0028
        /*0024*/ 	.byte	0x00, 0xf0, 0x21, 0x00


	//----- nvinfo : EIATTR_KPARAM_INFO
	.align		4
.L_55:
        /*0028*/ 	.byte	0x04, 0x17
        /*002a*/ 	.short	(.L_57 - .L_56)
.L_56:
        /*002c*/ 	.word	0x00000000
        /*0030*/ 	.short	0x0004
        /*0032*/ 	.short	0x0020
        /*0034*/ 	.byte	0x00, 0xf0, 0x21, 0x00


	//----- nvinfo : EIATTR_KPARAM_INFO
	.align		4
.L_57:
        /*0038*/ 	.byte	0x04, 0x17
        /*003a*/ 	.short	(.L_59 - .L_58)
.L_58:
        /*003c*/ 	.word	0x00000000
        /*0040*/ 	.short	0x0003
        /*0042*/ 	.short	0x0018
        /*0044*/ 	.byte	0x00, 0xf0, 0x21, 0x00


	//----- nvinfo : EIATTR_KPARAM_INFO
	.align		4
.L_59:
        /*0048*/ 	.byte	0x04, 0x17
        /*004a*/ 	.short	(.L_61 - .L_60)
.L_60:
        /*004c*/ 	.word	0x00000000
        /*0050*/ 	.short	0x0002
        /*0052*/ 	.short	0x0010
        /*0054*/ 	.byte	0x00, 0xf5, 0x21, 0x00


	//----- nvinfo : EIATTR_KPARAM_INFO
	.align		4
.L_61:
        /*0058*/ 	.byte	0x04, 0x17
        /*005a*/ 	.short	(.L_63 - .L_62)
.L_62:
        /*005c*/ 	.word	0x00000000
        /*0060*/ 	.short	0x0001
        /*0062*/ 	.short	0x0008
        /*0064*/ 	.byte	0x00, 0xf5, 0x21, 0x00


	//----- nvinfo : EIATTR_KPARAM_INFO
	.align		4
.L_63:
        /*0068*/ 	.byte	0x04, 0x17
        /*006a*/ 	.short	(.L_65 - .L_64)
.L_64:
        /*006c*/ 	.word	0x00000000
        /*0070*/ 	.short	0x0000
        /*0072*/ 	.short	0x0000
        /*0074*/ 	.byte	0x00, 0xf5, 0x21, 0x00


	//----- nvinfo : EIATTR_SPARSE_MMA_MASK
	.align		4
.L_65:
        /*0078*/ 	.byte	0x03, 0x50
        /*007a*/ 	.short	0x0000


	//----- nvinfo : EIATTR_MAXREG_COUNT
	.align		4
        /*007c*/ 	.byte	0x03, 0x1b
        /*007e*/ 	.short	0x00ff


	//----- nvinfo : EIATTR_NUM_BARRIERS
	.align		4
        /*0080*/ 	.byte	0x02, 0x4c
        /*0082*/ 	.byte	0x01
	.zero		1


	//----- nvinfo : EIATTR_ANNOTATIONS
	.align		4
        /*0084*/ 	.byte	0x04, 0x55
        /*0086*/ 	.short	(.L_67 - .L_66)


	//   ....[0]....
.L_66:
        /*0088*/ 	.word	0x00000001
        /*008c*/ 	.byte	0x70, 0x01, 0x00, 0x00, 0x01, 0x00, 0x00, 0x00, 0xb0, 0x01, 0x00, 0x00, 0x01, 0x00, 0x00, 0x00
        /* <DEDUP_REMOVED lines=2405> */
        /*96ec*/ 	.byte	0x20, 0x85, 0x06, 0x00


	//----- nvinfo : EIATTR_MERCURY_ISA_VERSION
	.align		4
.L_67:
        /*96f0*/ 	.byte	0x03, 0x5f
        /*96f2*/ 	.short	0x0101


	//----- nvinfo : EIATTR_VRC_CTA_INIT_COUNT
	.align		4
        /*96f4*/ 	.byte	0x02, 0x4a
	.zero		1
	.zero		1


	//----- nvinfo : EIATTR_EXIT_INSTR_OFFSETS
	.align		4
        /*96f8*/ 	.byte	0x04, 0x1c
        /*96fa*/ 	.short	(.L_69 - .L_68)


	//   ....[0]....
.L_68:
        /*96fc*/ 	.word	0x00000060


	//   ....[1]....
        /*9700*/ 	.word	0x000001a0


	//   ....[2]....
        /*9704*/ 	.word	0x00068510


	//   ....[3]....
        /*9708*/ 	.word	0x00068540


	//----- nvinfo : EIATTR_CBANK_PARAM_SIZE
	.align		4
.L_69:
        /*970c*/ 	.byte	0x03, 0x19
        /*970e*/ 	.short	0x0038


	//----- nvinfo : EIATTR_PARAM_CBANK
	.align		4
        /*9710*/ 	.byte	0x04, 0x0a
        /*9712*/ 	.short	(.L_71 - .L_70)
	.align		4
.L_70:
        /*9714*/ 	.word	index@(.nv.constant0.matmul_blocked2)
        /*9718*/ 	.short	0x0380
        /*971a*/ 	.short	0x0038


	//----- nvinfo : EIATTR_SW_WAR
	.align		4
.L_71:
        /*971c*/ 	.byte	0x04, 0x36
        /*971e*/ 	.short	(.L_73 - .L_72)
.L_72:
        /*9720*/ 	.word	0x00000008
.L_73:


//--------------------- .nv.info.matmul_blocked   --------------------------
	.section	.nv.info.matmul_blocked,"",@"SHT_CUDA_INFO"
	.sectionflags	@""
	.align	4


	//----- nvinfo : EIATTR_CUDA_API_VERSION
	.align		4
        /*0000*/ 	.byte	0x04, 0x37
        /*0002*/ 	.short	(.L_75 - .L_74)
.L_74:
        /*0004*/ 	.word	0x00000082


	//----- nvinfo : EIATTR_KPARAM_INFO
	.align		4
.L_75:
        /*0008*/ 	.byte	0x04, 0x17
        /*000a*/ 	.short	(.L_77 - .L_76)
.L_76:
        /*000c*/ 	.word	0x00000000
        /*0010*/ 	.short	0x0006
        /*0012*/ 	.short	0x0030
        /*0014*/ 	.byte	0x00, 0xf0, 0x21, 0x00


	//----- nvinfo : EIATTR_KPARAM_INFO
	.align		4
.L_77:
        /*0018*/ 	.byte	0x04, 0x17
        /*001a*/ 	.short	(.L_79 - .L_78)
.L_78:
        /*001c*/ 	.word	0x00000000
        /*0020*/ 	.short	0x0005
        /*0022*/ 	.short	0x0028
        /*0024*/ 	.byte	0x00, 0xf0, 0x21, 0x00


	//----- nvinfo : EIATTR_KPARAM_INFO
	.align		4
.L_79:
        /*0028*/ 	.byte	0x04, 0x17
        /*002a*/ 	.short	(.L_81 - .L_80)
.L_80:
        /*002c*/ 	.word	0x00000000
        /*0030*/ 	.short	0x0004
        /*0032*/ 	.short	0x0020
        /*0034*/ 	.byte	0x00, 0xf0, 0x21, 0x00


	//----- nvinfo : EIATTR_KPARAM_INFO
	.align		4
.L_81:
        /*0038*/ 	.byte	0x04, 0x17
        /*003a*/ 	.short	(.L_83 - .L_82)
.L_82:
        /*003c*/ 	.word	0x00000000
        /*0040*/ 	.short	0x0003
        /*0042*/ 	.short	0x0018
        /*0044*/ 	.byte	0x00, 0xf0, 0x21, 0x00


	//----- nvinfo : EIATTR_KPARAM_INFO
	.align		4
.L_83:
        /*0048*/ 	.byte	0x04, 0x17
        /*004a*/ 	.short	(.L_85 - .L_84)
.L_84:
        /*004c*/ 	.word	0x00000000
        /*0050*/ 	.short	0x0002
        /*0052*/ 	.short	0x0010
        /*0054*/ 	.byte	0x00, 0xf5, 0x21, 0x00


	//----- nvinfo : EIATTR_KPARAM_INFO
	.align		4
.L_85:
        /*0058*/ 	.byte	0x04, 0x17
        /*005a*/ 	.short	(.L_87 - .L_86)
.L_86:
        /*005c*/ 	.word	0x00000000
        /*0060*/ 	.short	0x0001
        /*0062*/ 	.short	0x0008
        /*0064*/ 	.byte	0x00, 0xf5, 0x21, 0x00


	//----- nvinfo : EIATTR_KPARAM_INFO
	.align		4
.L_87:
        /*0068*/ 	.byte	0x04, 0x17
        /*006a*/ 	.short	(.L_89 - .L_88)
.L_88:
        /*006c*/ 	.word	0x00000000
        /*0070*/ 	.short	0x0000
        /*0072*/ 	.short	0x0000
        /*0074*/ 	.byte	0x00, 0xf5, 0x21, 0x00


	//----- nvinfo : EIATTR_SPARSE_MMA_MASK
	.align		4
.L_89:
        /*0078*/ 	.byte	0x03, 0x50
        /*007a*/ 	.short	0x0000


	//----- nvinfo : EIATTR_MAXREG_COUNT
	.align		4
        /*007c*/ 	.byte	0x03, 0x1b
        /*007e*/ 	.short	0x00ff


	//----- nvinfo : EIATTR_NUM_BARRIERS
	.align		4
        /*0080*/ 	.byte	0x02, 0x4c
        /*0082*/ 	.byte	0x01
	.zero		1


	//----- nvinfo : EIATTR_MERCURY_ISA_VERSION
	.align		4
        /*0084*/ 	.byte	0x03, 0x5f
        /*0086*/ 	.short	0x0101


	//----- nvinfo : EIATTR_VRC_CTA_INIT_COUNT
	.align		4
        /*0088*/ 	.byte	0x02, 0x4a
	.zero		1
	.zero		1


	//----- nvinfo : EIATTR_EXIT_INSTR_OFFSETS
	.align		4
        /*008c*/ 	.byte	0x04, 0x1c
        /*008e*/ 	.short	(.L_91 - .L_90)


	//   ....[0]....
.L_90:
        /*0090*/ 	.word	0x00000050


	//   ....[1]....
        /*0094*/ 	.word	0x00000140


	//   ....[2]....
        /*0098*/ 	.word	0x00000940


	//----- nvinfo : EIATTR_CBANK_PARAM_SIZE
	.align		4
.L_91:
        /*009c*/ 	.byte	0x03, 0x19
        /*009e*/ 	.short	0x0038


	//----- nvinfo : EIATTR_PARAM_CBANK
	.align		4
        /*00a0*/ 	.byte	0x04, 0x0a
        /*00a2*/ 	.short	(.L_93 - .L_92)
	.align		4
.L_92:
        /*00a4*/ 	.word	index@(.nv.constant0.matmul_blocked)
        /*00a8*/ 	.short	0x0380
        /*00aa*/ 	.short	0x0038


	//----- nvinfo : EIATTR_SW_WAR
	.align		4
.L_93:
        /*00ac*/ 	.byte	0x04, 0x36
        /*00ae*/ 	.short	(.L_95 - .L_94)
.L_94:
        /*00b0*/ 	.word	0x00000008
.L_95:


//--------------------- .nv.info.matmul_naive     --------------------------
	.section	.nv.info.matmul_naive,"",@"SHT_CUDA_INFO"
	.sectionflags	@""
	.align	4


	//----- nvinfo : EIATTR_CUDA_API_VERSION
	.align		4
        /*0000*/ 	.byte	0x04, 0x37
        /*0002*/ 	.short	(.L_97 - .L_96)
.L_96:
        /*0004*/ 	.word	0x00000082


	//----- nvinfo : EIATTR_KPARAM_INFO
	.align		4
.L_97:
        /*0008*/ 	.byte	0x04, 0x17
        /*000a*/ 	.short	(.L_99 - .L_98)
.L_98:
        /*000c*/ 	.word	0x00000000
        /*0010*/ 	.short	0x0006
        /*0012*/ 	.short	0x0030
        /*0014*/ 	.byte	0x00, 0xf0, 0x21, 0x00


	//----- nvinfo : EIATTR_KPARAM_INFO
	.align		4
.L_99:
        /*0018*/ 	.byte	0x04, 0x17
        /*001a*/ 	.short	(.L_101 - .L_100)
.L_100:
        /*001c*/ 	.word	0x00000000
        /*0020*/ 	.short	0x0005
        /*0022*/ 	.short	0x0028
        /*0024*/ 	.byte	0x00, 0xf0, 0x21, 0x00


	//----- nvinfo : EIATTR_KPARAM_INFO
	.align		4
.L_101:
        /*0028*/ 	.byte	0x04, 0x17
        /*002a*/ 	.short	(.L_103 - .L_102)
.L_102:
        /*002c*/ 	.word	0x00000000
        /*0030*/ 	.short	0x0004
        /*0032*/ 	.short	0x0020
        /*0034*/ 	.byte	0x00, 0xf0, 0x21, 0x00


	//----- nvinfo : EIATTR_KPARAM_INFO
	.align		4
.L_103:
        /*0038*/ 	.byte	0x04, 0x17
        /*003a*/ 	.short	(.L_105 - .L_104)
.L_104:
        /*003c*/ 	.word	0x00000000
        /*0040*/ 	.short	0x0003
        /*0042*/ 	.short	0x0018
        /*0044*/ 	.byte	0x00, 0xf0, 0x21, 0x00


	//----- nvinfo : EIATTR_KPARAM_INFO
	.align		4
.L_105:
        /*0048*/ 	.byte	0x04, 0x17
        /*004a*/ 	.short	(.L_107 - .L_106)
.L_106:
        /*004c*/ 	.word	0x00000000
        /*0050*/ 	.short	0x0002
        /*0052*/ 	.short	0x0010
        /*0054*/ 	.byte	0x00, 0xf5, 0x21, 0x00


	//----- nvinfo : EIATTR_KPARAM_INFO
	.align		4
.L_107:
        /*0058*/ 	.byte	0x04, 0x17
        /*005a*/ 	.short	(.L_109 - .L_108)
.L_108:
        /*005c*/ 	.word	0x00000000
        /*0060*/ 	.short	0x0001
        /*0062*/ 	.short	0x0008
        /*0064*/ 	.byte	0x00, 0xf5, 0x21, 0x00


	//----- nvinfo : EIATTR_KPARAM_INFO
	.align		4
.L_109:
        /*0068*/ 	.byte	0x04, 0x17
        /*006a*/ 	.short	(.L_111 - .L_110)
.L_110:
        /*006c*/ 	.word	0x00000000
        /*0070*/ 	.short	0x0000
        /*0072*/ 	.short	0x0000
        /*0074*/ 	.byte	0x00, 0xf5, 0x21, 0x00


	//----- nvinfo : EIATTR_SPARSE_MMA_MASK
	.align		4
.L_111:
        /*0078*/ 	.byte	0x03, 0x50
        /*007a*/ 	.short	0x0000


	//----- nvinfo : EIATTR_MAXREG_COUNT
	.align		4
        /*007c*/ 	.byte	0x03, 0x1b
        /*007e*/ 	.short	0x00ff


	//----- nvinfo : EIATTR_MERCURY_ISA_VERSION
	.align		4
        /*0080*/ 	.byte	0x03, 0x5f
        /*0082*/ 	.short	0x0101


	//----- nvinfo : EIATTR_VRC_CTA_INIT_COUNT
	.align		4
        /*0084*/ 	.byte	0x02, 0x4a
	.zero		1
	.zero		1


	//----- nvinfo : EIATTR_EXIT_INSTR_OFFSETS
	.align		4
        /*0088*/ 	.byte	0x04, 0x1c
        /*008a*/ 	.short	(.L_113 - .L_112)


	//   ....[0]....
.L_112:
        /*008c*/ 	.word	0x00000050


	//   ....[1]....
        /*0090*/ 	.word	0x00000140


	//   ....[2]....
        /*0094*/ 	.word	0x00000e00


	//----- nvinfo : EIATTR_CBANK_PARAM_SIZE
	.align		4
.L_113:
        /*0098*/ 	.byte	0x03, 0x19
        /*009a*/ 	.short	0x0038


	//----- nvinfo : EIATTR_PARAM_CBANK
	.align		4
        /*009c*/ 	.byte	0x04, 0x0a
        /*009e*/ 	.short	(.L_115 - .L_114)
	.align		4
.L_114:
        /*00a0*/ 	.word	index@(.nv.constant0.matmul_naive)
        /*00a4*/ 	.short	0x0380
        /*00a6*/ 	.short	0x0038


	//----- nvinfo : EIATTR_SW_WAR
	.align		4
.L_115:
        /*00a8*/ 	.byte	0x04, 0x36
        /*00aa*/ 	.short	(.L_117 - .L_116)
.L_116:
        /*00ac*/ 	.word	0x00000008
.L_117:


//--------------------- .nv.callgraph             --------------------------
	.section	.nv.callgraph,"",@"SHT_CUDA_CALLGRAPH"
	.align	4
	.sectionentsize	8
	.align		4
        /*0000*/ 	.word	0x00000000
	.align		4
        /*0004*/ 	.word	0xffffffff
	.align		4
        /*0008*/ 	.word	0x00000000
	.align		4
        /*000c*/ 	.word	0xfffffffe
	.align		4
        /*0010*/ 	.word	0x00000000
	.align		4
        /*0014*/ 	.word	0xfffffffd
	.align		4
        /*0018*/ 	.word	0x00000000
	.align		4
        /*001c*/ 	.word	0xfffffffc


//--------------------- .text.gemm_kernel_NN      --------------------------
	.section	.text.gemm_kernel_NN,"ax",@progbits
	.align	128
        .global         gemm_kernel_NN
        .type           gemm_kernel_NN,@function
        .size           gemm_kernel_NN,(.L_x_19 - gemm_kernel_NN)
        .other          gemm_kernel_NN,@"STO_CUDA_ENTRY STV_DEFAULT"
gemm_kernel_NN:
.text.gemm_kernel_NN:
[----:B------:R-:W-:Y:S01]  /*0000*/  LDC R1, c[0x0][0x37c] ;  /* 0x0000df00ff017b82 */ /* 0x000fe20000000800 */
[----:B------:R-:W0:Y:S07]  /*0010*/  S2R R22, SR_TID.X ;  /* 0x0000000000167919 */ /* 0x000e2e0000002100 */
[----:B------:R-:W1:Y:S01]  /*0020*/  S2UR UR4, SR_CTAID.Y ;  /* 0x00000000000479c3 */ /* 0x000e620000002600 */
[----:B------:R-:W2:Y:S01]  /*0030*/  LDCU.64 UR12, c[0x0][0x3a0] ;  /* 0x00007400ff0c77ac */ /* 0x000ea20008000a00 */
[----:B------:R-:W-:Y:S01]  /*0040*/  CS2R R24, SRZ ;  /* 0x0000000000187805 */ /* 0x000fe2000001ff00 */
[----:B------:R-:W3:Y:S01]  /*0050*/  S2R R5, SR_CTAID.X ;  /* 0x0000000000057919 */ /* 0x000ee20000002500 */
[----:B------:R-:W-:Y:S01]  /*0060*/  CS2R R26, SRZ ;  /* 0x00000000001a7805 */ /* 0x000fe2000001ff00 */
[----:B------:R-:W4:Y:S01]  /*0070*/  LDCU.128 UR8, c[0x0][0x380] ;  /* 0x00007000ff0877ac */ /* 0x000f220008000c00 */
[----:B------:R-:W-:-:S02]  /*0080*/  CS2R R10, SRZ ;  /* 0x00000000000a7805 */ /* 0x000fc4000001ff00 */
[----:B------:R-:W5:Y:S01]  /*0090*/  LDC R7, c[0x0][0x3a8] ;  /* 0x0000ea00ff077b82 */ /* 0x000f620000000800 */
[----:B------:R-:W4:Y:S01]  /*00a0*/  LDCU.64 UR16, c[0x0][0x358] ;  /* 0x00006b00ff1077ac */ /* 0x000f220008000a00 */
[----:B------:R-:W-:Y:S02]  /*00b0*/  CS2R R30, SRZ ;  /* 0x00000000001e7805 */ /* 0x000fe4000001ff00 */
[----:B------:R-:W-:Y:S02]  /*00c0*/  CS2R R28, SRZ ;  /* 0x00000000001c7805 */ /* 0x000fe4000001ff00 */
[----:B------:R-:W-:Y:S02]  /*00d0*/  CS2R R34, SRZ ;  /* 0x0000000000227805 */ /* 0x000fe4000001ff00 */
[----:B------:R-:W-:Y:S01]  /*00e0*/  CS2R R32, SRZ ;  /* 0x0000000000207805 */ /* 0x000fe2000001ff00 */
[----:B------:R-:W4:Y:S01]  /*00f0*/  S2UR UR7, SR_CgaCtaId ;  /* 0x00000000000779c3 */ /* 0x000f220000008800 */
[----:B------:R-:W-:Y:S01]  /*0100*/  UMOV UR6, 0x400 ;  /* 0x0000040000067882 */ /* 0x000fe20000000000 */
[----:B------:R-:W2:Y:S01]  /*0110*/  LDCU UR15, c[0x0][0x3a8] ;  /* 0x00007500ff0f77ac */ /* 0x000ea20008000800 */
[----:B------:R-:W2:Y:S01]  /*0120*/  LDCU UR18, c[0x0][0x3a4] ;  /* 0x00007480ff1277ac */ /* 0x000ea20008000800 */
[----:B-1----:R-:W-:Y:S01]  /*0130*/  USHF.L.U32 UR4, UR4, 0x7, URZ ;  /* 0x0000000704047899 */ /* 0x002fe200080006ff */
[----:B0-----:R-:W-:-:S05]  /*0140*/  SHF.L.U32 R73, R22, 0x2, RZ ;  /* 0x0000000216497819 */ /* 0x001fca00000006ff */
[----:B-----5:R-:W-:Y:S01]  /*0150*/  IMAD R2, R7, UR4, RZ ;  /* 0x0000000407027c24 */ /* 0x020fe2000f8e02ff */
[--C-:B------:R-:W-:Y:S02]  /*0160*/  SHF.R.U32.HI R78, RZ, 0x5, R22.reuse ;  /* 0x00000005ff4e7819 */ /* 0x100fe40000011616 */
[C---:B------:R-:W-:Y:S02]  /*0170*/  LOP3.LUT R0, R73.reuse, 0x7c, RZ, 0xc0, !PT ;  /* 0x0000007c49007812 */ /* 0x040fe400078ec0ff */
[----:B------:R-:W-:Y:S02]  /*0180*/  LOP3.LUT R73, R73, 0xc, RZ, 0xc0, !PT ;  /* 0x0000000c49497812 */ /* 0x000fe400078ec0ff */
[----:B---3--:R-:W-:Y:S02]  /*0190*/  LEA R5, R5, R0, 0x7 ;  /* 0x0000000005057211 */ /* 0x008fe400078e38ff */
[----:B------:R-:W-:Y:S02]  /*01a0*/  SHF.R.U32.HI R0, RZ, 0x2, R22 ;  /* 0x00000002ff007819 */ /* 0x000fe40000011616 */
[----:B------:R-:W-:-:S02]  /*01b0*/  ISETP.GE.AND P0, PT, R73, R7, PT ;  /* 0x000000074900720c */ /* 0x000fc40003f06270 */
[C---:B------:R-:W-:Y:S01]  /*01c0*/  IADD3 R6, PT, PT, R0.reuse, UR4, RZ ;  /* 0x0000000400067c10 */ /* 0x040fe2000fffe0ff */
[----:B------:R-:W-:Y:S01]  /*01d0*/  IMAD R3, R0, R7, RZ ;  /* 0x0000000700037224 */ /* 0x000fe200078e02ff */
[----:B------:R-:W-:Y:S02]  /*01e0*/  IADD3 R4, PT, PT, R78, 0x8, RZ ;  /* 0x000000084e047810 */ /* 0x000fe40007ffe0ff */
[----:B------:R-:W-:Y:S02]  /*01f0*/  IADD3 R8, PT, PT, R6, 0x40, RZ ;  /* 0x0000004006087810 */ /* 0x000fe40007ffe0ff */
[----:B------:R-:W-:Y:S01]  /*0200*/  IADD3 R20, P4, P5, R2, R3, R73 ;  /* 0x0000000302147210 */ /* 0x000fe20007d9e049 */
[----:B--2---:R-:W-:Y:S01]  /*0210*/  IMAD R2, R78, UR13, RZ ;  /* 0x0000000d4e027c24 */ /* 0x004fe2000f8e02ff */
[----:B------:R-:W-:Y:S02]  /*0220*/  SHF.R.S32.HI R3, RZ, 0x1f, R3 ;  /* 0x0000001fff037819 */ /* 0x000fe40000011403 */
[----:B------:R-:W-:-:S02]  /*0230*/  ISETP.GE.U32.AND P1, PT, R5, UR13, PT ;  /* 0x0000000d05007c0c */ /* 0x000fc4000bf26070 */
[----:B------:R-:W-:Y:S02]  /*0240*/  IADD3.X R3, PT, PT, RZ, R3, RZ, P4, P5 ;  /* 0x00000003ff037210 */ /* 0x000fe400027ea4ff */
[----:B------:R-:W-:Y:S02]  /*0250*/  ISETP.LT.U32.AND P2, PT, R6, UR12, !P0 ;  /* 0x0000000c06007c0c */ /* 0x000fe4000c741070 */
[----:B------:R-:W-:Y:S02]  /*0260*/  SHF.L.U64.HI R3, R20, 0x2, R3 ;  /* 0x0000000214037819 */ /* 0x000fe40000010203 */
[----:B------:R-:W-:Y:S02]  /*0270*/  ISETP.LT.U32.AND P0, PT, R8, UR12, !P0 ;  /* 0x0000000c08007c0c */ /* 0x000fe4000c701070 */
[----:B------:R-:W-:Y:S02]  /*0280*/  CS2R R8, SRZ ;  /* 0x0000000000087805 */ /* 0x000fe4000001ff00 */
[----:B----4-:R-:W-:-:S02]  /*0290*/  LEA R20, P4, R20, UR8, 0x2 ;  /* 0x0000000814147c11 */ /* 0x010fc4000f8810ff */
[----:B------:R-:W-:Y:S02]  /*02a0*/  ISETP.LT.AND P3, PT, R4, R7, !P1 ;  /* 0x000000070400720c */ /* 0x000fe40004f61270 */
[C---:B------:R-:W-:Y:S02]  /*02b0*/  IADD3 R5, P5, PT, R2.reuse, R5, RZ ;  /* 0x0000000502057210 */ /* 0x040fe40007fbe0ff */
[----:B------:R-:W-:Y:S02]  /*02c0*/  IADD3.X R21, PT, PT, R3, UR9, RZ, P4, !PT ;  /* 0x0000000903157c10 */ /* 0x000fe4000a7fe4ff */
[----:B------:R-:W-:Y:S02]  /*02d0*/  LEA R112, P4, R5, UR10, 0x2 ;  /* 0x0000000a05707c11 */ /* 0x000fe4000f8810ff */
[----:B------:R-:W-:Y:S01]  /*02e0*/  LEA.HI.X.SX32 R4, R2, RZ, 0x1, P5 ;  /* 0x000000ff02047211 */ /* 0x000fe200028f0eff */
[----:B------:R-:W2:Y:S01]  /*02f0*/  @P2 LDG.E.128.CONSTANT R8, desc[UR16][R20.64] ;  /* 0x0000001014082981 */ /* 0x000ea2000c1e9d00 */
[----:B------:R-:W-:-:S02]  /*0300*/  SHF.L.U32 R3, R7, 0x6, RZ ;  /* 0x0000000607037819 */ /* 0x000fc400000006ff */
[----:B------:R-:W-:Y:S02]  /*0310*/  LEA.HI.X R113, R5, UR11, R4, 0x2, P4 ;  /* 0x0000000b05717c11 */ /* 0x000fe4000a0f1404 */
[----:B------:R-:W-:Y:S01]  /*0320*/  ISETP.LT.AND P1, PT, R78, R7, !P1 ;  /* 0x000000074e00720c */ /* 0x000fe20004f21270 */
[----:B------:R-:W-:Y:S01]  /*0330*/  @P0 IMAD.WIDE.U32 R2, R3, 0x4, R20 ;  /* 0x0000000403020825 */ /* 0x000fe200078e0014 */
[----:B------:R-:W-:Y:S01]  /*0340*/  MOV R5, UR13 ;  /* 0x0000000d00057c02 */ /* 0x000fe20008000f00 */
[----:B------:R-:W-:Y:S01]  /*0350*/  ULEA UR9, UR7, UR6, 0x18 ;  /* 0x0000000607097291 */ /* 0x000fe2000f8ec0ff */
[----:B------:R-:W-:Y:S01]  /*0360*/  SHF.R.U32.HI R23, RZ, 0x4, R22 ;  /* 0x00000004ff177819 */ /* 0x000fe20000011616 */
[----:B------:R-:W0:Y:S01]  /*0370*/  S2UR UR5, SR_CTAID.X ;  /* 0x00000000000579c3 */ /* 0x000e220000002500 */
[----:B------:R-:W-:Y:S01]  /*0380*/  @P3 SHF.L.U32 R5, R5, 0x3, RZ ;  /* 0x0000000305053819 */ /* 0x000fe200000006ff */
[----:B------:R1:W3:Y:S01]  /*0390*/  @P0 LDG.E.128.CONSTANT R24, desc[UR16][R2.64] ;  /* 0x0000001002180981 */ /* 0x0002e2000c1e9d00 */
[----:B------:R-:W4:Y:S05]  /*03a0*/  LDCU.64 UR10, c[0x0][0x390] ;  /* 0x00007200ff0a77ac */ /* 0x000f2a0008000a00 */
[----:B------:R-:W5:Y:S01]  /*03b0*/  @P1 LDG.E.128.CONSTANT R28, desc[UR16][R112.64] ;  /* 0x00000010701c1981 */ /* 0x000f62000c1e9d00 */
[----:B-1----:R-:W-:-:S05]  /*03c0*/  @P3 IMAD.WIDE R2, R5, 0x4, R112 ;  /* 0x0000000405023825 */ /* 0x002fca00078e0270 */
[----:B------:R1:W5:Y:S01]  /*03d0*/  @P3 LDG.E.128.CONSTANT R32, desc[UR16][R2.64] ;  /* 0x0000001002203981 */ /* 0x000362000c1e9d00 */
[----:B------:R-:W-:Y:S01]  /*03e0*/  UIADD3 UR6, UPT, UPT, UR6, 0x4000, URZ ;  /* 0x0000400006067890 */ /* 0x000fe2000fffe0ff */
[----:B------:R-:W-:-:S03]  /*03f0*/  SHF.L.U32 R5, R22, 0x9, RZ ;  /* 0x0000000916057819 */ /* 0x000fc600000006ff */
[----:B------:R-:W-:Y:S01]  /*0400*/  ULEA UR6, UR7, UR6, 0x18 ;  /* 0x0000000607067291 */ /* 0x000fe2000f8ec0ff */
[----:B------:R-:W-:-:S04]  /*0410*/  LOP3.LUT R5, R0, 0x600, R5, 0xf8, !PT ;  /* 0x0000060000057812 */ /* 0x000fc800078ef805 */
[----:B------:R-:W-:Y:S02]  /*0420*/  LEA R5, R5, UR9, 0x2 ;  /* 0x0000000905057c11 */ /* 0x000fe4000f8e10ff */
[C---:B------:R-:W-:Y:S02]  /*0430*/  LEA R0, R22.reuse, UR6, 0x4 ;  /* 0x0000000616007c11 */ /* 0x040fe4000f8e20ff */
[----:B------:R-:W-:Y:S02]  /*0440*/  LOP3.LUT R22, R22, 0xf, RZ, 0xc0, !PT ;  /* 0x0000000f16167812 */ /* 0x000fe400078ec0ff */
[----:B------:R-:W-:Y:S02]  /*0450*/  LEA R23, R23, UR9, 0x4 ;  /* 0x0000000917177c11 */ /* 0x000fe4000f8e20ff */
[----:B------:R-:W-:Y:S01]  /*0460*/  LEA R22, R22, UR6, 0x4 ;  /* 0x0000000616167c11 */ /* 0x000fe2000f8e20ff */
[----:B0-----:R-:W-:Y:S02]  /*0470*/  USHF.L.U32 UR5, UR5, 0x5, URZ ;  /* 0x0000000505057899 */ /* 0x001fe400080006ff */
[----:B------:R-:W-:Y:S01]  /*0480*/  UIMAD UR4, UR4, UR13, URZ ;  /* 0x0000000d040472a4 */ /* 0x000fe2000f8e02ff */
[----:B------:R-:W-:-:S03]  /*0490*/  IADD3 R72, P4, PT, R20, 0x40, RZ ;  /* 0x0000004014487810 */ /* 0x000fc60007f9e0ff */
[----:B------:R-:W-:Y:S01]  /*04a0*/  ULEA.HI UR5, UP0, UR4, UR5, URZ, 0x1e ;  /* 0x0000000504057291 */ /* 0x000fe2000f81f0ff */
[----:B------:R-:W-:Y:S02]  /*04b0*/  HFMA2 R93, -RZ, RZ, 0, 0 ;  /* 0x00000000ff5d7431 */ /* 0x000fe400000001ff */
[----:B------:R-:W-:Y:S01]  /*04c0*/  HFMA2 R95, -RZ, RZ, 0, 0 ;  /* 0x00000000ff5f7431 */ /* 0x000fe200000001ff */
[----:B------:R-:W-:Y:S01]  /*04d0*/  UIADD3.X UR8, UPT, UPT, URZ, URZ, URZ, UP0, !UPT ;  /* 0x000000ffff087290 */ /* 0x000fe200087fe4ff */
[----:B------:R-:W-:Y:S01]  /*04e0*/  HFMA2 R97, -RZ, RZ, 0, 0 ;  /* 0x00000000ff617431 */ /* 0x000fe200000001ff */
[----:B----4-:R-:W-:Y:S01]  /*04f0*/  ULEA UR7, UP0, UR5, UR10, 0x4 ;  /* 0x0000000a05077291 */ /* 0x010fe2000f8020ff */
[----:B------:R-:W-:Y:S01]  /*0500*/  HFMA2 R114, -RZ, RZ, 0, 0 ;  /* 0x00000000ff727431 */ /* 0x000fe200000001ff */
[----:B------:R-:W-:Y:S02]  /*0510*/  CS2R R16, SRZ ;  /* 0x0000000000107805 */ /* 0x000fe4000001ff00 */
[----:B------:R-:W-:-:S02]  /*0520*/  CS2R R18, SRZ ;  /* 0x0000000000127805 */ /* 0x000fc4000001ff00 */
[----:B------:R-:W-:Y:S02]  /*0530*/  CS2R R14, SRZ ;  /* 0x00000000000e7805 */ /* 0x000fe4000001ff00 */
[----:B------:R-:W-:Y:S02]  /*0540*/  CS2R R6, SRZ ;  /* 0x0000000000067805 */ /* 0x000fe4000001ff00 */
[----:B------:R-:W-:Y:S02]  /*0550*/  CS2R R12, SRZ ;  /* 0x00000000000c7805 */ /* 0x000fe4000001ff00 */
[----:B-1----:R-:W-:Y:S02]  /*0560*/  CS2R R2, SRZ ;  /* 0x0000000000027805 */ /* 0x002fe4000001ff00 */
[----:B------:R-:W-:Y:S02]  /*0570*/  CS2R R64, SRZ ;  /* 0x0000000000407805 */ /* 0x000fe4000001ff00 */
[----:B------:R-:W-:-:S02]  /*0580*/  CS2R R62, SRZ ;  /* 0x00000000003e7805 */ /* 0x000fc4000001ff00 */
[----:B------:R-:W-:Y:S02]  /*0590*/  CS2R R60, SRZ ;  /* 0x00000000003c7805 */ /* 0x000fe4000001ff00 */
[----:B------:R-:W-:Y:S02]  /*05a0*/  CS2R R58, SRZ ;  /* 0x00000000003a7805 */ /* 0x000fe4000001ff00 */
[----:B------:R-:W-:Y:S02]  /*05b0*/  CS2R R56, SRZ ;  /* 0x0000000000387805 */ /* 0x000fe4000001ff00 */
[----:B------:R-:W-:Y:S02]  /*05c0*/  CS2R R54, SRZ ;  /* 0x0000000000367805 */ /* 0x000fe4000001ff00 */
[----:B------:R-:W-:Y:S02]  /*05d0*/  CS2R R52, SRZ ;  /* 0x0000000000347805 */ /* 0x000fe4000001ff00 */
[----:B------:R-:W-:-:S02]  /*05e0*/  CS2R R66, SRZ ;  /* 0x0000000000427805 */ /* 0x000fc4000001ff00 */
[----:B------:R-:W-:Y:S02]  /*05f0*/  MOV R79, RZ ;  /* 0x000000ff004f7202 */ /* 0x000fe40000000f00 */
[----:B------:R-:W-:Y:S02]  /*0600*/  CS2R R48, SRZ ;  /* 0x0000000000307805 */ /* 0x000fe4000001ff00 */
[----:B------:R-:W-:Y:S02]  /*0610*/  CS2R R46, SRZ ;  /* 0x00000000002e7805 */ /* 0x000fe4000001ff00 */
[----:B------:R-:W-:Y:S02]  /*0620*/  CS2R R44, SRZ ;  /* 0x00000000002c7805 */ /* 0x000fe4000001ff00 */
[----:B------:R-:W-:Y:S02]  /*0630*/  CS2R R108, SRZ ;  /* 0x00000000006c7805 */ /* 0x000fe4000001ff00 */
[----:B------:R-:W-:-:S02]  /*0640*/  MOV R106, RZ ;  /* 0x000000ff006a7202 */ /* 0x000fc40000000f00 */
[----:B------:R-:W-:Y:S02]  /*0650*/  CS2R R50, SRZ ;  /* 0x0000000000327805 */ /* 0x000fe4000001ff00 */
[----:B------:R-:W-:Y:S02]  /*0660*/  MOV R104, RZ ;  /* 0x000000ff00687202 */ /* 0x000fe40000000f00 */
[----:B------:R-:W-:Y:S02]  /*0670*/  CS2R R102, SRZ ;  /* 0x0000000000667805 */ /* 0x000fe4000001ff00 */
[----:B------:R-:W-:Y:S02]  /*0680*/  MOV R99, RZ ;  /* 0x000000ff00637202 */ /* 0x000fe40000000f00 */
[----:B------:R-:W-:Y:S02]  /*0690*/  CS2R R76, SRZ ;  /* 0x00000000004c7805 */ /* 0x000fe4000001ff00 */
[----:B------:R-:W-:-:S02]  /*06a0*/  CS2R R74, SRZ ;  /* 0x00000000004a7805 */ /* 0x000fc4000001ff00 */
[----:B------:R-:W-:Y:S02]  /*06b0*/  MOV R116, RZ ;  /* 0x000000ff00747202 */ /* 0x000fe40000000f00 */
[----:B------:R-:W-:Y:S02]  /*06c0*/  CS2R R82, SRZ ;  /* 0x0000000000527805 */ /* 0x000fe4000001ff00 */
[----:B------:R-:W-:Y:S02]  /*06d0*/  CS2R R80, SRZ ;  /* 0x0000000000507805 */ /* 0x000fe4000001ff00 */
[----:B------:R-:W-:Y:S01]  /*06e0*/  IADD3.X R71, PT, PT, RZ, R21, RZ, P4, !PT ;  /* 0x00000015ff477210 */ /* 0x000fe200027fe4ff */
[----:B------:R-:W-:Y:S02]  /*06f0*/  UIMAD UR12, UR13, 0x18, URZ ;  /* 0x000000180d0c78a4 */ /* 0x000fe4000f8e02ff */
[----:B------:R-:W-:Y:S02]  /*0700*/  USHF.L.U32 UR4, UR13, 0x4, URZ ;  /* 0x000000040d047899 */ /* 0x000fe400080006ff */
[----:B------:R-:W-:Y:S01]  /*0710*/  ULEA.HI.X UR8, UR5, UR11, UR8, 0x4, UP0 ;  /* 0x0000000b05087291 */ /* 0x000fe200080f2408 */
[----:B------:R-:W-:-:S02]  /*0720*/  UMOV UR13, 0x18 ;  /* 0x00000018000d7882 */ /* 0x000fc40000000000 */
[----:B------:R-:W-:Y:S01]  /*0730*/  UMOV UR5, 0x1 ;  /* 0x0000000100057882 */ /* 0x000fe20000000000 */
[----:B--2---:R-:W-:Y:S04]  /*0740*/  STS [R5], R8 ;  /* 0x0000000805007388 */ /* 0x004fe80000000800 */
[----:B------:R-:W-:Y:S04]  /*0750*/  STS [R5+0x200], R9 ;  /* 0x0002000905007388 */ /* 0x000fe80000000800 */
[----:B------:R-:W-:Y:S04]  /*0760*/  STS [R5+0x400], R10 ;  /* 0x0004000a05007388 */ /* 0x000fe80000000800 */
[----:B------:R-:W-:Y:S04]  /*0770*/  STS [R5+0x600], R11 ;  /* 0x0006000b05007388 */ /* 0x000fe80000000800 */
[----:B---3--:R-:W-:Y:S04]  /*0780*/  STS [R5+0x100], R24 ;  /* 0x0001001805007388 */ /* 0x008fe80000000800 */
[----:B------:R-:W-:Y:S04]  /*0790*/  STS [R5+0x300], R25 ;  /* 0x0003001905007388 */ /* 0x000fe80000000800 */
[----:B------:R-:W-:Y:S04]  /*07a0*/  STS [R5+0x500], R26 ;  /* 0x0005001a05007388 */ /* 0x000fe80000000800 */
[----:B------:R-:W-:Y:S04]  /*07b0*/  STS [R5+0x700], R27 ;  /* 0x0007001b05007388 */ /* 0x000fe80000000800 */
[----:B-----5:R-:W-:Y:S04]  /*07c0*/  STS.128 [R0], R28 ;  /* 0x0000001c00007388 */ /* 0x020fe80000000c00 */
[----:B------:R0:W-:Y:S01]  /*07d0*/  STS.128 [R0+0x1000], R32 ;  /* 0x0010002000007388 */ /* 0x0001e20000000c00 */
[----:B------:R-:W-:Y:S06]  /*07e0*/  BAR.SYNC.DEFER_BLOCKING 0x0 ;  /* 0x0000000000007b1d */ /* 0x000fec0000010000 */
[----:B------:R1:W2:Y:S04]  /*07f0*/  LDS.128 R40, [R23] ;  /* 0x0000000017287984 */ /* 0x0002a80000000c00 */
[----:B------:R1:W3:Y:S04]  /*0800*/  LDS.128 R36, [R23+0x100] ;  /* 0x0001000017247984 */ /* 0x0002e80000000c00 */
[----:B------:R1:W4:Y:S04]  /*0810*/  LDS.128 R32, [R22] ;  /* 0x0000000016207984 */ /* 0x0003280000000c00 */
[----:B------:R1:W1:Y:S01]  /*0820*/  LDS.128 R28, [R22+0x100] ;  /* 0x00010000161c7984 */ /* 0x0002620000000c00 */
[----:B0-----:R-:W-:Y:S01]  /*0830*/  HFMA2 R0, -RZ, RZ, 0, 0 ;  /* 0x00000000ff007431 */ /* 0x001fe200000001ff */
[----:B------:R-:W-:-:S02]  /*0840*/  CS2R R8, SRZ ;  /* 0x0000000000087805 */ /* 0x000fc4000001ff00 */
[----:B------:R-:W-:Y:S02]  /*0850*/  CS2R R4, SRZ ;  /* 0x0000000000047805 */ /* 0x000fe4000001ff00 */
[----:B------:R-:W-:-:S07]  /*0860*/  CS2R R10, SRZ ;  /* 0x00000000000a7805 */ /* 0x000fce000001ff00 */
.L_x_1:
[----:B------:R-:W0:Y:S01]  /*0870*/  S2R R70, SR_TID.X ;  /* 0x0000000000467919 */ /* 0x000e220000002100 */
[----:B---3--:R-:W3:Y:S01]  /*0880*/  S2UR UR11, SR_CgaCtaId ;  /* 0x00000000000b79c3 */ /* 0x008ee20000008800 */
[----:B------:R-:W-:Y:S01]  /*0890*/  USHF.L.U32 UR6, UR5, 0xd, URZ ;  /* 0x0000000d05067899 */ /* 0x000fe200080006ff */
[----:B--2-4-:R-:W-:Y:S01]  /*08a0*/  FFMA R84, R34, R41, R77 ;  /* 0x0000002922547223 */ /* 0x014fe2000000004d */
[----:B------:R-:W-:Y:S01]  /*08b0*/  UMOV UR9, 0x400 ;  /* 0x0000040000097882 */ /* 0x000fe20000000000 */
[C---:B------:R-:W-:Y:S01]  /*08c0*/  FFMA R77, R33.reuse, R42, R44 ;  /* 0x0000002a214d7223 */ /* 0x040fe2000000002c */
[----:B------:R-:W-:Y:S01]  /*08d0*/  ULOP3.LUT UR14, UR6, 0x2000, URZ, 0x3c, !UPT ;  /* 0x00002000060e7892 */ /* 0x000fe2000f8e3cff */
[C---:B------:R-:W-:Y:S01]  /*08e0*/  FFMA R118, R32.reuse, R43, R45 ;  /* 0x0000002b20767223 */ /* 0x040fe2000000002d */
[----:B------:R-:W-:Y:S01]  /*08f0*/  UIADD3 UR10, UPT, UPT, UR9, 0x4000, URZ ;  /* 0x00004000090a7890 */ /* 0x000fe2000fffe0ff */
[-C--:B------:R-:W-:Y:S01]  /*0900*/  FFMA R105, R32, R40.reuse, R81 ;  /* 0x0000002820697223 */ /* 0x080fe20000000051 */
[-C--:B-1----:R-:W-:Y:S01]  /*0910*/  FFMA R81, R30, R40.reuse, R103 ;  /* 0x000000281e517223 */ /* 0x082fe20000000067 */
[-C--:B------:R-:W-:Y:S01]  /*0920*/  FFMA R100, R28, R41.reuse, R99 ;  /* 0x000000291c647223 */ /* 0x080fe20000000063 */
[----:B------:R-:W-:Y:S01]  /*0930*/  MOV R20, UR14 ;  /* 0x0000000e00147c02 */ /* 0x000fe20008000f00 */
[-C--:B------:R-:W-:Y:S01]  /*0940*/  FFMA R107, R33, R40.reuse, R80 ;  /* 0x00000028216b7223 */ /* 0x080fe20000000050 */
[----:B------:R-:W-:Y:S01]  /*0950*/  MOV R21, UR14 ;  /* 0x0000000e00157c02 */ /* 0x000fe20008000f00 */
[C---:B------:R-:W-:Y:S01]  /*0960*/  FFMA R101, R35.reuse, R40, R82 ;  /* 0x0000002823657223 */ /* 0x040fe20000000052 */
[-C--:B------:R-:W-:Y:S01]  /*0970*/  FFMA R120, R32, R41.reuse, R75 ;  /* 0x0000002920787223 */ /* 0x080fe2000000004b */
[CC--:B------:R-:W-:Y:S01]  /*0980*/  FFMA R103, R34.reuse, R42.reuse, R49 ;  /* 0x0000002a22677223 */ /* 0x0c0fe20000000031 */
[----:B------:R-:W-:Y:S01]  /*0990*/  FFMA R99, R35, R42, R50 ;  /* 0x0000002a23637223 */ /* 0x000fe20000000032 */
[-C--:B------:R-:W-:Y:S01]  /*09a0*/  FFMA R83, R34, R40.reuse, R83 ;  /* 0x0000002822537223 */ /* 0x080fe20000000053 */
[-C--:B------:R-:W-:Y:S01]  /*09b0*/  FFMA R109, R28, R40.reuse, R109 ;  /* 0x000000281c6d7223 */ /* 0x080fe2000000006d */
[-C--:B------:R-:W-:Y:S01]  /*09c0*/  FFMA R82, R29, R40.reuse, R116 ;  /* 0x000000281d527223 */ /* 0x080fe20000000074 */
[----:B------:R-:W-:Y:S01]  /*09d0*/  FFMA R80, R31, R40, R114 ;  /* 0x000000281f507223 */ /* 0x000fe20000000072 */
[-C--:B------:R-:W-:Y:S01]  /*09e0*/  FFMA R74, R33, R41.reuse, R74 ;  /* 0x00000029214a7223 */ /* 0x080fe2000000004a */
[-C--:B------:R-:W-:Y:S01]  /*09f0*/  FFMA R76, R35, R41.reuse, R76 ;  /* 0x00000029234c7223 */ /* 0x080fe2000000004c */
[----:B---3--:R-:W-:Y:S01]  /*0a00*/  ULEA UR9, UR11, UR9, 0x18 ;  /* 0x000000090b097291 */ /* 0x008fe2000f8ec0ff */
[-C--:B------:R-:W-:Y:S01]  /*0a10*/  FFMA R102, R29, R41.reuse, R102 ;  /* 0x000000291d667223 */ /* 0x080fe20000000066 */
[----:B------:R-:W-:Y:S01]  /*0a20*/  ULEA UR10, UR11, UR10, 0x18 ;  /* 0x0000000a0b0a7291 */ /* 0x000fe2000f8ec0ff */
[-C--:B------:R-:W-:Y:S01]  /*0a30*/  FFMA R75, R30, R41.reuse, R97 ;  /* 0x000000291e4b7223 */ /* 0x080fe20000000061 */
[----:B------:R-:W-:Y:S01]  /*0a40*/  FFMA R104, R31, R41, R104 ;  /* 0x000000291f687223 */ /* 0x000fe20000000068 */
[-C--:B------:R-:W-:Y:S01]  /*0a50*/  FFMA R51, R32, R42.reuse, R51 ;  /* 0x0000002a20337223 */ /* 0x080fe20000000033 */
[-C--:B------:R-:W-:Y:S01]  /*0a60*/  FFMA R49, R28, R42.reuse, R95 ;  /* 0x0000002a1c317223 */ /* 0x080fe2000000005f */
[C---:B0-----:R-:W-:Y:S01]  /*0a70*/  SHF.L.U32 R68, R70.reuse, 0x4, RZ ;  /* 0x0000000446447819 */ /* 0x041fe200000006ff */
[-C--:B------:R-:W-:Y:S01]  /*0a80*/  FFMA R106, R29, R42.reuse, R106 ;  /* 0x0000002a1d6a7223 */ /* 0x080fe2000000006a */
[----:B------:R-:W-:Y:S01]  /*0a90*/  LOP3.LUT R69, R70, 0x3f0, RZ, 0xc0, !PT ;  /* 0x000003f046457812 */ /* 0x000fe200078ec0ff */
[-C--:B------:R-:W-:Y:S01]  /*0aa0*/  FFMA R93, R30, R42.reuse, R93 ;  /* 0x0000002a1e5d7223 */ /* 0x080fe2000000005d */
[----:B------:R-:W-:Y:S01]  /*0ab0*/  LOP3.LUT R68, R68, 0xf0, RZ, 0xc0, !PT ;  /* 0x000000f044447812 */ /* 0x000fe200078ec0ff */
[----:B------:R-:W-:Y:S01]  /*0ac0*/  FFMA R108, R31, R42, R108 ;  /* 0x0000002a1f6c7223 */ /* 0x000fe2000000006c */
[----:B------:R-:W-:Y:S01]  /*0ad0*/  IADD3 R45, PT, PT, R69, UR9, R20 ;  /* 0x00000009452d7c10 */ /* 0x000fe2000fffe014 */
[-C--:B------:R-:W-:Y:S01]  /*0ae0*/  FFMA R46, R33, R43.reuse, R46 ;  /* 0x0000002b212e7223 */ /* 0x080fe2000000002e */
[----:B------:R-:W-:Y:S01]  /*0af0*/  IADD3 R44, PT, PT, R68, UR10, R21 ;  /* 0x0000000a442c7c10 */ /* 0x000fe2000fffe015 */
[-C--:B------:R-:W-:Y:S01]  /*0b00*/  FFMA R50, R34, R43.reuse, R47 ;  /* 0x0000002b22327223 */ /* 0x080fe2000000002f */
[-C--:B------:R-:W-:Y:S01]  /*0b10*/  FFMA R48, R35, R43.reuse, R48 ;  /* 0x0000002b23307223 */ /* 0x080fe20000000030 */
[-C--:B------:R-:W-:Y:S01]  /*0b20*/  FFMA R110, R28, R43.reuse, R79 ;  /* 0x0000002b1c6e7223 */ /* 0x080fe2000000004f */
[----:B------:R-:W-:Y:S01]  /*0b30*/  LDS.128 R20, [R45+0x200] ;  /* 0x000200002d147984 */ /* 0x000fe20000000c00 */
[-C--:B------:R-:W-:Y:S01]  /*0b40*/  FFMA R66, R29, R43.reuse, R66 ;  /* 0x0000002b1d427223 */ /* 0x080fe20000000042 */
[-C--:B------:R-:W-:Y:S01]  /*0b50*/  FFMA R67, R30, R43.reuse, R67 ;  /* 0x0000002b1e437223 */ /* 0x080fe20000000043 */
[----:B------:R-:W-:Y:S01]  /*0b60*/  FFMA R52, R31, R43, R52 ;  /* 0x0000002b1f347223 */ /* 0x000fe20000000034 */
[----:B------:R-:W0:Y:S01]  /*0b70*/  LDS.128 R24, [R44+0x200] ;  /* 0x000200002c187984 */ /* 0x000e220000000c00 */
[-C--:B------:R-:W-:Y:S01]  /*0b80*/  FFMA R53, R32, R36.reuse, R53 ;  /* 0x0000002420357223 */ /* 0x080fe20000000035 */
[-C--:B------:R-:W-:Y:S01]  /*0b90*/  FFMA R47, R33, R36.reuse, R54 ;  /* 0x00000024212f7223 */ /* 0x080fe20000000036 */
[-C--:B------:R-:W-:Y:S01]  /*0ba0*/  FFMA R55, R34, R36.reuse, R55 ;  /* 0x0000002422377223 */ /* 0x080fe20000000037 */
[----:B------:R-:W1:Y:S01]  /*0bb0*/  LDS.128 R40, [R45+0x300] ;  /* 0x000300002d287984 */ /* 0x000e620000000c00 */
[-C--:B------:R-:W-:Y:S01]  /*0bc0*/  FFMA R97, R35, R36.reuse, R56 ;  /* 0x0000002423617223 */ /* 0x080fe20000000038 */
[-C--:B------:R-:W-:Y:S01]  /*0bd0*/  FFMA R57, R28, R36.reuse, R57 ;  /* 0x000000241c397223 */ /* 0x080fe20000000039 */
[-C--:B------:R-:W-:Y:S01]  /*0be0*/  FFMA R58, R29, R36.reuse, R58 ;  /* 0x000000241d3a7223 */ /* 0x080fe2000000003a */
[-C--:B------:R-:W-:Y:S01]  /*0bf0*/  FFMA R59, R30, R36.reuse, R59 ;  /* 0x000000241e3b7223 */ /* 0x080fe2000000003b */
[----:B------:R-:W-:Y:S01]  /*0c00*/  FFMA R122, R31, R36, R60 ;  /* 0x000000241f7a7223 */ /* 0x000fe2000000003c */
[-C--:B------:R-:W-:Y:S01]  /*0c10*/  FFMA R54, R32, R37.reuse, R61 ;  /* 0x0000002520367223 */ /* 0x080fe2000000003d */
[-C--:B------:R-:W-:Y:S01]  /*0c20*/  FFMA R62, R33, R37.reuse, R62 ;  /* 0x00000025213e7223 */ /* 0x080fe2000000003e */
[-C--:B------:R-:W-:Y:S01]  /*0c30*/  FFMA R36, R34, R37.reuse, R63 ;  /* 0x0000002522247223 */ /* 0x080fe2000000003f */
[-C--:B------:R-:W-:Y:S01]  /*0c40*/  FFMA R64, R35, R37.reuse, R64 ;  /* 0x0000002523407223 */ /* 0x080fe20000000040 */
[-C--:B------:R-:W-:Y:S01]  /*0c50*/  FFMA R98, R28, R37.reuse, R65 ;  /* 0x000000251c627223 */ /* 0x080fe20000000041 */
[-C--:B------:R-:W-:Y:S01]  /*0c60*/  FFMA R96, R29, R37.reuse, R18 ;  /* 0x000000251d607223 */ /* 0x080fe20000000012 */
[-C--:B------:R-:W-:Y:S01]  /*0c70*/  FFMA R91, R30, R37.reuse, R15 ;  /* 0x000000251e5b7223 */ /* 0x080fe2000000000f */
[----:B------:R-:W-:Y:S01]  /*0c80*/  FFMA R94, R31, R37, R10 ;  /* 0x000000251f5e7223 */ /* 0x000fe2000000000a */
[CC--:B------:R-:W-:Y:S01]  /*0c90*/  FFMA R37, R33.reuse, R38.reuse, R0 ;  /* 0x0000002621257223 */ /* 0x0c0fe20000000000 */
[-C--:B------:R-:W-:Y:S01]  /*0ca0*/  FFMA R116, R33, R39.reuse, R4 ;  /* 0x0000002721747223 */ /* 0x080fe20000000004 */
[-C--:B------:R-:W-:Y:S01]  /*0cb0*/  FFMA R5, R34, R38.reuse, R5 ;  /* 0x0000002622057223 */ /* 0x080fe20000000005 */
[CC--:B------:R-:W-:Y:S01]  /*0cc0*/  FFMA R95, R35.reuse, R38.reuse, R2 ;  /* 0x00000026235f7223 */ /* 0x0c0fe20000000002 */
[-C--:B------:R-:W-:Y:S01]  /*0cd0*/  FFMA R0, R32, R39.reuse, R7 ;  /* 0x0000002720007223 */ /* 0x080fe20000000007 */
[----:B------:R-:W-:Y:S01]  /*0ce0*/  IADD3 R4, PT, PT, R78, 0x18, RZ ;  /* 0x000000184e047810 */ /* 0x000fe20007ffe0ff */
[-C--:B------:R-:W-:Y:S01]  /*0cf0*/  FFMA R3, R32, R38.reuse, R3 ;  /* 0x0000002620037223 */ /* 0x080fe20000000003 */
[-C--:B------:R-:W-:Y:S01]  /*0d00*/  FFMA R2, R34, R39.reuse, R9 ;  /* 0x0000002722027223 */ /* 0x080fe20000000009 */
[-C--:B------:R-:W-:Y:S01]  /*0d10*/  FFMA R114, R35, R39.reuse, R6 ;  /* 0x0000002723727223 */ /* 0x080fe20000000006 */
[-C--:B------:R-:W-:Y:S01]  /*0d20*/  FFMA R86, R29, R39.reuse, R14 ;  /* 0x000000271d567223 */ /* 0x080fe2000000000e */
[----:B------:R-:W2:Y:S01]  /*0d30*/  LDS.128 R32, [R44+0x300] ;  /* 0x000300002c207984 */ /* 0x000ea20000000c00 */
[-C--:B------:R-:W-:Y:S01]  /*0d40*/  FFMA R87, R30, R38.reuse, R13 ;  /* 0x000000261e577223 */ /* 0x080fe2000000000d */
[-C--:B------:R-:W-:Y:S01]  /*0d50*/  FFMA R90, R31, R38.reuse, R12 ;  /* 0x000000261f5a7223 */ /* 0x080fe2000000000c */
[CC--:B------:R-:W-:Y:S01]  /*0d60*/  FFMA R89, R28.reuse, R38.reuse, R11 ;  /* 0x000000261c597223 */ /* 0x0c0fe2000000000b */
[----:B------:R-:W-:Y:S01]  /*0d70*/  FFMA R92, R29, R38, R8 ;  /* 0x000000261d5c7223 */ /* 0x000fe20000000008 */
[-C--:B------:R-:W-:Y:S01]  /*0d80*/  FFMA R88, R28, R39.reuse, R17 ;  /* 0x000000271c587223 */ /* 0x080fe20000000011 */
[-C--:B------:R-:W-:Y:S01]  /*0d90*/  FFMA R85, R30, R39.reuse, R19 ;  /* 0x000000271e557223 */ /* 0x080fe20000000013 */
[----:B------:R-:W-:Y:S01]  /*0da0*/  FFMA R16, R31, R39, R16 ;  /* 0x000000271f107223 */ /* 0x000fe20000000010 */
[----:B------:R-:W-:Y:S01]  /*0db0*/  ISETP.LT.AND P3, PT, R4, UR15, P3 ;  /* 0x0000000f04007c0c */ /* 0x000fe20009f61270 */
[----:B------:R-:W-:Y:S01]  /*0dc0*/  LDS.128 R8, [R45+0x400] ;  /* 0x000400002d087984 */ /* 0x000fe20000000c00 */
[----:B------:R-:W-:-:S02]  /*0dd0*/  IADD3 R73, PT, PT, R73, 0x10, RZ ;  /* 0x0000001049497810 */ /* 0x000fc40007ffe0ff */
[----:B------:R-:W-:Y:S01]  /*0de0*/  CS2R R38, SRZ ;  /* 0x0000000000267805 */ /* 0x000fe2000001ff00 */
[----:B0-----:R-:W-:Y:S01]  /*0df0*/  FFMA R15, R20, R24, R105 ;  /* 0x00000018140f7223 */ /* 0x001fe20000000069 */
[CC--:B------:R-:W-:Y:S01]  /*0e00*/  FFMA R105, R22.reuse, R25.reuse, R77 ;  /* 0x0000001916697223 */ /* 0x0c0fe2000000004d */
[-C--:B------:R-:W-:Y:S01]  /*0e10*/  FFMA R13, R22, R26.reuse, R103 ;  /* 0x0000001a160d7223 */ /* 0x080fe20000000067 */
[----:B------:R-:W-:Y:S01]  /*0e20*/  FFMA R56, R23, R26, R50 ;  /* 0x0000001a17387223 */ /* 0x000fe20000000032 */
[-C--:B-1----:R-:W-:Y:S01]  /*0e30*/  FFMA R14, R41, R24.reuse, R54 ;  /* 0x00000018290e7223 */ /* 0x082fe20000000036 */
[-C--:B------:R-:W-:Y:S01]  /*0e40*/  FFMA R54, R43, R24.reuse, R0 ;  /* 0x000000182b367223 */ /* 0x080fe20000000000 */
[-C--:B------:R-:W-:Y:S01]  /*0e50*/  FFMA R77, R40, R25.reuse, R47 ;  /* 0x00000019284d7223 */ /* 0x080fe2000000002f */
        /* <DEDUP_REMOVED lines=25> */
[----:B------:R-:W0:Y:S01]  /*0ff0*/  LDS.128 R28, [R44+0x400] ;  /* 0x000400002c1c7984 */ /* 0x000e220000000c00 */
[C---:B--2---:R-:W-:Y:S01]  /*1000*/  FFMA R109, R20.reuse, R32, R109 ;  /* 0x00000020146d7223 */ /* 0x044fe2000000006d */
[C---:B------:R-:W-:Y:S01]  /*1010*/  FFMA R62, R20.reuse, R33, R82 ;  /* 0x00000021143e7223 */ /* 0x040fe20000000052 */
[C---:B------:R-:W-:Y:S01]  /*1020*/  FFMA R61, R20.reuse, R34, R81 ;  /* 0x00000022143d7223 */ /* 0x040fe20000000051 */
[----:B------:R-:W1:Y:S01]  /*1030*/  LDS.128 R4, [R45+0x500] ;  /* 0x000500002d047984 */ /* 0x000e620000000c00 */
[----:B------:R-:W-:Y:S01]  /*1040*/  FFMA R60, R20, R35, R80 ;  /* 0x00000023143c7223 */ /* 0x000fe20000000050 */
[C---:B------:R-:W-:Y:S01]  /*1050*/  FFMA R100, R21.reuse, R32, R100 ;  /* 0x0000002015647223 */ /* 0x040fe20000000064 */
[C---:B------:R-:W-:Y:S01]  /*1060*/  FFMA R102, R21.reuse, R33, R102 ;  /* 0x0000002115667223 */ /* 0x040fe20000000066 */
[----:B------:R-:W2:Y:S01]  /*1070*/  LDS.128 R24, [R44+0x500] ;  /* 0x000500002c187984 */ /* 0x000ea20000000c00 */
[C---:B------:R-:W-:Y:S01]  /*1080*/  FFMA R65, R21.reuse, R34, R75 ;  /* 0x0000002215417223 */ /* 0x040fe2000000004b */
[----:B------:R-:W-:Y:S01]  /*1090*/  FFMA R104, R21, R35, R104 ;  /* 0x0000002315687223 */ /* 0x000fe20000000068 */
[C---:B------:R-:W-:Y:S01]  /*10a0*/  FFMA R79, R22.reuse, R32, R49 ;  /* 0x00000020164f7223 */ /* 0x040fe20000000031 */
[C---:B------:R-:W-:Y:S01]  /*10b0*/  FFMA R106, R22.reuse, R33, R106 ;  /* 0x00000021166a7223 */ /* 0x040fe2000000006a */
[C---:B------:R-:W-:Y:S01]  /*10c0*/  FFMA R93, R22.reuse, R34, R93 ;  /* 0x00000022165d7223 */ /* 0x040fe2000000005d */
[----:B------:R-:W-:Y:S01]  /*10d0*/  FFMA R108, R22, R35, R108 ;  /* 0x00000023166c7223 */ /* 0x000fe2000000006c */
[C---:B------:R-:W-:Y:S01]  /*10e0*/  FFMA R110, R23.reuse, R32, R110 ;  /* 0x00000020176e7223 */ /* 0x040fe2000000006e */
[C---:B------:R-:W-:Y:S01]  /*10f0*/  FFMA R66, R23.reuse, R33, R66 ;  /* 0x0000002117427223 */ /* 0x040fe20000000042 */
[C---:B------:R-:W-:Y:S01]  /*1100*/  FFMA R67, R23.reuse, R34, R67 ;  /* 0x0000002217437223 */ /* 0x040fe20000000043 */
[----:B------:R-:W-:Y:S01]  /*1110*/  FFMA R52, R23, R35, R52 ;  /* 0x0000002317347223 */ /* 0x000fe20000000034 */
[C---:B------:R-:W-:Y:S01]  /*1120*/  FFMA R57, R40.reuse, R32, R57 ;  /* 0x0000002028397223 */ /* 0x040fe20000000039 */
[----:B------:R-:W-:Y:S01]  /*1130*/  LDS.128 R20, [R44+0x600] ;  /* 0x000600002c147984 */ /* 0x000fe20000000c00 */
        /* <DEDUP_REMOVED lines=15> */
[----:B------:R-:W-:Y:S01]  /*1230*/  ISETP.LT.AND P2, PT, R73, UR15, P2 ;  /* 0x0000000f49007c0c */ /* 0x000fe20009741270 */
[----:B------:R-:W3:Y:S01]  /*1240*/  LDS.128 R16, [R45+0x700] ;  /* 0x000700002d107984 */ /* 0x000ee20000000c00 */
[----:B------:R-:W-:-:S02]  /*1250*/  CS2R R36, SRZ ;  /* 0x0000000000247805 */ /* 0x000fc4000001ff00 */
[----:B------:R-:W-:Y:S01]  /*1260*/  MOV R124, R72 ;  /* 0x00000048007c7202 */ /* 0x000fe20000000f00 */
[-C--:B0-----:R-:W-:Y:S01]  /*1270*/  FFMA R81, R8, R28.reuse, R15 ;  /* 0x0000001c08517223 */ /* 0x081fe2000000000f */
[-C--:B------:R-:W-:Y:S01]  /*1280*/  FFMA R120, R9, R28.reuse, R120 ;  /* 0x0000001c09787223 */ /* 0x080fe20000000078 */
[-C--:B------:R-:W-:Y:S01]  /*1290*/  FFMA R51, R10, R28.reuse, R51 ;  /* 0x0000001c0a337223 */ /* 0x080fe20000000033 */
[-C--:B------:R-:W-:Y:S01]  /*12a0*/  FFMA R118, R11, R28.reuse, R118 ;  /* 0x0000001c0b767223 */ /* 0x080fe20000000076 */
[----:B-1----:R-:W-:Y:S01]  /*12b0*/  FFMA R80, R5, R28, R14 ;  /* 0x0000001c05507223 */ /* 0x002fe2000000000e */
[-C--:B------:R-:W-:Y:S01]  /*12c0*/  FFMA R107, R8, R29.reuse, R107 ;  /* 0x0000001d086b7223 */ /* 0x080fe2000000006b */
[-C--:B------:R-:W-:Y:S01]  /*12d0*/  FFMA R74, R9, R29.reuse, R74 ;  /* 0x0000001d094a7223 */ /* 0x080fe2000000004a */
[-C--:B------:R-:W-:Y:S01]  /*12e0*/  FFMA R105, R10, R29.reuse, R105 ;  /* 0x0000001d0a697223 */ /* 0x080fe20000000069 */
[----:B------:R-:W-:Y:S01]  /*12f0*/  FFMA R46, R11, R29, R46 ;  /* 0x0000001d0b2e7223 */ /* 0x000fe2000000002e */
        /* <DEDUP_REMOVED lines=8> */
[C---:B--2---:R-:W-:Y:S01]  /*1380*/  FFMA R109, R8.reuse, R24, R109 ;  /* 0x00000018086d7223 */ /* 0x044fe2000000006d */
        /* <DEDUP_REMOVED lines=15> */
[----:B------:R-:W0:Y:S01]  /*1480*/  LDS.128 R12, [R45+0x600] ;  /* 0x000600002d0c7984 */ /* 0x000e220000000c00 */
[-C--:B------:R-:W-:Y:S01]  /*1490*/  FFMA R53, R4, R28.reuse, R53 ;  /* 0x0000001c04357223 */ /* 0x080fe20000000035 */
[-C--:B------:R-:W-:Y:S01]  /*14a0*/  FFMA R3, R6, R28.reuse, R3 ;  /* 0x0000001c06037223 */ /* 0x080fe20000000003 */
[----:B------:R-:W-:Y:S01]  /*14b0*/  FFMA R54, R7, R28, R54 ;  /* 0x0000001c07367223 */ /* 0x000fe20000000036 */
[----:B------:R-:W1:Y:S01]  /*14c0*/  LDS.128 R8, [R44+0x700] ;  /* 0x000700002c087984 */ /* 0x000e620000000c00 */
        /* <DEDUP_REMOVED lines=28> */
[----:B------:R-:W-:Y:S01]  /*1690*/  LDS.128 R28, [R44+0x800] ;  /* 0x000800002c1c7984 */ /* 0x000fe20000000c00 */
[-C--:B---3--:R-:W-:Y:S01]  /*16a0*/  FFMA R53, R16, R20.reuse, R53 ;  /* 0x0000001410357223 */ /* 0x088fe20000000035 */
[-C--:B------:R-:W-:Y:S01]  /*16b0*/  FFMA R80, R17, R20.reuse, R80 ;  /* 0x0000001411507223 */ /* 0x080fe20000000050 */
[-C--:B------:R-:W-:Y:S01]  /*16c0*/  FFMA R3, R18, R20.reuse, R3 ;  /* 0x0000001412037223 */ /* 0x080fe20000000003 */
[----:B------:R-:W2:Y:S01]  /*16d0*/  LDS.128 R4, [R45+0x800] ;  /* 0x000800002d047984 */ /* 0x000ea20000000c00 */
[-C--:B------:R-:W-:Y:S01]  /*16e0*/  FFMA R54, R19, R20.reuse, R54 ;  /* 0x0000001413367223 */ /* 0x080fe20000000036 */
[-C--:B------:R-:W-:Y:S01]  /*16f0*/  FFMA R77, R16, R21.reuse, R77 ;  /* 0x00000015104d7223 */ /* 0x080fe2000000004d */
[-C--:B0-----:R-:W-:Y:S01]  /*1700*/  FFMA R81, R12, R20.reuse, R81 ;  /* 0x000000140c517223 */ /* 0x081fe20000000051 */
        /* <DEDUP_REMOVED lines=15> */
[C---:B-1----:R-:W-:Y:S01]  /*1800*/  FFMA R109, R12.reuse, R8, R109 ;  /* 0x000000080c6d7223 */ /* 0x042fe2000000006d */
        /* <DEDUP_REMOVED lines=15> */
[-C--:B------:R-:W-:Y:S01]  /*1900*/  FFMA R0, R17, R21.reuse, R0 ;  /* 0x0000001511007223 */ /* 0x080fe20000000000 */
[----:B------:R-:W0:Y:S01]  /*1910*/  LDS.128 R12, [R44+0x900] ;  /* 0x000900002c0c7984 */ /* 0x000e220000000c00 */
        /* <DEDUP_REMOVED lines=26> */
[-C--:B--2---:R-:W-:Y:S01]  /*1ac0*/  FFMA R81, R4, R28.reuse, R81 ;  /* 0x0000001c04517223 */ /* 0x084fe20000000051 */
        /* <DEDUP_REMOVED lines=15> */
[C---:B0-----:R-:W-:Y:S01]  /*1bc0*/  FFMA R109, R4.reuse, R12, R109 ;  /* 0x0000000c046d7223 */ /* 0x041fe2000000006d */
        /* <DEDUP_REMOVED lines=16> */
[----:B------:R-:W-:-:S02]  /*1cd0*/  MOV R125, R71 ;  /* 0x00000047007d7202 */ /* 0x000fc40000000f00 */
[----:B------:R-:W-:Y:S02]  /*1ce0*/  CS2R R34, SRZ ;  /* 0x0000000000227805 */ /* 0x000fe4000001ff00 */
[----:B------:R-:W-:Y:S01]  /*1cf0*/  ISETP.LT.AND P0, PT, R73, UR15, P0 ;  /* 0x0000000f49007c0c */ /* 0x000fe20008701270 */
[----:B------:R-:W-:Y:S01]  /*1d00*/  LDS.128 R8, [R45+0xa00] ;  /* 0x000a00002d087984 */ /* 0x000fe20000000c00 */
[----:B------:R-:W-:Y:S02]  /*1d10*/  IADD3 R78, PT, PT, R78, 0x10, RZ ;  /* 0x000000104e4e7810 */ /* 0x000fe40007ffe0ff */
[----:B------:R-:W-:Y:S02]  /*1d20*/  CS2R R32, SRZ ;  /* 0x0000000000207805 */ /* 0x000fe4000001ff00 */
[----:B------:R-:W-:Y:S01]  /*1d30*/  MOV R41, UR4 ;  /* 0x0000000400297c02 */ /* 0x000fe20008000f00 */
[----:B------:R-:W1:Y:S01]  /*1d40*/  LDS.128 R20, [R44+0xa00] ;  /* 0x000a00002c147984 */ /* 0x000e620000000c00 */
[----:B------:R-:W-:-:S03]  /*1d50*/  ISETP.LT.AND P1, PT, R78, UR15, P1 ;  /* 0x0000000f4e007c0c */ /* 0x000fc60008f21270 */
[----:B------:R-:W2:Y:S04]  /*1d60*/  LDS.128 R4, [R44+0xb00] ;  /* 0x000b00002c047984 */ /* 0x000ea80000000c00 */
[----:B------:R-:W3:Y:S04]  /*1d70*/  LDS.128 R16, [R45+0xb00] ;  /* 0x000b00002d107984 */ /* 0x000ee80000000c00 */
[----:B------:R-:W5:Y:S02]  /*1d80*/  @P2 LDG.E.128.CONSTANT R36, desc[UR16][R124.64] ;  /* 0x000000107c242981 */ /* 0x000f64000c1e9d00 */
[----:B------:R-:W-:-:S04]  /*1d90*/  @P1 IMAD.WIDE R40, R41, 0x4, R112 ;  /* 0x0000000429281825 */ /* 0x000fc800078e0270 */
        /* <DEDUP_REMOVED lines=32> */
[-C--:B-1----:R-:W-:Y:S01]  /*1fa0*/  FFMA R81, R8, R20.reuse, R81 ;  /* 0x0000001408517223 */ /* 0x082fe20000000051 */
        /* <DEDUP_REMOVED lines=35> */
[----:B------:R-:W0:Y:S01]  /*21e0*/  LDS.128 R28, [R44+0xc00] ;  /* 0x000c00002c1c7984 */ /* 0x000e220000000c00 */
[----:B------:R-:W-:Y:S01]  /*21f0*/  FFMA R54, R19, R20, R54 ;  /* 0x0000001413367223 */ /* 0x000fe20000000036 */
[-C--:B------:R-:W-:Y:S01]  /*2200*/  FFMA R77, R16, R21.reuse, R77 ;  /* 0x00000015104d7223 */ /* 0x080fe2000000004d */
[-C--:B------:R-:W-:Y:S01]  /*2210*/  FFMA R0, R17, R21.reuse, R0 ;  /* 0x0000001511007223 */ /* 0x080fe20000000000 */
[----:B------:R-:W1:Y:S01]  /*2220*/  LDS.128 R8, [R44+0xd00] ;  /* 0x000d00002c087984 */ /* 0x000e620000000c00 */
        /* <DEDUP_REMOVED lines=26> */
[----:B------:R-:W2:Y:S04]  /*23d0*/  LDS.128 R24, [R45+0xd00] ;  /* 0x000d00002d187984 */ /* 0x000ea80000000c00 */
[----:B------:R-:W-:Y:S04]  /*23e0*/  LDS.128 R4, [R45+0xe00] ;  /* 0x000e00002d047984 */ /* 0x000fe80000000c00 */
[----:B------:R-:W3:Y:S01]  /*23f0*/  LDS.128 R20, [R44+0xe00] ;  /* 0x000e00002c147984 */ /* 0x000ee20000000c00 */
        /* <DEDUP_REMOVED lines=33> */
[-C--:B--2---:R-:W-:Y:S01]  /*2610*/  FFMA R53, R24, R28.reuse, R53 ;  /* 0x0000001c18357223 */ /* 0x084fe20000000035 */
[-C--:B------:R-:W-:Y:S01]  /*2620*/  FFMA R80, R25, R28.reuse, R80 ;  /* 0x0000001c19507223 */ /* 0x080fe20000000050 */
[-C--:B------:R-:W-:Y:S01]  /*2630*/  FFMA R3, R26, R28.reuse, R3 ;  /* 0x0000001c1a037223 */ /* 0x080fe20000000003 */
[----:B------:R-:W0:Y:S01]  /*2640*/  LDS.128 R12, [R44+0xf00] ;  /* 0x000f00002c0c7984 */ /* 0x000e220000000c00 */
        /* <DEDUP_REMOVED lines=29> */
[-C--:B---3--:R-:W-:Y:S01]  /*2820*/  FFMA R81, R4, R20.reuse, R81 ;  /* 0x0000001404517223 */ /* 0x088fe20000000051 */
        /* <DEDUP_REMOVED lines=32> */
[-C--:B------:R-:W-:Y:S01]  /*2a30*/  FFMA R53, R16, R20.reuse, R53 ;  /* 0x0000001410357223 */ /* 0x080fe20000000035 */
        /* <DEDUP_REMOVED lines=10> */
[----:B------:R-:W2:Y:S01]  /*2ae0*/  LDS.128 R4, [R44+0x1100] ;  /* 0x001100002c047984 */ /* 0x000ea20000000c00 */
        /* <DEDUP_REMOVED lines=23> */
[----:B------:R-:W-:Y:S04]  /*2c60*/  LDS.128 R20, [R44+0x1200] ;  /* 0x001200002c147984 */ /* 0x000fe80000000c00 */
[----:B------:R-:W3:Y:S04]  /*2c70*/  LDS.128 R16, [R45+0x1200] ;  /* 0x001200002d107984 */ /* 0x000ee80000000c00 */
[----:B------:R-:W4:Y:S01]  /*2c80*/  LDS.128 R12, [R45+0x1300] ;  /* 0x001300002d0c7984 */ /* 0x000f220000000c00 */
[-C--:B0-----:R-:W-:Y:S01]  /*2c90*/  FFMA R81, R8, R28.reuse, R81 ;  /* 0x0000001c08517223 */ /* 0x081fe20000000051 */
[-C--:B------:R-:W-:Y:S01]  /*2ca0*/  FFMA R120, R9, R28.reuse, R120 ;  /* 0x0000001c09787223 */ /* 0x080fe20000000078 */
[-C--:B------:R-:W-:Y:S01]  /*2cb0*/  FFMA R51, R10, R28.reuse, R51 ;  /* 0x0000001c0a337223 */ /* 0x080fe20000000033 */
[-C--:B------:R-:W-:Y:S01]  /*2cc0*/  FFMA R118, R11, R28.reuse, R118 ;  /* 0x0000001c0b767223 */ /* 0x080fe20000000076 */
[-C--:B-1----:R-:W-:Y:S01]  /*2cd0*/  FFMA R53, R24, R28.reuse, R53 ;  /* 0x0000001c18357223 */ /* 0x082fe20000000035 */
        /* <DEDUP_REMOVED lines=44> */
[----:B------:R-:W0:Y:S01]  /*2fa0*/  LDS.128 R8, [R44+0x1300] ;  /* 0x001300002c087984 */ /* 0x000e220000000c00 */
        /* <DEDUP_REMOVED lines=18> */
[-C--:B------:R-:W-:Y:S01]  /*30d0*/  FFMA R118, R19, R20.reuse, R118 ;  /* 0x0000001413767223 */ /* 0x080fe20000000076 */
[-C--:B----4-:R-:W-:Y:S01]  /*30e0*/  FFMA R53, R12, R20.reuse, R53 ;  /* 0x000000140c357223 */ /* 0x090fe20000000035 */
        /* <DEDUP_REMOVED lines=27> */
[----:B------:R-:W-:Y:S01]  /*32a0*/  LDS.128 R4, [R45+0x1400] ;  /* 0x001400002d047984 */ /* 0x000fe20000000c00 */
[C---:B0-----:R-:W-:Y:S01]  /*32b0*/  FFMA R109, R16.reuse, R8, R109 ;  /* 0x00000008106d7223 */ /* 0x041fe2000000006d */
[C---:B------:R-:W-:Y:S01]  /*32c0*/  FFMA R62, R16.reuse, R9, R62 ;  /* 0x00000009103e7223 */ /* 0x040fe2000000003e */
[C---:B------:R-:W-:Y:S01]  /*32d0*/  FFMA R61, R16.reuse, R10, R61 ;  /* 0x0000000a103d7223 */ /* 0x040fe2000000003d */
[----:B------:R-:W0:Y:S01]  /*32e0*/  LDS.128 R28, [R44+0x1400] ;  /* 0x001400002c1c7984 */ /* 0x000e220000000c00 */
[----:B------:R-:W-:Y:S01]  /*32f0*/  FFMA R60, R16, R11, R60 ;  /* 0x0000000b103c7223 */ /* 0x000fe2000000003c */
[C---:B------:R-:W-:Y:S01]  /*3300*/  FFMA R100, R17.reuse, R8, R100 ;  /* 0x0000000811647223 */ /* 0x040fe20000000064 */
[C---:B------:R-:W-:Y:S01]  /*3310*/  FFMA R102, R17.reuse, R9, R102 ;  /* 0x0000000911667223 */ /* 0x040fe20000000066 */
[----:B------:R-:W1:Y:S01]  /*3320*/  LDS.128 R20, [R44+0x1500] ;  /* 0x001500002c147984 */ /* 0x000e620000000c00 */
        /* <DEDUP_REMOVED lines=10> */
[----:B------:R-:W2:Y:S01]  /*33d0*/  LDS.128 R24, [R45+0x1500] ;  /* 0x001500002d187984 */ /* 0x000ea20000000c00 */
        /* <DEDUP_REMOVED lines=17> */
[----:B------:R-:W-:Y:S01]  /*34f0*/  LDS.128 R8, [R45+0x1600] ;  /* 0x001600002d087984 */ /* 0x000fe20000000c00 */
        /* <DEDUP_REMOVED lines=33> */
[-C--:B--2---:R-:W-:Y:S01]  /*3710*/  FFMA R53, R24, R28.reuse, R53 ;  /* 0x0000001c18357223 */ /* 0x084fe20000000035 */
[-C--:B------:R-:W-:Y:S01]  /*3720*/  FFMA R80, R25, R28.reuse, R80 ;  /* 0x0000001c19507223 */ /* 0x080fe20000000050 */
[-C--:B------:R-:W-:Y:S01]  /*3730*/  FFMA R3, R26, R28.reuse, R3 ;  /* 0x0000001c1a037223 */ /* 0x080fe20000000003 */
[----:B------:R-:W1:Y:S01]  /*3740*/  LDS.128 R4, [R44+0x1700] ;  /* 0x001700002c047984 */ /* 0x000e620000000c00 */
        /* <DEDUP_REMOVED lines=29> */
[----:B------:R-:W-:Y:S01]  /*3920*/  CS2R R30, SRZ ;  /* 0x00000000001e7805 */ /* 0x000fe2000001ff00 */
[----:B------:R-:W-:Y:S01]  /*3930*/  LDS.128 R20, [R44+0x1800] ;  /* 0x001800002c147984 */ /* 0x000fe20000000c00 */
[----:B------:R-:W-:-:S03]  /*3940*/  CS2R R28, SRZ ;  /* 0x00000000001c7805 */ /* 0x000fc6000001ff00 */
[----:B------:R-:W-:Y:S01]  /*3950*/  LDS.128 R24, [R44+0x1900] ;  /* 0x001900002c187984 */ /* 0x000fe20000000c00 */
[-C--:B0-----:R-:W-:Y:S01]  /*3960*/  FFMA R81, R8, R12.reuse, R81 ;  /* 0x0000000c08517223 */ /* 0x081fe20000000051 */
        /* <DEDUP_REMOVED lines=50> */
[-C--:B------:R-:W-:Y:S01]  /*3c90*/  FFMA R92, R18, R5.reuse, R92 ;  /* 0x00000005125c7223 */ /* 0x080fe2000000005c */
[----:B------:R-:W1:Y:S01]  /*3ca0*/  LDS.128 R8, [R45+0x1900] ;  /* 0x001900002d087984 */ /* 0x000e620000000c00 */
[----:B------:R-:W-:Y:S01]  /*3cb0*/  FFMA R86, R19, R5, R86 ;  /* 0x0000000513567223 */ /* 0x000fe20000000056 */
[----:B------:R-:W-:Y:S01]  /*3cc0*/  MOV R5, UR15 ;  /* 0x0000000f00057c02 */ /* 0x000fe20008000f00 */
[-C--:B------:R-:W-:Y:S01]  /*3cd0*/  FFMA R122, R16, R7.reuse, R122 ;  /* 0x00000007107a7223 */ /* 0x080fe2000000007a */
[-C--:B------:R-:W-:Y:S01]  /*3ce0*/  FFMA R94, R17, R7.reuse, R94 ;  /* 0x00000007115e7223 */ /* 0x080fe2000000005e */
[-C--:B------:R-:W-:Y:S01]  /*3cf0*/  FFMA R90, R18, R7.reuse, R90 ;  /* 0x00000007125a7223 */ /* 0x080fe2000000005a */
[----:B------:R-:W-:Y:S01]  /*3d00*/  FFMA R84, R19, R7, R84 ;  /* 0x0000000713547223 */ /* 0x000fe20000000054 */
[----:B------:R-:W-:Y:S01]  /*3d10*/  MOV R7, UR12 ;  /* 0x0000000c00077c02 */ /* 0x000fe20008000f00 */
[C---:B------:R-:W-:Y:S01]  /*3d20*/  FFMA R57, R16.reuse, R4, R57 ;  /* 0x0000000410397223 */ /* 0x040fe20000000039 */
[----:B------:R-:W-:Y:S01]  /*3d30*/  @P0 SHF.L.U32 R5, R5, 0x6, RZ ;  /* 0x0000000605050819 */ /* 0x000fe200000006ff */
[----:B------:R-:W-:Y:S01]  /*3d40*/  FFMA R59, R16, R6, R59 ;  /* 0x00000006103b7223 */ /* 0x000fe2000000003b */
[C---:B------:R-:W-:Y:S01]  /*3d50*/  FFMA R98, R17.reuse, R4, R98 ;  /* 0x0000000411627223 */ /* 0x040fe20000000062 */
[----:B------:R-:W-:Y:S01]  /*3d60*/  FFMA R91, R17, R6, R91 ;  /* 0x00000006115b7223 */ /* 0x000fe2000000005b */
[C---:B------:R-:W-:Y:S01]  /*3d70*/  FFMA R89, R18.reuse, R4, R89 ;  /* 0x0000000412597223 */ /* 0x040fe20000000059 */
[----:B------:R-:W-:Y:S01]  /*3d80*/  FFMA R87, R18, R6, R87 ;  /* 0x0000000612577223 */ /* 0x000fe20000000057 */
[C---:B------:R-:W-:Y:S01]  /*3d90*/  FFMA R88, R19.reuse, R4, R88 ;  /* 0x0000000413587223 */ /* 0x040fe20000000058 */
[----:B------:R-:W-:Y:S01]  /*3da0*/  FFMA R85, R19, R6, R85 ;  /* 0x0000000613557223 */ /* 0x000fe20000000055 */
[----:B------:R-:W-:-:S02]  /*3db0*/  CS2R R16, SRZ ;  /* 0x0000000000107805 */ /* 0x000fc4000001ff00 */
[----:B------:R-:W-:Y:S01]  /*3dc0*/  CS2R R18, SRZ ;  /* 0x0000000000127805 */ /* 0x000fe2000001ff00 */
[----:B------:R-:W-:Y:S01]  /*3dd0*/  @P3 IMAD.WIDE R6, R7, 0x4, R112 ;  /* 0x0000000407063825 */ /* 0x000fe200078e0270 */
[----:B------:R2:W5:Y:S03]  /*3de0*/  @P1 LDG.E.128.CONSTANT R28, desc[UR16][R40.64] ;  /* 0x00000010281c1981 */ /* 0x000566000c1e9d00 */
[----:B------:R-:W-:Y:S01]  /*3df0*/  @P0 IMAD.WIDE R4, R5, 0x4, R124 ;  /* 0x0000000405040825 */ /* 0x000fe200078e027c */
[----:B------:R-:W5:Y:S04]  /*3e00*/  @P3 LDG.E.128.CONSTANT R32, desc[UR16][R6.64] ;  /* 0x0000001006203981 */ /* 0x000f68000c1e9d00 */
[----:B------:R3:W5:Y:S04]  /*3e10*/  @P0 LDG.E.128.CONSTANT R16, desc[UR16][R4.64] ;  /* 0x0000001004100981 */ /* 0x000768000c1e9d00 */
[----:B--2---:R-:W-:Y:S01]  /*3e20*/  LDS.128 R40, [R44+0x1a00] ;  /* 0x001a00002c287984 */ /* 0x004fe20000000c00 */
        /* <DEDUP_REMOVED lines=32> */
[----:B---3--:R-:W0:Y:S01]  /*4030*/  LDS.128 R4, [R45+0x1a00] ;  /* 0x001a00002d047984 */ /* 0x008e220000000c00 */
[C---:B------:R-:W-:Y:S01]  /*4040*/  FFMA R109, R12.reuse, R24, R109 ;  /* 0x000000180c6d7223 */ /* 0x040fe2000000006d */
[C---:B------:R-:W-:Y:S01]  /*4050*/  FFMA R75, R12.reuse, R25, R62 ;  /* 0x000000190c4b7223 */ /* 0x040fe2000000003e */
[C---:B------:R-:W-:Y:S01]  /*4060*/  FFMA R71, R12.reuse, R26, R61 ;  /* 0x0000001a0c477223 */ /* 0x040fe2000000003d */
[----:B------:R-:W1:Y:S01]  /*4070*/  LDS.128 R20, [R45+0x1b00] ;  /* 0x001b00002d147984 */ /* 0x000e620000000c00 */
        /* <DEDUP_REMOVED lines=14> */
[----:B------:R-:W2:Y:S01]  /*4160*/  LDS.128 R12, [R44+0x1b00] ;  /* 0x001b00002c0c7984 */ /* 0x000ea20000000c00 */
        /* <DEDUP_REMOVED lines=16> */
[----:B------:R-:W-:Y:S04]  /*4270*/  LDS.128 R24, [R45+0x1c00] ;  /* 0x001c00002d187984 */ /* 0x000fe80000000c00 */
[----:B------:R-:W3:Y:S01]  /*4280*/  LDS.128 R8, [R44+0x1c00] ;  /* 0x001c00002c087984 */ /* 0x000ee20000000c00 */
        /* <DEDUP_REMOVED lines=97> */
[----:B------:R-:W-:Y:S04]  /*48a0*/  LDS.128 R20, [R45+0x1f00] ;  /* 0x001f00002d147984 */ /* 0x000fe80000000c00 */
[----:B------:R-:W1:Y:S04]  /*48b0*/  LDS.128 R8, [R44+0x1e00] ;  /* 0x001e00002c087984 */ /* 0x000e680000000c00 */
[----:B------:R-:W2:Y:S01]  /*48c0*/  LDS.128 R12, [R45+0x1e00] ;  /* 0x001e00002d0c7984 */ /* 0x000ea20000000c00 */
[----:B------:R-:W-:-:S04]  /*48d0*/  UIADD3 UR11, UPT, UPT, UR13, -0x8, URZ ;  /* 0xfffffff80d0b7890 */ /* 0x000fc8000fffe0ff */
[----:B------:R-:W-:Y:S01]  /*48e0*/  UISETP.GE.AND UP0, UPT, UR11, UR15, UPT ;  /* 0x0000000f0b00728c */ /* 0x000fe2000bf06270 */
[C---:B0-----:R-:W-:Y:S01]  /*48f0*/  FFMA R57, R60.reuse, R4, R57 ;  /* 0x000000043c397223 */ /* 0x041fe20000000039 */
[CC--:B------:R-:W-:Y:S01]  /*4900*/  FFMA R58, R60.reuse, R5.reuse, R58 ;  /* 0x000000053c3a7223 */ /* 0x0c0fe2000000003a */
[----:B------:R-:W-:Y:S01]  /*4910*/  FFMA R59, R60, R6, R59 ;  /* 0x000000063c3b7223 */ /* 0x000fe2000000003b */
[C---:B------:R-:W-:Y:S01]  /*4920*/  FFMA R43, R24.reuse, R4, R43 ;  /* 0x00000004182b7223 */ /* 0x040fe2000000002b */
[C---:B------:R-:W-:Y:S01]  /*4930*/  FFMA R40, R24.reuse, R5, R40 ;  /* 0x0000000518287223 */ /* 0x040fe20000000028 */
[C---:B------:R-:W-:Y:S01]  /*4940*/  FFMA R41, R24.reuse, R6, R41 ;  /* 0x0000000618297223 */ /* 0x040fe20000000029 */
[----:B------:R-:W-:Y:S01]  /*4950*/  FFMA R42, R24, R7, R42 ;  /* 0x00000007182a7223 */ /* 0x000fe2000000002a */
[----:B------:R-:W-:Y:S01]  /*4960*/  IADD3 R72, P4, PT, R124, 0x40, RZ ;  /* 0x000000407c487810 */ /* 0x000fe20007f9e0ff */
        /* <DEDUP_REMOVED lines=21> */
[C---:B------:R-:W-:Y:S01]  /*4ac0*/  FFMA R84, R63.reuse, R7, R84 ;  /* 0x000000073f547223 */ /* 0x040fe20000000054 */
[----:B------:R-:W-:Y:S01]  /*4ad0*/  FFMA R88, R63, R4, R88 ;  /* 0x000000043f587223 */ /* 0x000fe20000000058 */
[----:B------:R0:W3:Y:S01]  /*4ae0*/  LDS.128 R24, [R44+0x1f00] ;  /* 0x001f00002c187984 */ /* 0x0000e20000000c00 */
[-C--:B-1----:R-:W-:Y:S01]  /*4af0*/  FFMA R61, R21, R8.reuse, R80 ;  /* 0x00000008153d7223 */ /* 0x082fe20000000050 */
[----:B------:R-:W-:Y:S01]  /*4b00*/  FFMA R7, R23, R8, R54 ;  /* 0x0000000817077223 */ /* 0x000fe20000000036 */
[----:B------:R-:W-:Y:S01]  /*4b10*/  FFMA R62, R21, R9, R0 ;  /* 0x00000009153e7223 */ /* 0x000fe20000000000 */
[C---:B------:R-:W-:Y:S01]  /*4b20*/  FFMA R86, R63.reuse, R5, R86 ;  /* 0x000000053f567223 */ /* 0x040fe20000000056 */
[----:B------:R-:W-:Y:S01]  /*4b30*/  FFMA R85, R63, R6, R85 ;  /* 0x000000063f557223 */ /* 0x000fe20000000055 */
[-C--:B--2---:R-:W-:Y:S01]  /*4b40*/  FFMA R80, R12, R9.reuse, R107 ;  /* 0x000000090c507223 */ /* 0x084fe2000000006b */
[-C--:B------:R-:W-:Y:S01]  /*4b50*/  FFMA R74, R13, R9.reuse, R74 ;  /* 0x000000090d4a7223 */ /* 0x080fe2000000004a */
[-C--:B0-----:R-:W-:Y:S01]  /*4b60*/  FFMA R44, R14, R9.reuse, R105 ;  /* 0x000000090e2c7223 */ /* 0x081fe20000000069 */
        /* <DEDUP_REMOVED lines=8> */
[----:B------:R-:W-:Y:S01]  /*4bf0*/  IADD3.X R71, PT, PT, RZ, R125, RZ, P4, !PT ;  /* 0x0000007dff477210 */ /* 0x000fe200027fe4ff */
        /* <DEDUP_REMOVED lines=18> */
[----:B------:R-:W-:-:S02]  /*4d20*/  ULEA UR14, UR5, UR9, 0xd ;  /* 0x00000009050e7291 */ /* 0x000fc4000f8e68ff */
[----:B------:R-:W-:Y:S01]  /*4d30*/  UIADD3 UR6, UPT, UPT, UR10, UR6, URZ ;  /* 0x000000060a067290 */ /* 0x000fe2000fffe0ff */
[----:B------:R-:W-:Y:S11]  /*4d40*/  BRA.U UP0, `(.L_x_0) ;  /* 0x0000000100487547 */ /* 0x000ff6000b800000 */
[C---:B------:R-:W-:Y:S02]  /*4d50*/  SHF.L.U32 R11, R70.reuse, 0xb, RZ ;  /* 0x0000000b460b7819 */ /* 0x040fe400000006ff */
[----:B------:R-:W-:Y:S01]  /*4d60*/  MOV R8, UR5 ;  /* 0x0000000500087c02 */ /* 0x000fe20008000f00 */
[----:B------:R-:W-:Y:S01]  /*4d70*/  ULOP3.LUT UR5, UR5, 0x1, URZ, 0x3c, !UPT ;  /* 0x0000000105057892 */ /* 0x000fe2000f8e3cff */
[----:B------:R-:W-:Y:S02]  /*4d80*/  LOP3.LUT R11, R11, 0x1bfc, R70, 0xc8, !PT ;  /* 0x00001bfc0b0b7812 */ /* 0x000fe400078ec846 */
[----:B------:R-:W-:Y:S02]  /*4d90*/  LEA R70, R70, UR6, 0x4 ;  /* 0x0000000646467c11 */ /* 0x000fe4000f8e20ff */
[----:B------:R-:W-:-:S04]  /*4da0*/  IADD3 R11, PT, PT, R11, UR9, RZ ;  /* 0x000000090b0b7c10 */ /* 0x000fc8000fffe0ff */
[----:B------:R-:W-:-:S05]  /*4db0*/  LEA R11, R8, R11, 0xd ;  /* 0x0000000b080b7211 */ /* 0x000fca00078e68ff */
[----:B-----5:R0:W-:Y:S04]  /*4dc0*/  STS [R11], R36 ;  /* 0x000000240b007388 */ /* 0x0201e80000000800 */
[----:B------:R0:W-:Y:S04]  /*4dd0*/  STS [R11+0x200], R37 ;  /* 0x000200250b007388 */ /* 0x0001e80000000800 */
[----:B------:R0:W-:Y:S04]  /*4de0*/  STS [R11+0x400], R38 ;  /* 0x000400260b007388 */ /* 0x0001e80000000800 */
[----:B------:R0:W-:Y:S04]  /*4df0*/  STS [R11+0x600], R39 ;  /* 0x000600270b007388 */ /* 0x0001e80000000800 */
[----:B------:R0:W-:Y:S04]  /*4e00*/  STS [R11+0x100], R16 ;  /* 0x000100100b007388 */ /* 0x0001e80000000800 */
[----:B------:R0:W-:Y:S04]  /*4e10*/  STS [R11+0x300], R17 ;  /* 0x000300110b007388 */ /* 0x0001e80000000800 */
[----:B------:R0:W-:Y:S04]  /*4e20*/  STS [R11+0x500], R18 ;  /* 0x000500120b007388 */ /* 0x0001e80000000800 */
[----:B------:R0:W-:Y:S04]  /*4e30*/  STS [R11+0x700], R19 ;  /* 0x000700130b007388 */ /* 0x0001e80000000800 */
[----:B------:R0:W-:Y:S04]  /*4e40*/  STS.128 [R70], R28 ;  /* 0x0000001c46007388 */ /* 0x0001e80000000c00 */
[----:B------:R0:W-:Y:S01]  /*4e50*/  STS.128 [R70+0x1000], R32 ;  /* 0x0010002046007388 */ /* 0x0001e20000000c00 */
[----:B------:R-:W-:Y:S06]  /*4e60*/  BAR.SYNC.DEFER_BLOCKING 0x0 ;  /* 0x0000000000007b1d */ /* 0x000fec0000010000 */
.L_x_0:
[C---:B---3--:R-:W-:Y:S01]  /*4e70*/  FFMA R109, R12.reuse, R24, R43 ;  /* 0x000000180c6d7223 */ /* 0x048fe2000000002b */
[C---:B------:R-:W-:Y:S01]  /*4e80*/  FFMA R116, R12.reuse, R25, R40 ;  /* 0x000000190c747223 */ /* 0x040fe20000000028 */
[C---:B------:R-:W-:Y:S01]  /*4e90*/  FFMA R103, R12.reuse, R26, R41 ;  /* 0x0000001a0c677223 */ /* 0x040fe20000000029 */
[----:B------:R-:W-:Y:S01]  /*4ea0*/  FFMA R114, R12, R27, R42 ;  /* 0x0000001b0c727223 */ /* 0x000fe2000000002a */
[----:B0----5:R0:W1:Y:S01]  /*4eb0*/  LDS.128 R36, [R69+UR14+0x100] ;  /* 0x0001000e45247984 */ /* 0x0210620008000c00 */
[----:B------:R-:W-:Y:S01]  /*4ec0*/  UISETP.GE.AND UP0, UPT, UR11, UR15, UPT ;  /* 0x0000000f0b00728c */ /* 0x000fe2000bf06270 */
[CC--:B------:R-:W-:Y:S01]  /*4ed0*/  FFMA R95, R14.reuse, R24.reuse, R79 ;  /* 0x000000180e5f7223 */ /* 0x0c0fe2000000004f */
[C---:B------:R-:W-:Y:S01]  /*4ee0*/  FFMA R99, R13.reuse, R24, R100 ;  /* 0x000000180d637223 */ /* 0x040fe20000000064 */
[----:B------:R0:W2:Y:S01]  /*4ef0*/  LDS.128 R40, [R69+UR14] ;  /* 0x0000000e45287984 */ /* 0x0000a20008000c00 */
[C---:B------:R-:W-:Y:S01]  /*4f00*/  FFMA R102, R13.reuse, R25, R102 ;  /* 0x000000190d667223 */ /* 0x040fe20000000066 */
[CC--:B------:R-:W-:Y:S01]  /*4f10*/  FFMA R97, R13.reuse, R26.reuse, R65 ;  /* 0x0000001a0d617223 */ /* 0x0c0fe20000000041 */
[----:B------:R-:W-:Y:S01]  /*4f20*/  FFMA R104, R13, R27, R104 ;  /* 0x0000001b0d687223 */ /* 0x000fe20000000068 */
[----:B------:R0:W3:Y:S01]  /*4f30*/  LDS.128 R32, [R68+UR6] ;  /* 0x0000000644207984 */ /* 0x0000e20008000c00 */
[C---:B------:R-:W-:Y:S01]  /*4f40*/  FFMA R106, R14.reuse, R25, R106 ;  /* 0x000000190e6a7223 */ /* 0x040fe2000000006a */
[C---:B------:R-:W-:Y:S01]  /*4f50*/  FFMA R93, R14.reuse, R26, R93 ;  /* 0x0000001a0e5d7223 */ /* 0x040fe2000000005d */
[----:B------:R-:W-:Y:S01]  /*4f60*/  FFMA R108, R14, R27, R108 ;  /* 0x0000001b0e6c7223 */ /* 0x000fe2000000006c */
[----:B------:R0:W4:Y:S01]  /*4f70*/  LDS.128 R28, [R68+UR6+0x100] ;  /* 0x00010006441c7984 */ /* 0x0001220008000c00 */
        /* <DEDUP_REMOVED lines=20> */
[----:B------:R-:W-:-:S02]  /*50c0*/  ULEA UR12, UR18, UR12, 0x4 ;  /* 0x0000000c120c7291 */ /* 0x000fc4000f8e20ff */
[----:B------:R-:W-:Y:S02]  /*50d0*/  ULEA UR4, UR18, UR4, 0x4 ;  /* 0x0000000412047291 */ /* 0x000fe4000f8e20ff */
[----:B------:R-:W-:Y:S01]  /*50e0*/  UIADD3 UR13, UPT, UPT, UR13, 0x10, URZ ;  /* 0x000000100d0d7890 */ /* 0x000fe2000fffe0ff */
[----:B0-----:R-:W-:Y:S11]  /*50f0*/  BRA.U !UP0, `(.L_x_1) ;  /* 0xffffffb508dc7547 */ /* 0x001ff6000b83ffff */
[----:B------:R-:W0:Y:S01]  /*5100*/  S2R R84, SR_TID.X ;  /* 0x0000000000547919 */ /* 0x000e220000002100 */
[----:B------:R-:W1:Y:S01]  /*5110*/  LDCU.64 UR4, c[0x0][0x398] ;  /* 0x00007300ff0477ac */ /* 0x000e620008000a00 */
[----:B------:R-:W-:Y:S01]  /*5120*/  BSSY.RECONVERGENT B0, `(.L_x_2) ;  /* 0x00000ea000007945 */ /* 0x000fe20003800200 */
[----:B------:R-:W5:Y:S01]  /*5130*/  S2R R73, SR_CTAID.X ;  /* 0x0000000000497919 */ /* 0x000f620000002500 */
[----:B------:R-:W2:Y:S01]  /*5140*/  S2R R78, SR_CTAID.Y ;  /* 0x00000000004e7919 */ /* 0x000ea20000002600 */
[----:B-1----:R-:W-:Y:S01]  /*5150*/  FMUL R36, R51, UR4 ;  /* 0x0000000433247c20 */ /* 0x002fe20008400000 */
[----:B------:R-:W-:Y:S01]  /*5160*/  FMUL R51, R52, UR4 ;  /* 0x0000000434337c20 */ /* 0x000fe20008400000 */
[----:B------:R-:W-:Y:S01]  /*5170*/  FMUL R52, R53, UR4 ;  /* 0x0000000435347c20 */ /* 0x000fe20008400000 */
[----:B------:R-:W-:Y:S01]  /*5180*/  FSETP.NEU.AND P2, PT, RZ, UR5, PT ;  /* 0x00000005ff007c0b */ /* 0x000fe2000bf4d000 */
[----:B------:R-:W-:Y:S01]  /*5190*/  FMUL R53, R54, UR4 ;  /* 0x0000000436357c20 */ /* 0x000fe20008400000 */
        /* <DEDUP_REMOVED lines=8> */
[----:B0-----:R-:W-:Y:S01]  /*5220*/  LOP3.LUT R72, R84, 0xf, RZ, 0xc0, !PT ;  /* 0x0000000f54487812 */ /* 0x001fe200078ec0ff */
[----:B------:R-:W-:Y:S01]  /*5230*/  FMUL R44, R45, UR4 ;  /* 0x000000042d2c7c20 */ /* 0x000fe20008400000 */
[----:B------:R-:W-:Y:S01]  /*5240*/  SHF.R.U32.HI R84, RZ, 0x4, R84 ;  /* 0x00000004ff547819 */ /* 0x000fe20000011654 */
        /* <DEDUP_REMOVED lines=21> */
[----:B-----5:R-:W-:Y:S01]  /*53a0*/  LEA R0, R73, R72, 0x5 ;  /* 0x0000004849007211 */ /* 0x020fe200078e28ff */
[----:B------:R-:W-:Y:S01]  /*53b0*/  FMUL R24, R109, UR4 ;  /* 0x000000046d187c20 */ /* 0x000fe20008400000 */
[----:B------:R-:W-:Y:S01]  /*53c0*/  SHF.L.U32 R3, R84, 0x2, RZ ;  /* 0x0000000254037819 */ /* 0x000fe200000006ff */
[----:B------:R-:W-:Y:S01]  /*53d0*/  FMUL R25, R116, UR4 ;  /* 0x0000000474197c20 */ /* 0x000fe20008400000 */
[----:B------:R-:W-:Y:S01]  /*53e0*/  FMUL R26, R103, UR4 ;  /* 0x00000004671a7c20 */ /* 0x000fe20008400000 */
[----:B------:R-:W-:Y:S01]  /*53f0*/  FMUL R27, R114, UR4 ;  /* 0x00000004721b7c20 */ /* 0x000fe20008400000 */
[----:B----4-:R-:W-:Y:S01]  /*5400*/  FMUL R28, R75, UR4 ;  /* 0x000000044b1c7c20 */ /* 0x010fe20008400000 */
[----:B------:R-:W-:Y:S01]  /*5410*/  FMUL R29, R74, UR4 ;  /* 0x000000044a1d7c20 */ /* 0x000fe20008400000 */
[----:B------:R-:W-:Y:S01]  /*5420*/  FMUL R30, R77, UR4 ;  /* 0x000000044d1e7c20 */ /* 0x000fe20008400000 */
[----:B------:R-:W-:Y:S01]  /*5430*/  FMUL R31, R76, UR4 ;  /* 0x000000044c1f7c20 */ /* 0x000fe20008400000 */
[----:B---3--:R-:W-:Y:S01]  /*5440*/  FMUL R32, R99, UR4 ;  /* 0x0000000463207c20 */ /* 0x008fe20008400000 */
[----:B------:R-:W-:Y:S01]  /*5450*/  FMUL R33, R102, UR4 ;  /* 0x0000000466217c20 */ /* 0x000fe20008400000 */
[----:B------:R-:W-:Y:S01]  /*5460*/  FMUL R34, R97, UR4 ;  /* 0x0000000461227c20 */ /* 0x000fe20008400000 */
[----:B------:R-:W-:Y:S01]  /*5470*/  FMUL R35, R104, UR4 ;  /* 0x0000000468237c20 */ /* 0x000fe20008400000 */
[----:B--2---:R-:W-:Y:S01]  /*5480*/  FMUL R40, R95, UR4 ;  /* 0x000000045f287c20 */ /* 0x004fe20008400000 */
        /* <DEDUP_REMOVED lines=17> */
[----:B------:R-:W-:-:S02]  /*55a0*/  SHF.L.U32 R0, R0, 0x2, RZ ;  /* 0x0000000200007819 */ /* 0x000fc400000006ff */
[----:B------:R-:W-:Y:S01]  /*55b0*/  LEA R78, R78, R3, 0x7 ;  /* 0x000000034e4e7211 */ /* 0x000fe200078e38ff */
[----:B------:R-:W-:Y:S06]  /*55c0*/  @!P2 BRA `(.L_x_3) ;  /* 0x0000000400a8a947 */ /* 0x000fec0003800000 */
[----:B------:R-:W0:Y:S01]  /*55d0*/  LDCU UR4, c[0x0][0x3a0] ;  /* 0x00007400ff0477ac */ /* 0x000e220008000800 */
[----:B------:R-:W-:Y:S01]  /*55e0*/  IMAD R2, R3, UR18, RZ ;  /* 0x0000001203027c24 */ /* 0x000fe2000f8e02ff */
[----:B------:R-:W-:Y:S02]  /*55f0*/  ISETP.GE.U32.AND P1, PT, R0, UR18, PT ;  /* 0x0000001200007c0c */ /* 0x000fe4000bf26070 */
[----:B------:R-:W-:Y:S02]  /*5600*/  MOV R8, UR7 ;  /* 0x0000000700087c02 */ /* 0x000fe40008000f00 */
[----:B------:R-:W-:Y:S02]  /*5610*/  SHF.R.S32.HI R13, RZ, 0x2, R2 ;  /* 0x00000002ff0d7819 */ /* 0x000fe40000011402 */
[----:B------:R-:W-:Y:S02]  /*5620*/  MOV R9, UR8 ;  /* 0x0000000800097c02 */ /* 0x000fe40008000f00 */
[----:B------:R-:W-:-:S05]  /*5630*/  IADD3 R11, PT, PT, R72, R13, RZ ;  /* 0x0000000d480b7210 */ /* 0x000fca0007ffe0ff */
[----:B------:R-:W-:Y:S01]  /*5640*/  IMAD.WIDE R10, R11, 0x10, R8 ;  /* 0x000000100b0a7825 */ /* 0x000fe200078e0208 */
[----:B0-----:R-:W-:-:S13]  /*5650*/  ISETP.LT.U32.AND P3, PT, R78, UR4, !P1 ;  /* 0x000000044e007c0c */ /* 0x001fda000cf61070 */
[----:B------:R-:W2:Y:S01]  /*5660*/  @P3 LDG.E.128 R16, desc[UR16][R10.64] ;  /* 0x000000100a103981 */ /* 0x000ea2000c1e1d00 */
[----:B------:R-:W-:Y:S02]  /*5670*/  IADD3 R12, PT, PT, R0, 0x40, RZ ;  /* 0x00000040000c7810 */ /* 0x000fe40007ffe0ff */
[----:B------:R-:W-:Y:S02]  /*5680*/  IADD3 R14, P4, PT, R72, R13, RZ ;  /* 0x0000000d480e7210 */ /* 0x000fe40007f9e0ff */
[----:B------:R-:W-:Y:S02]  /*5690*/  ISETP.GE.U32.AND P0, PT, R12, UR18, PT ;  /* 0x000000120c007c0c */ /* 0x000fe4000bf06070 */
[----:B------:R-:W-:Y:S02]  /*56a0*/  LEA.HI.X.SX32 R13, R13, RZ, 0x1, P4 ;  /* 0x000000ff0d0d7211 */ /* 0x000fe400020f0eff */
[----:B------:R-:W-:Y:S02]  /*56b0*/  ISETP.GE.U32.OR P4, PT, R78, UR4, P0 ;  /* 0x000000044e007c0c */ /* 0x000fe40008786470 */
[----:B------:R-:W-:-:S04]  /*56c0*/  LEA R12, P5, R14, UR7, 0x4 ;  /* 0x000000070e0c7c11 */ /* 0x000fc8000f8a20ff */
[----:B------:R-:W-:Y:S01]  /*56d0*/  LEA.HI.X R13, R14, UR8, R13, 0x4, P5 ;  /* 0x000000080e0d7c11 */ /* 0x000fe2000a8f240d */
[----:B--2---:R-:W-:Y:S01]  /*56e0*/  @P3 FFMA R16, R16, UR5, R20 ;  /* 0x0000000510103c23 */ /* 0x004fe20008000014 */
[----:B------:R-:W-:Y:S01]  /*56f0*/  @P3 FFMA R17, R17, UR5, R21 ;  /* 0x0000000511113c23 */ /* 0x000fe20008000015 */
[----:B------:R-:W-:Y:S01]  /*5700*/  @P3 FFMA R18, R18, UR5, R22 ;  /* 0x0000000512123c23 */ /* 0x000fe20008000016 */
[----:B------:R-:W-:-:S05]  /*5710*/  @P3 FFMA R19, R19, UR5, R23 ;  /* 0x0000000513133c23 */ /* 0x000fca0008000017 */
[----:B------:R0:W-:Y:S04]  /*5720*/  @P3 STG.E.128 desc[UR16][R12.64], R16 ;  /* 0x000000100c003986 */ /* 0x0001e8000c101d10 */
[----:B------:R1:W2:Y:S01]  /*5730*/  @!P4 LDG.E.128 R20, desc[UR16][R10.64+0x100] ;  /* 0x000100100a14c981 */ /* 0x0002a2000c1e1d00 */
[----:B------:R-:W-:-:S04]  /*5740*/  IADD3 R73, PT, PT, R2, UR18, RZ ;  /* 0x0000001202497c10 */ /* 0x000fc8000fffe0ff */
[----:B------:R-:W-:-:S04]  /*5750*/  SHF.R.S32.HI R2, RZ, 0x1f, R73 ;  /* 0x0000001fff027819 */ /* 0x000fc80000011449 */
[----:B------:R-:W-:Y:S02]  /*5760*/  LEA.HI R14, R2, R73, RZ, 0x2 ;  /* 0x00000049020e7211 */ /* 0x000fe400078f10ff */
[----:B------:R-:W-:Y:S02]  /*5770*/  IADD3 R2, PT, PT, R78, 0x1, RZ ;  /* 0x000000014e027810 */ /* 0x000fe40007ffe0ff */
[----:B------:R-:W-:Y:S02]  /*5780*/  SHF.R.S32.HI R15, RZ, 0x2, R14 ;  /* 0x00000002ff0f7819 */ /* 0x000fe4000001140e */
[----:B------:R-:W-:Y:S02]  /*5790*/  ISETP.LT.U32.AND P1, PT, R2, UR4, !P1 ;  /* 0x0000000402007c0c */ /* 0x000fe4000cf21070 */
[----:B------:R-:W-:-:S05]  /*57a0*/  IADD3 R75, PT, PT, R72, R15, RZ ;  /* 0x0000000f484b7210 */ /* 0x000fca0007ffe0ff */
[----:B-1----:R-:W-:-:S04]  /*57b0*/  IMAD.WIDE R10, R75, 0x10, R8 ;  /* 0x000000104b0a7825 */ /* 0x002fc800078e0208 */
[----:B--2---:R-:W-:Y:S01]  /*57c0*/  @!P4 FFMA R20, R20, UR5, R24 ;  /* 0x000000051414cc23 */ /* 0x004fe20008000018 */
[----:B------:R-:W-:Y:S01]  /*57d0*/  @!P4 FFMA R21, R21, UR5, R25 ;  /* 0x000000051515cc23 */ /* 0x000fe20008000019 */
[----:B------:R-:W-:Y:S01]  /*57e0*/  @!P4 FFMA R22, R22, UR5, R26 ;  /* 0x000000051616cc23 */ /* 0x000fe2000800001a */
[----:B------:R-:W-:-:S05]  /*57f0*/  @!P4 FFMA R23, R23, UR5, R27 ;  /* 0x000000051717cc23 */ /* 0x000fca000800001b */
[----:B------:R1:W-:Y:S04]  /*5800*/  @!P4 STG.E.128 desc[UR16][R12.64+0x100], R20 ;  /* 0x000100140c00c986 */ /* 0x0003e8000c101d10 */
[----:B0-----:R-:W2:Y:S01]  /*5810*/  @P1 LDG.E.128 R16, desc[UR16][R10.64] ;  /* 0x000000100a101981 */ /* 0x001ea2000c1e1d00 */
[----:B------:R-:W-:Y:S02]  /*5820*/  IADD3 R24, P3, PT, R72, R15, RZ ;  /* 0x0000000f48187210 */ /* 0x000fe40007f7e0ff */
[----:B------:R-:W-:Y:S02]  /*5830*/  ISETP.GE.U32.OR P4, PT, R2, UR4, P0 ;  /* 0x0000000402007c0c */ /* 0x000fe40008786470 */
[----:B------:R-:W-:Y:S02]  /*5840*/  LEA.HI.X.SX32 R15, R15, RZ, 0x1, P3 ;  /* 0x000000ff0f0f7211 */ /* 0x000fe400018f0eff */
[----:B------:R-:W-:-:S04]  /*5850*/  LEA R14, P3, R24, UR7, 0x4 ;  /* 0x00000007180e7c11 */ /* 0x000fc8000f8620ff */
[----:B------:R-:W-:Y:S02]  /*5860*/  LEA.HI.X R15, R24, UR8, R15, 0x4, P3 ;  /* 0x00000008180f7c11 */ /* 0x000fe400098f240f */
[----:B------:R-:W-:Y:S01]  /*5870*/  IADD3 R73, PT, PT, R73, UR18, RZ ;  /* 0x0000001249497c10 */ /* 0x000fe2000fffe0ff */
[----:B--2---:R-:W-:Y:S01]  /*5880*/  @P1 FFMA R16, R16, UR5, R28 ;  /* 0x0000000510101c23 */ /* 0x004fe2000800001c */
[----:B------:R-:W-:Y:S01]  /*5890*/  @P1 FFMA R17, R17, UR5, R29 ;  /* 0x0000000511111c23 */ /* 0x000fe2000800001d */
[----:B------:R-:W-:Y:S01]  /*58a0*/  @P1 FFMA R18, R18, UR5, R30 ;  /* 0x0000000512121c23 */ /* 0x000fe2000800001e */
[----:B------:R-:W-:-:S05]  /*58b0*/  @P1 FFMA R19, R19, UR5, R31 ;  /* 0x0000000513131c23 */ /* 0x000fca000800001f */
[----:B------:R0:W-:Y:S04]  /*58c0*/  @P1 STG.E.128 desc[UR16][R14.64], R16 ;  /* 0x000000100e001986 */ /* 0x0001e8000c101d10 */
[----:B-1----:R1:W2:Y:S01]  /*58d0*/  @!P4 LDG.E.128 R20, desc[UR16][R10.64+0x100] ;  /* 0x000100100a14c981 */ /* 0x0022a2000c1e1d00 */
[----:B------:R-:W-:Y:S02]  /*58e0*/  SHF.R.S32.HI R2, RZ, 0x1f, R73 ;  /* 0x0000001fff027819 */ /* 0x000fe40000011449 */
[----:B------:R-:W-:Y:S02]  /*58f0*/  ISETP.GE.U32.AND P1, PT, R0, UR18, PT ;  /* 0x0000001200007c0c */ /* 0x000fe4000bf26070 */
[----:B------:R-:W-:Y:S02]  /*5900*/  LEA.HI R12, R2, R73, RZ, 0x2 ;  /* 0x00000049020c7211 */ /* 0x000fe400078f10ff */
[----:B------:R-:W-:-:S02]  /*5910*/  IADD3 R2, PT, PT, R78, 0x2, RZ ;  /* 0x000000024e027810 */ /* 0x000fc40007ffe0ff */
[----:B------:R-:W-:Y:S02]  /*5920*/  SHF.R.S32.HI R13, RZ, 0x2, R12 ;  /* 0x00000002ff0d7819 */ /* 0x000fe4000001140c */
[----:B------:R-:W-:Y:S02]  /*5930*/  ISETP.GE.U32.OR P3, PT, R2, UR4, P1 ;  /* 0x0000000402007c0c */ /* 0x000fe40008f66470 */
[----:B------:R-:W-:-:S05]  /*5940*/  IADD3 R25, PT, PT, R72, R13, RZ ;  /* 0x0000000d48197210 */ /* 0x000fca0007ffe0ff */
[----:B-1----:R-:W-:-:S04]  /*5950*/  IMAD.WIDE R10, R25, 0x10, R8 ;  /* 0x00000010190a7825 */ /* 0x002fc800078e0208 */
[----:B--2---:R-:W-:Y:S01]  /*5960*/  @!P4 FFMA R20, R20, UR5, R32 ;  /* 0x000000051414cc23 */ /* 0x004fe20008000020 */
[----:B------:R-:W-:Y:S01]  /*5970*/  @!P4 FFMA R21, R21, UR5, R33 ;  /* 0x000000051515cc23 */ /* 0x000fe20008000021 */
[----:B------:R-:W-:Y:S01]  /*5980*/  @!P4 FFMA R22, R22, UR5, R34 ;  /* 0x000000051616cc23 */ /* 0x000fe20008000022 */
[----:B------:R-:W-:-:S05]  /*5990*/  @!P4 FFMA R23, R23, UR5, R35 ;  /* 0x000000051717cc23 */ /* 0x000fca0008000023 */
[----:B------:R1:W-:Y:S04]  /*59a0*/  @!P4 STG.E.128 desc[UR16][R14.64+0x100], R20 ;  /* 0x000100140e00c986 */ /* 0x0003e8000c101d10 */
[----:B0-----:R-:W2:Y:S01]  /*59b0*/  @!P3 LDG.E.128 R16, desc[UR16][R10.64] ;  /* 0x000000100a10b981 */ /* 0x001ea2000c1e1d00 */
[----:B------:R-:W-:-:S04]  /*59c0*/  IADD3 R24, P4, PT, R72, R13, RZ ;  /* 0x0000000d48187210 */ /* 0x000fc80007f9e0ff */
[----:B------:R-:W-:Y:S02]  /*59d0*/  LEA.HI.X.SX32 R13, R13, RZ, 0x1, P4 ;  /* 0x000000ff0d0d7211 */ /* 0x000fe400020f0eff */
[----:B------:R-:W-:Y:S02]  /*59e0*/  ISETP.GE.U32.OR P4, PT, R2, UR4, P0 ;  /* 0x0000000402007c0c */ /* 0x000fe40008786470 */
[----:B------:R-:W-:-:S04]  /*59f0*/  LEA R12, P5, R24, UR7, 0x4 ;  /* 0x00000007180c7c11 */ /* 0x000fc8000f8a20ff */
[----:B------:R-:W-:Y:S01]  /*5a00*/  LEA.HI.X R13, R24, UR8, R13, 0x4, P5 ;  /* 0x00000008180d7c11 */ /* 0x000fe2000a8f240d */
[----:B--2---:R-:W-:Y:S01]  /*5a10*/  @!P3 FFMA R16, R16, UR5, R36 ;  /* 0x000000051010bc23 */ /* 0x004fe20008000024 */
[----:B------:R-:W-:Y:S01]  /*5a20*/  @!P3 FFMA R17, R17, UR5, R37 ;  /* 0x000000051111bc23 */ /* 0x000fe20008000025 */
[----:B------:R-:W-:Y:S01]  /*5a30*/  @!P3 FFMA R18, R18, UR5, R38 ;  /* 0x000000051212bc23 */ /* 0x000fe20008000026 */
[----:B------:R-:W-:-:S05]  /*5a40*/  @!P3 FFMA R19, R19, UR5, R39 ;  /* 0x000000051313bc23 */ /* 0x000fca0008000027 */
[----:B------:R0:W-:Y:S04]  /*5a50*/  @!P3 STG.E.128 desc[UR16][R12.64], R16 ;  /* 0x000000100c00b986 */ /* 0x0001e8000c101d10 */
[----:B-1----:R-:W2:Y:S01]  /*5a60*/  @!P4 LDG.E.128 R20, desc[UR16][R10.64+0x100] ;  /* 0x000100100a14c981 */ /* 0x002ea2000c1e1d00 */
[----:B------:R-:W-:-:S04]  /*5a70*/  IADD3 R73, PT, PT, R73, UR18, RZ ;  /* 0x0000001249497c10 */ /* 0x000fc8000fffe0ff */
[----:B------:R-:W-:-:S04]  /*5a80*/  SHF.R.S32.HI R2, RZ, 0x1f, R73 ;  /* 0x0000001fff027819 */ /* 0x000fc80000011449 */
[----:B------:R-:W-:Y:S02]  /*5a90*/  LEA.HI R73, R2, R73, RZ, 0x2 ;  /* 0x0000004902497211 */ /* 0x000fe400078f10ff */
[----:B------:R-:W-:Y:S02]  /*5aa0*/  IADD3 R2, PT, PT, R78, 0x3, RZ ;  /* 0x000000034e027810 */ /* 0x000fe40007ffe0ff */
[----:B------:R-:W-:Y:S02]  /*5ab0*/  SHF.R.S32.HI R73, RZ, 0x2, R73 ;  /* 0x00000002ff497819 */ /* 0x000fe40000011449 */
[----:B------:R-:W-:Y:S02]  /*5ac0*/  ISETP.GE.U32.OR P3, PT, R2, UR4, P1 ;  /* 0x0000000402007c0c */ /* 0x000fe40008f66470 */
[----:B------:R-:W-:-:S05]  /*5ad0*/  IADD3 R15, PT, PT, R72, R73, RZ ;  /* 0x00000049480f7210 */ /* 0x000fca0007ffe0ff */
[----:B------:R-:W-:-:S04]  /*5ae0*/  IMAD.WIDE R8, R15, 0x10, R8 ;  /* 0x000000100f087825 */ /* 0x000fc800078e0208 */
[----:B--2---:R-:W-:Y:S01]  /*5af0*/  @!P4 FFMA R20, R20, UR5, R40 ;  /* 0x000000051414cc23 */ /* 0x004fe20008000028 */
[----:B------:R-:W-:Y:S01]  /*5b00*/  @!P4 FFMA R21, R21, UR5, R41 ;  /* 0x000000051515cc23 */ /* 0x000fe20008000029 */
[----:B------:R-:W-:Y:S01]  /*5b10*/  @!P4 FFMA R22, R22, UR5, R42 ;  /* 0x000000051616cc23 */ /* 0x000fe2000800002a */
[----:B------:R-:W-:-:S05]  /*5b20*/  @!P4 FFMA R23, R23, UR5, R43 ;  /* 0x000000051717cc23 */ /* 0x000fca000800002b */
[----:B------:R2:W-:Y:S04]  /*5b30*/  @!P4 STG.E.128 desc[UR16][R12.64+0x100], R20 ;  /* 0x000100140c00c986 */ /* 0x0005e8000c101d10 */
[----:B0-----:R-:W3:Y:S01]  /*5b40*/  @!P3 LDG.E.128 R16, desc[UR16][R8.64] ;  /* 0x000000100810b981 */ /* 0x001ee2000c1e1d00 */
[----:B------:R-:W-:-:S04]  /*5b50*/  IADD3 R11, P4, PT, R72, R73, RZ ;  /* 0x00000049480b7210 */ /* 0x000fc80007f9e0ff */
[----:B------:R-:W-:Y:S02]  /*5b60*/  LEA.HI.X.SX32 R14, R73, RZ, 0x1, P4 ;  /* 0x000000ff490e7211 */ /* 0x000fe400020f0eff */
[----:B------:R-:W-:-:S04]  /*5b70*/  LEA R10, P4, R11, UR7, 0x4 ;  /* 0x000000070b0a7c11 */ /* 0x000fc8000f8820ff */
[----:B------:R-:W-:Y:S01]  /*5b80*/  LEA.HI.X R11, R11, UR8, R14, 0x4, P4 ;  /* 0x000000080b0b7c11 */ /* 0x000fe2000a0f240e */
[----:B---3--:R-:W-:Y:S01]  /*5b90*/  @!P3 FFMA R16, R16, UR5, R44 ;  /* 0x000000051010bc23 */ /* 0x008fe2000800002c */
[----:B------:R-:W-:Y:S01]  /*5ba0*/  @!P3 FFMA R17, R17, UR5, R45 ;  /* 0x000000051111bc23 */ /* 0x000fe2000800002d */
[----:B------:R-:W-:Y:S01]  /*5bb0*/  @!P3 FFMA R18, R18, UR5, R46 ;  /* 0x000000051212bc23 */ /* 0x000fe2000800002e */
[----:B------:R-:W-:-:S05]  /*5bc0*/  @!P3 FFMA R19, R19, UR5, R47 ;  /* 0x000000051313bc23 */ /* 0x000fca000800002f */
[----:B------:R2:W-:Y:S01]  /*5bd0*/  @!P3 STG.E.128 desc[UR16][R10.64], R16 ;  /* 0x000000100a00b986 */ /* 0x0005e2000c101d10 */
[----:B------:R-:W-:-:S13]  /*5be0*/  ISETP.GE.U32.OR P3, PT, R2, UR4, P0 ;  /* 0x0000000402007c0c */ /* 0x000fda0008766470 */
[----:B------:R-:W-:Y:S05]  /*5bf0*/  @P3 BRA `(.L_x_4) ;  /* 0x0000000000f03947 */ /* 0x000fea0003800000 */
[----:B--2---:R-:W2:Y:S02]  /*5c00*/  LDG.E.128 R12, desc[UR16][R8.64+0x100] ;  /* 0x00010010080c7981 */ /* 0x004ea4000c1e1d00 */
[----:B--2---:R-:W-:Y:S01]  /*5c10*/  FFMA R12, R12, UR5, R48 ;  /* 0x000000050c0c7c23 */ /* 0x004fe20008000030 */
[----:B------:R-:W-:Y:S01]  /*5c20*/  FFMA R13, R13, UR5, R49 ;  /* 0x000000050d0d7c23 */ /* 0x000fe20008000031 */
[----:B------:R-:W-:Y:S01]  /*5c30*/  FFMA R14, R14, UR5, R50 ;  /* 0x000000050e0e7c23 */ /* 0x000fe20008000032 */
[----:B------:R-:W-:-:S05]  /*5c40*/  FFMA R15, R15, UR5, R51 ;  /* 0x000000050f0f7c23 */ /* 0x000fca0008000033 */
[----:B------:R0:W-:Y:S01]  /*5c50*/  STG.E.128 desc[UR16][R10.64+0x100], R12 ;  /* 0x0001000c0a007986 */ /* 0x0001e2000c101d10 */
[----:B------:R-:W-:Y:S05]  /*5c60*/  BRA `(.L_x_4) ;  /* 0x0000000000d47947 */ /* 0x000fea0003800000 */
.L_x_3:
[----:B------:R-:W0:Y:S01]  /*5c70*/  LDCU UR4, c[0x0][0x3a0] ;  /* 0x00007400ff0477ac */ /* 0x000e220008000800 */
[----:B------:R-:W-:Y:S01]  /*5c80*/  IMAD R2, R3, UR18, RZ ;  /* 0x0000001203027c24 */ /* 0x000fe2000f8e02ff */
[C---:B------:R-:W-:Y:S02]  /*5c90*/  IADD3 R8, PT, PT, R0.reuse, 0x40, RZ ;  /* 0x0000004000087810 */ /* 0x040fe40007ffe0ff */
[----:B------:R-:W-:Y:S02]  /*5ca0*/  ISETP.GE.U32.AND P1, PT, R0, UR18, PT ;  /* 0x0000001200007c0c */ /* 0x000fe4000bf26070 */
[----:B------:R-:W-:Y:S02]  /*5cb0*/  SHF.R.S32.HI R9, RZ, 0x2, R2 ;  /* 0x00000002ff097819 */ /* 0x000fe40000011402 */
[----:B------:R-:W-:Y:S02]  /*5cc0*/  IADD3 R10, PT, PT, R2, UR18, RZ ;  /* 0x00000012020a7c10 */ /* 0x000fe4000fffe0ff */
[----:B------:R-:W-:-:S02]  /*5cd0*/  IADD3 R2, P3, PT, R72, R9, RZ ;  /* 0x0000000948027210 */ /* 0x000fc40007f7e0ff */
[----:B------:R-:W-:Y:S02]  /*5ce0*/  ISETP.GE.U32.AND P0, PT, R8, UR18, PT ;  /* 0x0000001208007c0c */ /* 0x000fe4000bf06070 */
[----:B------:R-:W-:Y:S02]  /*5cf0*/  SHF.R.S32.HI R11, RZ, 0x1f, R10 ;  /* 0x0000001fff0b7819 */ /* 0x000fe4000001140a */
[----:B------:R-:W-:Y:S02]  /*5d00*/  LEA.HI.X.SX32 R9, R9, RZ, 0x1, P3 ;  /* 0x000000ff09097211 */ /* 0x000fe400018f0eff */
[----:B0-----:R-:W-:Y:S02]  /*5d10*/  ISETP.GE.U32.OR P4, PT, R78, UR4, P1 ;  /* 0x000000044e007c0c */ /* 0x001fe40008f86470 */
[----:B------:R-:W-:Y:S02]  /*5d20*/  LEA R8, P5, R2, UR7, 0x4 ;  /* 0x0000000702087c11 */ /* 0x000fe4000f8a20ff */
[----:B------:R-:W-:-:S02]  /*5d30*/  ISETP.GE.U32.OR P3, PT, R78, UR4, P0 ;  /* 0x000000044e007c0c */ /* 0x000fc40008766470 */
[----:B------:R-:W-:Y:S02]  /*5d40*/  IADD3 R13, PT, PT, R10, UR18, RZ ;  /* 0x000000120a0d7c10 */ /* 0x000fe4000fffe0ff */
[----:B------:R-:W-:Y:S02]  /*5d50*/  LEA.HI R11, R11, R10, RZ, 0x2 ;  /* 0x0000000a0b0b7211 */ /* 0x000fe400078f10ff */
[----:B------:R-:W-:Y:S02]  /*5d60*/  LEA.HI.X R9, R2, UR8, R9, 0x4, P5 ;  /* 0x0000000802097c11 */ /* 0x000fe4000a8f2409 */
[----:B------:R-:W-:Y:S02]  /*5d70*/  SHF.R.S32.HI R2, RZ, 0x1f, R13 ;  /* 0x0000001fff027819 */ /* 0x000fe4000001140d */
[----:B------:R-:W-:Y:S01]  /*5d80*/  SHF.R.S32.HI R11, RZ, 0x2, R11 ;  /* 0x00000002ff0b7819 */ /* 0x000fe2000001140b */
[----:B------:R-:W-:Y:S01]  /*5d90*/  @!P4 STG.E.128 desc[UR16][R8.64], R20 ;  /* 0x000000140800c986 */ /* 0x000fe2000c101d10 */
[----:B------:R-:W-:-:S02]  /*5da0*/  LEA.HI R10, R2, R13, RZ, 0x2 ;  /* 0x0000000d020a7211 */ /* 0x000fc400078f10ff */
[----:B------:R-:W-:Y:S01]  /*5db0*/  IADD3 R12, PT, PT, R78, 0x1, RZ ;  /* 0x000000014e0c7810 */ /* 0x000fe20007ffe0ff */
[----:B------:R0:W-:Y:S01]  /*5dc0*/  @!P3 STG.E.128 desc[UR16][R8.64+0x100], R24 ;  /* 0x000100180800b986 */ /* 0x0001e2000c101d10 */
[----:B------:R-:W-:Y:S02]  /*5dd0*/  IADD3 R2, P6, PT, R72, R11, RZ ;  /* 0x0000000b48027210 */ /* 0x000fe40007fde0ff */
[----:B------:R-:W-:Y:S02]  /*5de0*/  SHF.R.S32.HI R15, RZ, 0x2, R10 ;  /* 0x00000002ff0f7819 */ /* 0x000fe4000001140a */
[C---:B------:R-:W-:Y:S02]  /*5df0*/  ISETP.GE.U32.OR P5, PT, R12.reuse, UR4, P1 ;  /* 0x000000040c007c0c */ /* 0x040fe40008fa6470 */
[----:B------:R-:W-:Y:S02]  /*5e00*/  ISETP.GE.U32.OR P4, PT, R12, UR4, P0 ;  /* 0x000000040c007c0c */ /* 0x000fe40008786470 */
[----:B------:R-:W-:-:S02]  /*5e10*/  LEA.HI.X.SX32 R11, R11, RZ, 0x1, P6 ;  /* 0x000000ff0b0b7211 */ /* 0x000fc400030f0eff */
[----:B------:R-:W-:Y:S02]  /*5e20*/  LEA R10, P3, R2, UR7, 0x4 ;  /* 0x00000007020a7c11 */ /* 0x000fe4000f8620ff */
[----:B------:R-:W-:Y:S02]  /*5e30*/  IADD3 R12, PT, PT, R78, 0x2, RZ ;  /* 0x000000024e0c7810 */ /* 0x000fe40007ffe0ff */
[----:B------:R-:W-:Y:S02]  /*5e40*/  IADD3 R14, PT, PT, R13, UR18, RZ ;  /* 0x000000120d0e7c10 */ /* 0x000fe4000fffe0ff */
[----:B------:R-:W-:Y:S02]  /*5e50*/  IADD3 R13, P6, PT, R72, R15, RZ ;  /* 0x0000000f480d7210 */ /* 0x000fe40007fde0ff */
[----:B------:R-:W-:Y:S02]  /*5e60*/  LEA.HI.X R11, R2, UR8, R11, 0x4, P3 ;  /* 0x00000008020b7c11 */ /* 0x000fe400098f240b */
[----:B------:R-:W-:-:S02]  /*5e70*/  ISETP.GE.U32.OR P3, PT, R12, UR4, P1 ;  /* 0x000000040c007c0c */ /* 0x000fc40008f66470 */
[----:B------:R-:W-:Y:S01]  /*5e80*/  SHF.R.S32.HI R17, RZ, 0x1f, R14 ;  /* 0x0000001fff117819 */ /* 0x000fe2000001140e */
[----:B------:R1:W-:Y:S01]  /*5e90*/  @!P5 STG.E.128 desc[UR16][R10.64], R28 ;  /* 0x0000001c0a00d986 */ /* 0x0003e2000c101d10 */
[----:B------:R-:W-:Y:S02]  /*5ea0*/  LEA.HI.X.SX32 R2, R15, RZ, 0x1, P6 ;  /* 0x000000ff0f027211 */ /* 0x000fe400030f0eff */
[----:B0-----:R-:W-:Y:S01]  /*5eb0*/  LEA R8, P6, R13, UR7, 0x4 ;  /* 0x000000070d087c11 */ /* 0x001fe2000f8c20ff */
[----:B------:R1:W-:Y:S01]  /*5ec0*/  @!P4 STG.E.128 desc[UR16][R10.64+0x100], R32 ;  /* 0x000100200a00c986 */ /* 0x0003e2000c101d10 */
[----:B------:R-:W-:Y:S02]  /*5ed0*/  LEA.HI R17, R17, R14, RZ, 0x2 ;  /* 0x0000000e11117211 */ /* 0x000fe400078f10ff */
[----:B------:R-:W-:Y:S02]  /*5ee0*/  LEA.HI.X R9, R13, UR8, R2, 0x4, P6 ;  /* 0x000000080d097c11 */ /* 0x000fe4000b0f2402 */
[----:B------:R-:W-:-:S02]  /*5ef0*/  SHF.R.S32.HI R17, RZ, 0x2, R17 ;  /* 0x00000002ff117819 */ /* 0x000fc40000011411 */
[----:B------:R-:W-:Y:S01]  /*5f00*/  IADD3 R2, PT, PT, R78, 0x3, RZ ;  /* 0x000000034e027810 */ /* 0x000fe20007ffe0ff */
[----:B------:R1:W-:Y:S01]  /*5f10*/  @!P3 STG.E.128 desc[UR16][R8.64], R36 ;  /* 0x000000240800b986 */ /* 0x0003e2000c101d10 */
[----:B------:R-:W-:Y:S02]  /*5f20*/  ISETP.GE.U32.OR P5, PT, R12, UR4, P0 ;  /* 0x000000040c007c0c */ /* 0x000fe400087a6470 */
[----:B------:R-:W-:Y:S02]  /*5f30*/  IADD3 R13, P4, PT, R72, R17, RZ ;  /* 0x00000011480d7210 */ /* 0x000fe40007f9e0ff */
[C---:B------:R-:W-:Y:S02]  /*5f40*/  ISETP.GE.U32.OR P6, PT, R2.reuse, UR4, P1 ;  /* 0x0000000402007c0c */ /* 0x040fe40008fc6470 */
[----:B------:R-:W-:Y:S02]  /*5f50*/  ISETP.GE.U32.OR P3, PT, R2, UR4, P0 ;  /* 0x0000000402007c0c */ /* 0x000fe40008766470 */
[----:B------:R-:W-:-:S02]  /*5f60*/  LEA.HI.X.SX32 R2, R17, RZ, 0x1, P4 ;  /* 0x000000ff11027211 */ /* 0x000fc400020f0eff */
[----:B------:R-:W-:-:S03]  /*5f70*/  LEA R12, P4, R13, UR7, 0x4 ;  /* 0x000000070d0c7c11 */ /* 0x000fc6000f8820ff */
[----:B------:R1:W-:Y:S01]  /*5f80*/  @!P5 STG.E.128 desc[UR16][R8.64+0x100], R40 ;  /* 0x000100280800d986 */ /* 0x0003e2000c101d10 */
[----:B------:R-:W-:-:S05]  /*5f90*/  LEA.HI.X R13, R13, UR8, R2, 0x4, P4 ;  /* 0x000000080d0d7c11 */ /* 0x000fca000a0f2402 */
[----:B------:R1:W-:Y:S04]  /*5fa0*/  @!P6 STG.E.128 desc[UR16][R12.64], R44 ;  /* 0x0000002c0c00e986 */ /* 0x0003e8000c101d10 */
[----:B------:R1:W-:Y:S02]  /*5fb0*/  @!P3 STG.E.128 desc[UR16][R12.64+0x100], R48 ;  /* 0x000100300c00b986 */ /* 0x0003e4000c101d10 */
.L_x_4:
[----:B------:R-:W-:Y:S05]  /*5fc0*/  BSYNC.RECONVERGENT B0 ;  /* 0x0000000000007941 */ /* 0x000fea0003800200 */
.L_x_2:
[----:B012---:R-:W-:Y:S01]  /*5fd0*/  IADD3 R13, PT, PT, R78, 0x40, RZ ;  /* 0x000000404e0d7810 */ /* 0x007fe20007ffe0ff */
[----:B------:R-:W-:Y:S06]  /*5fe0*/  @!P2 BRA `(.L_x_5) ;  /* 0x00000004009ca947 */ /* 0x000fec0003800000 */
[----:B------:R-:W-:Y:S02]  /*5ff0*/  IADD3 R3, PT, PT, R3, 0x40, RZ ;  /* 0x0000004003037810 */ /* 0x000fe40007ffe0ff */
[----:B------:R-:W-:Y:S02]  /*6000*/  ISETP.GE.U32.AND P2, PT, R0, UR18, PT ;  /* 0x0000001200007c0c */ /* 0x000fe4000bf46070 */
[----:B------:R-:W-:Y:S01]  /*6010*/  MOV R2, UR7 ;  /* 0x0000000700027c02 */ /* 0x000fe20008000f00 */
[----:B------:R-:W-:Y:S01]  /*6020*/  IMAD R12, R3, UR18, RZ ;  /* 0x00000012030c7c24 */ /* 0x000fe2000f8e02ff */
[----:B------:R-:W-:Y:S02]  /*6030*/  ISETP.LT.U32.AND P3, PT, R13, UR4, !P2 ;  /* 0x000000040d007c0c */ /* 0x000fe4000d761070 */
[----:B------:R-:W-:Y:S02]  /*6040*/  MOV R3, UR8 ;  /* 0x0000000800037c02 */ /* 0x000fe40008000f00 */
[----:B------:R-:W-:-:S04]  /*6050*/  SHF.R.S32.HI R11, RZ, 0x2, R12 ;  /* 0x00000002ff0b7819 */ /* 0x000fc8000001140c */
[----:B------:R-:W-:-:S05]  /*6060*/  IADD3 R9, PT, PT, R72, R11, RZ ;  /* 0x0000000b48097210 */ /* 0x000fca0007ffe0ff */
[----:B------:R-:W-:-:S05]  /*6070*/  IMAD.WIDE R8, R9, 0x10, R2 ;  /* 0x0000001009087825 */ /* 0x000fca00078e0202 */
[----:B------:R-:W2:Y:S01]  /*6080*/  @P3 LDG.E.128 R16, desc[UR16][R8.64] ;  /* 0x0000001008103981 */ /* 0x000ea2000c1e1d00 */
[----:B------:R-:W-:-:S04]  /*6090*/  IADD3 R0, P4, PT, R72, R11, RZ ;  /* 0x0000000b48007210 */ /* 0x000fc80007f9e0ff */
        /* <DEDUP_REMOVED lines=10> */
[----:B------:R-:W-:Y:S02]  /*6140*/  IADD3 R14, PT, PT, R12, UR18, RZ ;  /* 0x000000120c0e7c10 */ /* 0x000fe4000fffe0ff */
[----:B------:R-:W-:Y:S02]  /*6150*/  IADD3 R0, PT, PT, R78, 0x41, RZ ;  /* 0x000000414e007810 */ /* 0x000fe40007ffe0ff */
[----:B------:R-:W-:Y:S02]  /*6160*/  SHF.R.S32.HI R13, RZ, 0x1f, R14 ;  /* 0x0000001fff0d7819 */ /* 0x000fe4000001140e */
[----:B------:R-:W-:-:S02]  /*6170*/  ISETP.LT.U32.AND P2, PT, R0, UR4, !P2 ;  /* 0x0000000400007c0c */ /* 0x000fc4000d741070 */
[----:B------:R-:W-:-:S04]  /*6180*/  LEA.HI R13, R13, R14, RZ, 0x2 ;  /* 0x0000000e0d0d7211 */ /* 0x000fc800078f10ff */
[----:B------:R-:W-:-:S04]  /*6190*/  SHF.R.S32.HI R13, RZ, 0x2, R13 ;  /* 0x00000002ff0d7819 */ /* 0x000fc8000001140d */
        /* <DEDUP_REMOVED lines=18> */
[----:B-1----:R-:W2:Y:S01]  /*62c0*/  @!P3 LDG.E.128 R8, desc[UR16][R8.64+0x100] ;  /* 0x000100100808b981 */ /* 0x002ea2000c1e1d00 */
[----:B------:R-:W-:Y:S02]  /*62d0*/  IADD3 R14, PT, PT, R14, UR18, RZ ;  /* 0x000000120e0e7c10 */ /* 0x000fe4000fffe0ff */
[----:B------:R-:W-:Y:S02]  /*62e0*/  IADD3 R0, PT, PT, R78, 0x42, RZ ;  /* 0x000000424e007810 */ /* 0x000fe40007ffe0ff */
[----:B------:R-:W-:Y:S02]  /*62f0*/  SHF.R.S32.HI R15, RZ, 0x1f, R14 ;  /* 0x0000001fff0f7819 */ /* 0x000fe4000001140e */
[----:B------:R-:W-:-:S02]  /*6300*/  ISETP.GE.U32.OR P2, PT, R0, UR4, P1 ;  /* 0x0000000400007c0c */ /* 0x000fc40008f46470 */
[----:B------:R-:W-:-:S04]  /*6310*/  LEA.HI R15, R15, R14, RZ, 0x2 ;  /* 0x0000000e0f0f7211 */ /* 0x000fc800078f10ff */
[----:B------:R-:W-:-:S04]  /*6320*/  SHF.R.S32.HI R15, RZ, 0x2, R15 ;  /* 0x00000002ff0f7819 */ /* 0x000fc8000001140f */
[----:B------:R-:W-:Y:S01]  /*6330*/  IADD3 R21, PT, PT, R72, R15, RZ ;  /* 0x0000000f48157210 */ /* 0x000fe20007ffe0ff */
[----:B--2---:R-:W-:Y:S01]  /*6340*/  @!P3 FFMA R64, R8, UR5, R64 ;  /* 0x000000050840bc23 */ /* 0x004fe20008000040 */
[----:B------:R-:W-:Y:S01]  /*6350*/  @!P3 FFMA R65, R9, UR5, R65 ;  /* 0x000000050941bc23 */ /* 0x000fe20008000041 */
[----:B------:R-:W-:Y:S01]  /*6360*/  @!P3 FFMA R66, R10, UR5, R66 ;  /* 0x000000050a42bc23 */ /* 0x000fe20008000042 */
[----:B------:R-:W-:Y:S01]  /*6370*/  @!P3 FFMA R67, R11, UR5, R67 ;  /* 0x000000050b43bc23 */ /* 0x000fe20008000043 */
[----:B------:R-:W-:-:S04]  /*6380*/  IMAD.WIDE R8, R21, 0x10, R2 ;  /* 0x0000001015087825 */ /* 0x000fc800078e0202 */
        /* <DEDUP_REMOVED lines=12> */
[----:B------:R-:W2:Y:S01]  /*6450*/  @!P3 LDG.E.128 R20, desc[UR16][R8.64+0x100] ;  /* 0x000100100814b981 */ /* 0x000ea2000c1e1d00 */
[----:B------:R-:W-:Y:S02]  /*6460*/  IADD3 R14, PT, PT, R14, UR18, RZ ;  /* 0x000000120e0e7c10 */ /* 0x000fe4000fffe0ff */
[----:B------:R-:W-:Y:S02]  /*6470*/  IADD3 R78, PT, PT, R78, 0x43, RZ ;  /* 0x000000434e4e7810 */ /* 0x000fe40007ffe0ff */
[----:B-1----:R-:W-:Y:S02]  /*6480*/  SHF.R.S32.HI R13, RZ, 0x1f, R14 ;  /* 0x0000001fff0d7819 */ /* 0x002fe4000001140e */
[----:B------:R-:W-:-:S02]  /*6490*/  ISETP.GE.U32.OR P1, PT, R78, UR4, P1 ;  /* 0x000000044e007c0c */ /* 0x000fc40008f26470 */
[----:B------:R-:W-:-:S04]  /*64a0*/  LEA.HI R13, R13, R14, RZ, 0x2 ;  /* 0x0000000e0d0d7211 */ /* 0x000fc800078f10ff */
[----:B------:R-:W-:-:S04]  /*64b0*/  SHF.R.S32.HI R13, RZ, 0x2, R13 ;  /* 0x00000002ff0d7819 */ /* 0x000fc8000001140d */
[----:B------:R-:W-:-:S05]  /*64c0*/  IADD3 R15, PT, PT, R72, R13, RZ ;  /* 0x0000000d480f7210 */ /* 0x000fca0007ffe0ff */
[----:B------:R-:W-:-:S04]  /*64d0*/  IMAD.WIDE R2, R15, 0x10, R2 ;  /* 0x000000100f027825 */ /* 0x000fc800078e0202 */
[----:B--2---:R-:W-:Y:S01]  /*64e0*/  @!P3 FFMA R20, R20, UR5, R80 ;  /* 0x000000051414bc23 */ /* 0x004fe20008000050 */
[----:B------:R-:W-:Y:S01]  /*64f0*/  @!P3 FFMA R21, R21, UR5, R81 ;  /* 0x000000051515bc23 */ /* 0x000fe20008000051 */
[----:B------:R-:W-:Y:S01]  /*6500*/  @!P3 FFMA R22, R22, UR5, R82 ;  /* 0x000000051616bc23 */ /* 0x000fe20008000052 */
[----:B------:R-:W-:-:S05]  /*6510*/  @!P3 FFMA R23, R23, UR5, R83 ;  /* 0x000000051717bc23 */ /* 0x000fca0008000053 */
[----:B------:R1:W-:Y:S04]  /*6520*/  @!P3 STG.E.128 desc[UR16][R10.64+0x100], R20 ;  /* 0x000100140a00b986 */ /* 0x0003e8000c101d10 */
[----:B0-----:R-:W2:Y:S01]  /*6530*/  @!P1 LDG.E.128 R16, desc[UR16][R2.64] ;  /* 0x0000001002109981 */ /* 0x001ea2000c1e1d00 */
[----:B------:R-:W-:Y:S02]  /*6540*/  IADD3 R72, P2, PT, R72, R13, RZ ;  /* 0x0000000d48487210 */ /* 0x000fe40007f5e0ff */
[----:B------:R-:W-:Y:S02]  /*6550*/  ISETP.GE.U32.OR P0, PT, R78, UR4, P0 ;  /* 0x000000044e007c0c */ /* 0x000fe40008706470 */
[----:B------:R-:W-:Y:S02]  /*6560*/  LEA.HI.X.SX32 R13, R13, RZ, 0x1, P2 ;  /* 0x000000ff0d0d7211 */ /* 0x000fe400010f0eff */
[----:B------:R-:W-:-:S04]  /*6570*/  LEA R8, P2, R72, UR7, 0x4 ;  /* 0x0000000748087c11 */ /* 0x000fc8000f8420ff */
[----:B------:R-:W-:Y:S01]  /*6580*/  LEA.HI.X R9, R72, UR8, R13, 0x4, P2 ;  /* 0x0000000848097c11 */ /* 0x000fe200090f240d */
[----:B--2---:R-:W-:Y:S01]  /*6590*/  @!P1 FFMA R16, R16, UR5, R88 ;  /* 0x0000000510109c23 */ /* 0x004fe20008000058 */
[----:B------:R-:W-:Y:S01]  /*65a0*/  @!P1 FFMA R17, R17, UR5, R89 ;  /* 0x0000000511119c23 */ /* 0x000fe20008000059 */
[----:B------:R-:W-:Y:S01]  /*65b0*/  @!P1 FFMA R18, R18, UR5, R90 ;  /* 0x0000000512129c23 */ /* 0x000fe2000800005a */
[----:B------:R-:W-:-:S05]  /*65c0*/  @!P1 FFMA R19, R19, UR5, R91 ;  /* 0x0000000513139c23 */ /* 0x000fca000800005b */
[----:B------:R1:W-:Y:S01]  /*65d0*/  @!P1 STG.E.128 desc[UR16][R8.64], R16 ;  /* 0x0000001008009986 */ /* 0x0003e2000c101d10 */
[----:B------:R-:W-:Y:S05]  /*65e0*/  @P0 EXIT ;  /* 0x000000000000094d */ /* 0x000fea0003800000 */
[----:B------:R-:W2:Y:S02]  /*65f0*/  LDG.E.128 R12, desc[UR16][R2.64+0x100] ;  /* 0x00010010020c7981 */ /* 0x000ea4000c1e1d00 */
[----:B--2---:R-:W-:Y:S01]  /*6600*/  FFMA R12, R12, UR5, R4 ;  /* 0x000000050c0c7c23 */ /* 0x004fe20008000004 */
[----:B------:R-:W-:Y:S01]  /*6610*/  FFMA R13, R13, UR5, R5 ;  /* 0x000000050d0d7c23 */ /* 0x000fe20008000005 */
[----:B------:R-:W-:Y:S01]  /*6620*/  FFMA R14, R14, UR5, R6 ;  /* 0x000000050e0e7c23 */ /* 0x000fe20008000006 */
[----:B------:R-:W-:-:S05]  /*6630*/  FFMA R15, R15, UR5, R7 ;  /* 0x000000050f0f7c23 */ /* 0x000fca0008000007 */
[----:B------:R-:W-:Y:S01]  /*6640*/  STG.E.128 desc[UR16][R8.64+0x100], R12 ;  /* 0x0001000c08007986 */ /* 0x000fe2000c101d10 */
[----:B------:R-:W-:Y:S05]  /*6650*/  EXIT ;  /* 0x000000000000794d */ /* 0x000fea0003800000 */
.L_x_5:
[----:B------:R-:W-:Y:S02]  /*6660*/  IADD3 R3, PT, PT, R3, 0x40, RZ ;  /* 0x0000004003037810 */ /* 0x000fe40007ffe0ff */
[----:B------:R-:W-:Y:S02]  /*6670*/  ISETP.GE.U32.OR P2, PT, R13, UR4, P1 ;  /* 0x000000040d007c0c */ /* 0x000fe40008f46470 */
[----:B------:R-:W-:Y:S01]  /*6680*/  IADD3 R12, PT, PT, R78, 0x41, RZ ;  /* 0x000000414e0c7810 */ /* 0x000fe20007ffe0ff */
[----:B------:R-:W-:-:S03]  /*6690*/  IMAD R3, R3, UR18, RZ ;  /* 0x0000001203037c24 */ /* 0x000fc6000f8e02ff */
[----:B------:R-:W-:Y:S02]  /*66a0*/  ISETP.GE.U32.OR P5, PT, R12, UR4, P1 ;  /* 0x000000040c007c0c */ /* 0x000fe40008fa6470 */
[----:B------:R-:W-:Y:S02]  /*66b0*/  SHF.R.S32.HI R9, RZ, 0x2, R3 ;  /* 0x00000002ff097819 */ /* 0x000fe40000011403 */
[----:B------:R-:W-:Y:S02]  /*66c0*/  IADD3 R8, PT, PT, R3, UR18, RZ ;  /* 0x0000001203087c10 */ /* 0x000fe4000fffe0ff */
[----:B------:R-:W-:Y:S02]  /*66d0*/  IADD3 R0, P3, PT, R72, R9, RZ ;  /* 0x0000000948007210 */ /* 0x000fe40007f7e0ff */
[----:B------:R-:W-:Y:S02]  /*66e0*/  SHF.R.S32.HI R3, RZ, 0x1f, R8 ;  /* 0x0000001fff037819 */ /* 0x000fe40000011408 */
[----:B------:R-:W-:-:S02]  /*66f0*/  LEA.HI.X.SX32 R9, R9, RZ, 0x1, P3 ;  /* 0x000000ff09097211 */ /* 0x000fc400018f0eff */
[C---:B------:R-:W-:Y:S02]  /*6700*/  LEA R2, P4, R0.reuse, UR7, 0x4 ;  /* 0x0000000700027c11 */ /* 0x040fe4000f8820ff */
[----:B------:R-:W-:Y:S02]  /*6710*/  LEA.HI R10, R3, R8, RZ, 0x2 ;  /* 0x00000008030a7211 */ /* 0x000fe400078f10ff */
[----:B------:R-:W-:Y:S02]  /*6720*/  LEA.HI.X R3, R0, UR8, R9, 0x4, P4 ;  /* 0x0000000800037c11 */ /* 0x000fe4000a0f2409 */
[----:B------:R-:W-:Y:S02]  /*6730*/  IADD3 R11, PT, PT, R8, UR18, RZ ;  /* 0x00000012080b7c10 */ /* 0x000fe4000fffe0ff */
[----:B------:R-:W-:Y:S01]  /*6740*/  SHF.R.S32.HI R9, RZ, 0x2, R10 ;  /* 0x00000002ff097819 */ /* 0x000fe2000001140a */
[----:B------:R-:W-:Y:S01]  /*6750*/  @!P2 STG.E.128 desc[UR16][R2.64], R52 ;  /* 0x000000340200a986 */ /* 0x000fe2000c101d10 */
[----:B------:R-:W-:-:S02]  /*6760*/  SHF.R.S32.HI R8, RZ, 0x1f, R11 ;  /* 0x0000001fff087819 */ /* 0x000fc4000001140b */
[----:B------:R-:W-:Y:S02]  /*6770*/  IADD3 R0, P6, PT, R72, R9, RZ ;  /* 0x0000000948007210 */ /* 0x000fe40007fde0ff */
[----:B------:R-:W-:Y:S02]  /*6780*/  ISETP.GE.U32.OR P4, PT, R12, UR4, P0 ;  /* 0x000000040c007c0c */ /* 0x000fe40008786470 */
[----:B------:R-:W-:Y:S02]  /*6790*/  LEA.HI R12, R8, R11, RZ, 0x2 ;  /* 0x0000000b080c7211 */ /* 0x000fe400078f10ff */
[----:B------:R-:W-:Y:S02]  /*67a0*/  ISETP.GE.U32.OR P3, PT, R13, UR4, P0 ;  /* 0x000000040d007c0c */ /* 0x000fe40008766470 */
[----:B------:R-:W-:Y:S02]  /*67b0*/  LEA.HI.X.SX32 R9, R9, RZ, 0x1, P6 ;  /* 0x000000ff09097211 */ /* 0x000fe400030f0eff */
[----:B------:R-:W-:-:S02]  /*67c0*/  LEA R8, P2, R0, UR7, 0x4 ;  /* 0x0000000700087c11 */ /* 0x000fc4000f8420ff */
[----:B------:R-:W-:Y:S02]  /*67d0*/  IADD3 R13, PT, PT, R11, UR18, RZ ;  /* 0x000000120b0d7c10 */ /* 0x000fe4000fffe0ff */
[----:B------:R-:W-:Y:S02]  /*67e0*/  LEA.HI.X R9, R0, UR8, R9, 0x4, P2 ;  /* 0x0000000800097c11 */ /* 0x000fe400090f2409 */
[----:B------:R-:W-:Y:S02]  /*67f0*/  SHF.R.S32.HI R0, RZ, 0x1f, R13 ;  /* 0x0000001fff007819 */ /* 0x000fe4000001140d */
[----:B------:R-:W-:Y:S01]  /*6800*/  SHF.R.S32.HI R11, RZ, 0x2, R12 ;  /* 0x00000002ff0b7819 */ /* 0x000fe2000001140c */
[----:B------:R0:W-:Y:S01]  /*6810*/  @!P3 STG.E.128 desc[UR16][R2.64+0x100], R56 ;  /* 0x000100380200b986 */ /* 0x0001e2000c101d10 */
[----:B------:R-:W-:Y:S02]  /*6820*/  LEA.HI R13, R0, R13, RZ, 0x2 ;  /* 0x0000000d000d7211 */ /* 0x000fe400078f10ff */
[----:B------:R-:W-:Y:S01]  /*6830*/  IADD3 R10, PT, PT, R78, 0x42, RZ ;  /* 0x000000424e0a7810 */ /* 0x000fe20007ffe0ff */
[----:B------:R1:W-:Y:S01]  /*6840*/  @!P5 STG.E.128 desc[UR16][R8.64], R60 ;  /* 0x0000003c0800d986 */ /* 0x0003e2000c101d10 */
[----:B------:R-:W-:-:S02]  /*6850*/  SHF.R.S32.HI R13, RZ, 0x2, R13 ;  /* 0x00000002ff0d7819 */ /* 0x000fc4000001140d */
[----:B------:R-:W-:Y:S01]  /*6860*/  IADD3 R78, PT, PT, R78, 0x43, RZ ;  /* 0x000000434e4e7810 */ /* 0x000fe20007ffe0ff */
[----:B------:R1:W-:Y:S01]  /*6870*/  @!P4 STG.E.128 desc[UR16][R8.64+0x100], R64 ;  /* 0x000100400800c986 */ /* 0x0003e2000c101d10 */
[----:B------:R-:W-:Y:S02]  /*6880*/  IADD3 R0, P6, PT, R72, R11, RZ ;  /* 0x0000000b48007210 */ /* 0x000fe40007fde0ff */
[C---:B------:R-:W-:Y:S02]  /*6890*/  ISETP.GE.U32.OR P3, PT, R10.reuse, UR4, P1 ;  /* 0x000000040a007c0c */ /* 0x040fe40008f66470 */
[----:B------:R-:W-:Y:S02]  /*68a0*/  ISETP.GE.U32.OR P2, PT, R10, UR4, P0 ;  /* 0x000000040a007c0c */ /* 0x000fe40008746470 */
[----:B------:R-:W-:Y:S02]  /*68b0*/  IADD3 R72, P5, PT, R72, R13, RZ ;  /* 0x0000000d48487210 */ /* 0x000fe40007fbe0ff */
[----:B------:R-:W-:-:S02]  /*68c0*/  ISETP.GE.U32.OR P1, PT, R78, UR4, P1 ;  /* 0x000000044e007c0c */ /* 0x000fc40008f26470 */
[----:B------:R-:W-:Y:S02]  /*68d0*/  ISETP.GE.U32.OR P0, PT, R78, UR4, P0 ;  /* 0x000000044e007c0c */ /* 0x000fe40008706470 */
[----:B------:R-:W-:Y:S02]  /*68e0*/  LEA.HI.X.SX32 R11, R11, RZ, 0x1, P6 ;  /* 0x000000ff0b0b7211 */ /* 0x000fe400030f0eff */
[----:B0-----:R-:W-:Y:S02]  /*68f0*/  LEA R2, P6, R0, UR7, 0x4 ;  /* 0x0000000700027c11 */ /* 0x001fe4000f8c20ff */
[----:B------:R-:W-:Y:S02]  /*6900*/  LEA.HI.X.SX32 R13, R13, RZ, 0x1, P5 ;  /* 0x000000ff0d0d7211 */ /* 0x000fe400028f0eff */
[----:B------:R-:W-:Y:S02]  /*6910*/  LEA R10, P5, R72, UR7, 0x4 ;  /* 0x00000007480a7c11 */ /* 0x000fe4000f8a20ff */
[----:B------:R-:W-:-:S02]  /*6920*/  LEA.HI.X R3, R0, UR8, R11, 0x4, P6 ;  /* 0x0000000800037c11 */ /* 0x000fc4000b0f240b */
[----:B------:R-:W-:-:S03]  /*6930*/  LEA.HI.X R11, R72, UR8, R13, 0x4, P5 ;  /* 0x00000008480b7c11 */ /* 0x000fc6000a8f240d */
[----:B------:R1:W-:Y:S04]  /*6940*/  @!P3 STG.E.128 desc[UR16][R2.64], R68 ;  /* 0x000000440200b986 */ /* 0x0003e8000c101d10 */
[----:B------:R1:W-:Y:S04]  /*6950*/  @!P2 STG.E.128 desc[UR16][R2.64+0x100], R80 ;  /* 0x000100500200a986 */ /* 0x0003e8000c101d10 */
[----:B------:R1:W-:Y:S01]  /*6960*/  @!P1 STG.E.128 desc[UR16][R10.64], R88 ;  /* 0x000000580a009986 */ /* 0x0003e2000c101d10 */
[----:B------:R-:W-:Y:S05]  /*6970*/  @P0 EXIT ;  /* 0x000000000000094d */ /* 0x000fea0003800000 */
[----:B------:R-:W-:Y:S01]  /*6980*/  STG.E.128 desc[UR16][R10.64+0x100], R4 ;  /* 0x000100040a007986 */ /* 0x000fe2000c101d10 */
[----:B------:R-:W-:Y:S05]  /*6990*/  EXIT ;  /* 0x000000000000794d */ /* 0x000fea0003800000 */
.L_x_6:
[----:B------:R-:W-:-:S00]  /*69a0*/  BRA `(.L_x_6) ;  /* 0xfffffffc00fc7947 */ /* 0x000fc0000383ffff */
[----:B------:R-:W-:-:S00]  /*69b0*/  NOP ;  /* 0x0000000000007918 */ /* 0x000fc00000000000 */
        /* <DEDUP_REMOVED lines=12> */
.L_x_19:


//--------------------- .text.matmul_blocked2     --------------------------
	.section	.text.matmul_blocked2,"ax",@progbits
	.align	128
        .global         matmul_blocked2
        .type           matmul_blocked2,@function
        .size           matmul_blocked2,(.L_x_20 - matmul_blocked2)
        .other          matmul_blocked2,@"STO_CUDA_ENTRY STV_DEFAULT"
matmul_blocked2:
.text.matmul_blocked2:
[----:B------:R-:W0:Y:S08]  /*0000*/  LDC R1, c[0x0][0x37c] ;  /* 0x0000df00ff017b82 */ /* 0x000e300000000800 */
[----:B------:R-:W1:Y:S01]  /*0010*/  S2UR UR5, SR_CTAID.Z ;  /* 0x00000000000579c3 */ /* 0x000e620000002700 */
[----:B0-----:R-:W-:-:S07]  /*0020*/  IADD3 R1, PT, PT, R1, -0x670, RZ ;  /* 0xfffff99001017810 */ /* 0x001fce0007ffe0ff */
[----:B------:R-:W1:Y:S02]  /*0030*/  LDC.64 R2, c[0x0][0x3b0] ;  /* 0x0000ec00ff027b82 */ /* 0x000e640000000a00 */
[----:B-1----:R-:W-:-:S04]  /*0040*/  ISETP.LE.U32.AND P0, PT, R2, UR5, PT ;  /* 0x0000000502007c0c */ /* 0x002fc8000bf03070 */
[----:B------:R-:W-:-:S13]  /*0050*/  ISETP.GE.U32.AND.EX P0, PT, RZ, R3, PT, P0 ;  /* 0x00000003ff00720c */ /* 0x000fda0003f06100 */
[----:B------:R-:W-:Y:S05]  /*0060*/  @P0 EXIT ;  /* 0x000000000000094d */ /* 0x000fea0003800000 */
[----:B------:R-:W0:Y:S01]  /*0070*/  S2R R66, SR_TID.X ;  /* 0x0000000000427919 */ /* 0x000e220000002100 */
[----:B------:R-:W1:Y:S01]  /*0080*/  LDC R0, c[0x0][0x364] ;  /* 0x0000d900ff007b82 */ /* 0x000e620000000800 */
[----:B------:R-:W2:Y:S01]  /*0090*/  LDCU.64 UR8, c[0x0][0x3a0] ;  /* 0x00007400ff0877ac */ /* 0x000ea20008000a00 */
[----:B------:R-:W-:Y:S01]  /*00a0*/  MOV R71, R5 ;  /* 0x0000000500477202 */ /* 0x000fe20000000f00 */
[----:B------:R-:W1:Y:S01]  /*00b0*/  S2R R51, SR_TID.Y ;  /* 0x0000000000337919 */ /* 0x000e620000002200 */
[----:B------:R-:W3:Y:S04]  /*00c0*/  LDCU.64 UR6, c[0x0][0x398] ;  /* 0x00007300ff0677ac */ /* 0x000ee80008000a00 */
[----:B------:R-:W0:Y:S08]  /*00d0*/  S2UR UR26, SR_CTAID.X ;  /* 0x00000000001a79c3 */ /* 0x000e300000002500 */
[----:B------:R-:W0:Y:S08]  /*00e0*/  LDC R2, c[0x0][0x360] ;  /* 0x0000d800ff027b82 */ /* 0x000e300000000800 */
[----:B------:R-:W1:Y:S01]  /*00f0*/  S2UR UR27, SR_CTAID.Y ;  /* 0x00000000001b79c3 */ /* 0x000e620000002600 */
[----:B0-----:R-:W-:-:S05]  /*0100*/  IMAD R2, R2, UR26, R66 ;  /* 0x0000001a02027c24 */ /* 0x001fca000f8e0242 */
[----:B------:R-:W-:Y:S01]  /*0110*/  SHF.L.U32 R2, R2, 0x4, RZ ;  /* 0x0000000402027819 */ /* 0x000fe200000006ff */
[----:B-1----:R-:W-:-:S03]  /*0120*/  IMAD R0, R0, UR27, R51 ;  /* 0x0000001b00007c24 */ /* 0x002fc6000f8e0233 */
[----:B--2---:R-:W-:Y:S02]  /*0130*/  ISETP.GE.U32.AND P0, PT, R2, UR8, PT ;  /* 0x0000000802007c0c */ /* 0x004fe4000bf06070 */
[----:B------:R-:W-:Y:S02]  /*0140*/  SHF.L.U32 R4, R0, 0x4, RZ ;  /* 0x0000000400047819 */ /* 0x000fe400000006ff */
[----:B------:R-:W-:Y:S02]  /*0150*/  ISETP.GE.U32.AND.EX P0, PT, RZ, UR9, PT, P0 ;  /* 0x00000009ff007c0c */ /* 0x000fe4000bf06100 */
[----:B------:R-:W-:Y:S01]  /*0160*/  MOV R70, R4 ;  /* 0x0000000400467202 */ /* 0x000fe20000000f00 */
[----:B------:R0:W-:Y:S03]  /*0170*/  STL [R1+0x2b0], R4 ;  /* 0x0002b00401007387 */ /* 0x0001e60000100800 */
[----:B---3--:R-:W-:-:S04]  /*0180*/  ISETP.GE.U32.AND P1, PT, R70, UR6, PT ;  /* 0x0000000646007c0c */ /* 0x008fc8000bf26070 */
[----:B------:R-:W-:-:S13]  /*0190*/  ISETP.GE.U32.OR.EX P0, PT, RZ, UR7, P0, P1 ;  /* 0x00000007ff007c0c */ /* 0x000fda0008706510 */
[----:B0-----:R-:W-:Y:S05]  /*01a0*/  @P0 EXIT ;  /* 0x000000000000094d */ /* 0x001fea0003800000 */
[----:B------:R0:W-:Y:S01]  /*01b0*/  STL [R1+0x194], RZ ;  /* 0x000194ff01007387 */ /* 0x0001e20000100800 */
[----:B------:R-:W1:Y:S01]  /*01c0*/  LDCU.64 UR22, c[0x0][0x3a8] ;  /* 0x00007500ff1677ac */ /* 0x000e620008000a00 */
[----:B------:R-:W-:Y:S01]  /*01d0*/  HFMA2 R131, -RZ, RZ, 0, 0 ;  /* 0x00000000ff837431 */ /* 0x000fe200000001ff */
[----:B------:R-:W-:Y:S01]  /*01e0*/  CS2R R222, SRZ ;  /* 0x0000000000de7805 */ /* 0x000fe2000001ff00 */
[----:B------:R0:W-:Y:S01]  /*01f0*/  STL [R1+0x1b4], RZ ;  /* 0x0001b4ff01007387 */ /* 0x0001e20000100800 */
[----:B------:R-:W-:Y:S01]  /*0200*/  HFMA2 R63, -RZ, RZ, 0, 0 ;  /* 0x00000000ff3f7431 */ /* 0x000fe200000001ff */
[----:B------:R-:W-:Y:S01]  /*0210*/  CS2R R242, SRZ ;  /* 0x0000000000f27805 */ /* 0x000fe2000001ff00 */
[----:B------:R-:W-:Y:S01]  /*0220*/  HFMA2 R216, -RZ, RZ, 0, 0 ;  /* 0x00000000ffd87431 */ /* 0x000fe200000001ff */
        /* <DEDUP_REMOVED lines=11> */
[----:B-1----:R-:W-:Y:S01]  /*02e0*/  UIADD3 UR10, UP0, UPT, UR22, 0xf, URZ ;  /* 0x0000000f160a7890 */ /* 0x002fe2000ff1e0ff */
[----:B------:R0:W-:Y:S01]  /*02f0*/  STL [R1+0x18], RZ ;  /* 0x000018ff01007387 */ /* 0x0001e20000100800 */
[----:B------:R-:W-:Y:S01]  /*0300*/  HFMA2 R227, -RZ, RZ, 0, 0 ;  /* 0x00000000ffe37431 */ /* 0x000fe200000001ff */
[----:B------:R-:W-:Y:S01]  /*0310*/  CS2R R44, SRZ ;  /* 0x00000000002c7805 */ /* 0x000fe2000001ff00 */
[----:B------:R-:W-:Y:S01]  /*0320*/  UIADD3.X UR4, UPT, UPT, URZ, UR23, URZ, UP0, !UPT ;  /* 0x00000017ff047290 */ /* 0x000fe200087fe4ff */
[----:B------:R0:W-:Y:S01]  /*0330*/  STL [R1+0x40], RZ ;  /* 0x000040ff01007387 */ /* 0x0001e20000100800 */
[----:B------:R-:W-:Y:S01]  /*0340*/  UISETP.GE.U32.AND UP0, UPT, UR10, 0x10, UPT ;  /* 0x000000100a00788c */ /* 0x000fe2000bf06070 */
[----:B------:R-:W-:Y:S01]  /*0350*/  HFMA2 R237, -RZ, RZ, 0, 0 ;  /* 0x00000000ffed7431 */ /* 0x000fe200000001ff */
[----:B------:R-:W-:Y:S01]  /*0360*/  CS2R R136, SRZ ;  /* 0x0000000000887805 */ /* 0x000fe2000001ff00 */
[----:B------:R0:W-:Y:S01]  /*0370*/  STL [R1+0x44], RZ ;  /* 0x000044ff01007387 */ /* 0x0001e20000100800 */
[----:B------:R-:W-:Y:S01]  /*0380*/  UISETP.GE.U32.AND.EX UP0, UPT, UR4, URZ, UPT, UP0 ;  /* 0x000000ff0400728c */ /* 0x000fe2000bf06100 */
[----:B------:R-:W-:Y:S01]  /*0390*/  HFMA2 R57, -RZ, RZ, 0, 0 ;  /* 0x00000000ff397431 */ /* 0x000fe200000001ff */
[----:B------:R-:W-:Y:S01]  /*03a0*/  MOV R59, RZ ;  /* 0x000000ff003b7202 */ /* 0x000fe20000000f00 */
        /* <DEDUP_REMOVED lines=10> */
[----:B------:R-:W-:-:S02]  /*0450*/  CS2R R162, SRZ ;  /* 0x0000000000a27805 */ /* 0x000fc4000001ff00 */
[----:B------:R-:W-:Y:S01]  /*0460*/  CS2R R46, SRZ ;  /* 0x00000000002e7805 */ /* 0x000fe2000001ff00 */
[----:B------:R0:W-:Y:S01]  /*0470*/  STL [R1+0x254], RZ ;  /* 0x000254ff01007387 */ /* 0x0001e20000100800 */
[----:B------:R-:W-:Y:S02]  /*0480*/  MOV R125, RZ ;  /* 0x000000ff007d7202 */ /* 0x000fe40000000f00 */
[----:B------:R-:W-:Y:S02]  /*0490*/  CS2R R52, SRZ ;  /* 0x0000000000347805 */ /* 0x000fe4000001ff00 */
[----:B------:R-:W-:Y:S01]  /*04a0*/  MOV R174, RZ ;  /* 0x000000ff00ae7202 */ /* 0x000fe20000000f00 */
[----:B------:R0:W-:Y:S01]  /*04b0*/  STL [R1+0x264], RZ ;  /* 0x000264ff01007387 */ /* 0x0001e20000100800 */
[----:B------:R-:W-:Y:S02]  /*04c0*/  MOV R228, RZ ;  /* 0x000000ff00e47202 */ /* 0x000fe40000000f00 */
[----:B------:R-:W-:-:S02]  /*04d0*/  CS2R R48, SRZ ;  /* 0x0000000000307805 */ /* 0x000fc4000001ff00 */
[----:B------:R-:W-:Y:S01]  /*04e0*/  MOV R55, RZ ;  /* 0x000000ff00377202 */ /* 0x000fe20000000f00 */
[----:B------:R0:W-:Y:S01]  /*04f0*/  STL [R1+0x270], RZ ;  /* 0x000270ff01007387 */ /* 0x0001e20000100800 */
[----:B------:R-:W-:Y:S02]  /*0500*/  CS2R R42, SRZ ;  /* 0x00000000002a7805 */ /* 0x000fe4000001ff00 */
[----:B------:R-:W-:Y:S02]  /*0510*/  CS2R R138, SRZ ;  /* 0x00000000008a7805 */ /* 0x000fe4000001ff00 */
[----:B------:R-:W-:Y:S01]  /*0520*/  CS2R R200, SRZ ;  /* 0x0000000000c87805 */ /* 0x000fe2000001ff00 */
[----:B------:R0:W-:Y:S01]  /*0530*/  STL [R1+0x27c], RZ ;  /* 0x00027cff01007387 */ /* 0x0001e20000100800 */
[----:B------:R-:W-:Y:S02]  /*0540*/  CS2R R230, SRZ ;  /* 0x0000000000e67805 */ /* 0x000fe4000001ff00 */
[----:B------:R-:W-:-:S02]  /*0550*/  CS2R R176, SRZ ;  /* 0x0000000000b07805 */ /* 0x000fc4000001ff00 */
[----:B------:R-:W-:Y:S01]  /*0560*/  CS2R R38, SRZ ;  /* 0x0000000000267805 */ /* 0x000fe2000001ff00 */
[----:B------:R0:W-:Y:S01]  /*0570*/  STL [R1+0x280], RZ ;  /* 0x000280ff01007387 */ /* 0x0001e20000100800 */
[----:B------:R-:W-:Y:S02]  /*0580*/  CS2R R20, SRZ ;  /* 0x0000000000147805 */ /* 0x000fe4000001ff00 */
[----:B------:R-:W-:Y:S02]  /*0590*/  CS2R R180, SRZ ;  /* 0x0000000000b47805 */ /* 0x000fe4000001ff00 */
[----:B------:R-:W-:Y:S01]  /*05a0*/  MOV R203, RZ ;  /* 0x000000ff00cb7202 */ /* 0x000fe20000000f00 */
[----:B------:R0:W-:Y:S01]  /*05b0*/  STL [R1+0x170], RZ ;  /* 0x000170ff01007387 */ /* 0x0001e20000100800 */
[----:B------:R-:W-:Y:S02]  /*05c0*/  CS2R R34, SRZ ;  /* 0x0000000000227805 */ /* 0x000fe4000001ff00 */
[----:B------:R-:W-:-:S02]  /*05d0*/  CS2R R24, SRZ ;  /* 0x0000000000187805 */ /* 0x000fc4000001ff00 */
[----:B------:R-:W-:Y:S01]  /*05e0*/  CS2R R68, SRZ ;  /* 0x0000000000447805 */ /* 0x000fe2000001ff00 */
[----:B------:R0:W-:Y:S01]  /*05f0*/  STL [R1+0x188], RZ ;  /* 0x000188ff01007387 */ /* 0x0001e20000100800 */
[----:B------:R-:W-:Y:S02]  /*0600*/  CS2R R184, SRZ ;  /* 0x0000000000b87805 */ /* 0x000fe4000001ff00 */
[----:B------:R-:W-:Y:S02]  /*0610*/  MOV R206, RZ ;  /* 0x000000ff00ce7202 */ /* 0x000fe40000000f00 */
[----:B------:R-:W-:Y:S01]  /*0620*/  CS2R R36, SRZ ;  /* 0x0000000000247805 */ /* 0x000fe2000001ff00 */
[----:B------:R0:W-:Y:S01]  /*0630*/  STL [R1+0x1a8], RZ ;  /* 0x0001a8ff01007387 */ /* 0x0001e20000100800 */
[----:B------:R-:W-:Y:S02]  /*0640*/  MOV R143, RZ ;  /* 0x000000ff008f7202 */ /* 0x000fe40000000f00 */
[----:B------:R-:W-:-:S02]  /*0650*/  CS2R R248, SRZ ;  /* 0x0000000000f87805 */ /* 0x000fc4000001ff00 */
[----:B------:R-:W-:Y:S01]  /*0660*/  CS2R R30, SRZ ;  /* 0x00000000001e7805 */ /* 0x000fe2000001ff00 */
[----:B------:R0:W-:Y:S01]  /*0670*/  STL [R1+0x1cc], RZ ;  /* 0x0001ccff01007387 */ /* 0x0001e20000100800 */
[----:B------:R-:W-:Y:S02]  /*0680*/  MOV R65, RZ ;  /* 0x000000ff00417202 */ /* 0x000fe40000000f00 */
[----:B------:R-:W-:Y:S02]  /*0690*/  CS2R R32, SRZ ;  /* 0x0000000000207805 */ /* 0x000fe4000001ff00 */
[----:B------:R-:W-:Y:S01]  /*06a0*/  CS2R R26, SRZ ;  /* 0x00000000001a7805 */ /* 0x000fe2000001ff00 */
[----:B------:R0:W-:Y:S01]  /*06b0*/  STL [R1+0xc], RZ ;  /* 0x00000cff01007387 */ /* 0x0001e20000100800 */
[----:B------:R-:W-:Y:S02]  /*06c0*/  MOV R6, RZ ;  /* 0x000000ff00067202 */ /* 0x000fe40000000f00 */
[----:B------:R-:W-:-:S02]  /*06d0*/  CS2R R28, SRZ ;  /* 0x00000000001c7805 */ /* 0x000fc4000001ff00 */
[----:B------:R-:W-:Y:S01]  /*06e0*/  MOV R61, RZ ;  /* 0x000000ff003d7202 */ /* 0x000fe20000000f00 */
        /* <DEDUP_REMOVED lines=22> */
[----:B------:R-:W-:-:S02]  /*0850*/  MOV R50, RZ ;  /* 0x000000ff00327202 */ /* 0x000fc40000000f00 */
[----:B------:R-:W-:Y:S01]  /*0860*/  CS2R R40, SRZ ;  /* 0x0000000000287805 */ /* 0x000fe2000001ff00 */
[----:B------:R0:W-:Y:S01]  /*0870*/  STL [R1+0x260], RZ ;  /* 0x000260ff01007387 */ /* 0x0001e20000100800 */
[----:B------:R-:W-:Y:S01]  /*0880*/  CS2R R250, SRZ ;  /* 0x0000000000fa7805 */ /* 0x000fe2000001ff00 */
[----:B------:R-:W1:Y:S02]  /*0890*/  LDCU.64 UR20, c[0x0][0x358] ;  /* 0x00006b00ff1477ac */ /* 0x000e640008000a00 */
[----:B------:R0:W-:Y:S04]  /*08a0*/  STL [R1+0x26c], RZ ;  /* 0x00026cff01007387 */ /* 0x0001e80000100800 */
        /* <DEDUP_REMOVED lines=104> */
[----:B------:R0:W-:Y:S01]  /*0f30*/  STL [R1], RZ ;  /* 0x000000ff01007387 */ /* 0x0001e20000100800 */
[----:B-1----:R-:W-:Y:S05]  /*0f40*/  BRA.U !UP0, `(.L_x_7) ;  /* 0x0000062908d47547 */ /* 0x002fea000b800000 */
[----:B------:R-:W-:Y:S01]  /*0f50*/  MOV R0, UR5 ;  /* 0x0000000500007c02 */ /* 0x000fe20008000f00 */
[----:B------:R-:W-:Y:S01]  /*0f60*/  UIMAD UR24, UR5, UR7, URZ ;  /* 0x00000007051872a4 */ /* 0x000fe2000f8e02ff */
[----:B------:R-:W-:Y:S01]  /*0f70*/  MOV R71, RZ ;  /* 0x000000ff00477202 */ /* 0x000fe20000000f00 */
[----:B------:R-:W1:Y:S02]  /*0f80*/  LDCU.64 UR14, c[0x0][0x380] ;  /* 0x00007000ff0e77ac */ /* 0x000e640008000a00 */
[----:B------:R-:W-:Y:S01]  /*0f90*/  IMAD.WIDE.U32 R14, R0, UR6, R70 ;  /* 0x00000006000e7c25 */ /* 0x000fe2000f8e0046 */
[----:B------:R-:W-:Y:S02]  /*0fa0*/  UISETP.LE.U32.AND UP0, UPT, UR22, 0x1, UPT ;  /* 0x000000011600788c */ /* 0x000fe4000bf03070 */
[----:B------:R-:W-:Y:S02]  /*0fb0*/  UISETP.LE.U32.AND UP3, UPT, UR22, 0xc, UPT ;  /* 0x0000000c1600788c */ /* 0x000fe4000bf63070 */
[----:B------:R-:W-:Y:S01]  /*0fc0*/  UISETP.LE.U32.AND UP5, UPT, UR22, 0xe, UPT ;  /* 0x0000000e1600788c */ /* 0x000fe2000bfa3070 */
[----:B------:R-:W-:Y:S01]  /*0fd0*/  IADD3 R15, PT, PT, R15, UR24, RZ ;  /* 0x000000180f0f7c10 */ /* 0x000fe2000fffe0ff */
[----:B------:R-:W-:Y:S01]  /*0fe0*/  UISETP.GE.U32.AND.EX UP1, UPT, URZ, UR23, UPT, UP0 ;  /* 0x00000017ff00728c */ /* 0x000fe2000bf26100 */
[----:B------:R-:W-:Y:S01]  /*0ff0*/  IMAD.WIDE.U32 R2, R14, UR22, RZ ;  /* 0x000000160e027c25 */ /* 0x000fe2000f8e00ff */
[----:B------:R-:W-:-:S02]  /*1000*/  UISETP.LE.U32.AND UP0, UPT, UR22, 0x2, UPT ;  /* 0x000000021600788c */ /* 0x000fc4000bf03070 */
[----:B------:R-:W-:Y:S02]  /*1010*/  UISETP.LE.U32.AND UP4, UPT, UR22, 0xd, UPT ;  /* 0x0000000d1600788c */ /* 0x000fe4000bf83070 */
[----:B------:R-:W-:Y:S01]  /*1020*/  IMAD R5, R15, UR22, RZ ;  /* 0x000000160f057c24 */ /* 0x000fe2000f8e02ff */
[----:B------:R-:W-:Y:S01]  /*1030*/  PLOP3.LUT P1, PT, PT, PT, UP1, 0x80, 0x8 ;  /* 0x000000000008781c */ /* 0x000fe20003f2f018 */
[----:B------:R-:W-:Y:S01]  /*1040*/  UISETP.GE.U32.AND.EX UP2, UPT, URZ, UR23, UPT, UP0 ;  /* 0x00000017ff00728c */ /* 0x000fe2000bf46100 */
[----:B-1----:R-:W-:Y:S01]  /*1050*/  LEA R4, P0, R2, UR14, 0x2 ;  /* 0x0000000e02047c11 */ /* 0x002fe2000f8010ff */
[----:B------:R-:W-:Y:S01]  /*1060*/  IMAD R7, R14, UR23, R5 ;  /* 0x000000170e077c24 */ /* 0x000fe2000f8e0205 */
[----:B------:R-:W-:Y:S01]  /*1070*/  UISETP.LE.U32.AND UP0, UPT, UR22, 0x3, UPT ;  /* 0x000000031600788c */ /* 0x000fe2000bf03070 */
[----:B------:R-:W1:Y:S01]  /*1080*/  LDCU.64 UR38, c[0x0][0x3a8] ;  /* 0x00007500ff2677ac */ /* 0x000e620008000a00 */
[----:B------:R-:W-:Y:S02]  /*1090*/  UISETP.LE.U32.AND UP6, UPT, UR22, 0xf, UPT ;  /* 0x0000000f1600788c */ /* 0x000fe4000bfc3070 */
[----:B------:R-:W-:Y:S01]  /*10a0*/  IADD3 R3, PT, PT, R3, R7, RZ ;  /* 0x0000000703037210 */ /* 0x000fe20007ffe0ff */
[----:B------:R-:W-:Y:S01]  /*10b0*/  UP2UR UR13, UPR, URZ, 0x2 ;  /* 0x00000002ff0d7883 */ /* 0x000fe20008000000 */
[----:B------:R-:W-:Y:S01]  /*10c0*/  IADD3 R11, PT, PT, R70, 0x1, RZ ;  /* 0x00000001460b7810 */ /* 0x000fe20007ffe0ff */
[----:B------:R-:W-:Y:S01]  /*10d0*/  UISETP.GE.U32.AND.EX UP1, UPT, URZ, UR23, UPT, UP0 ;  /* 0x00000017ff00728c */ /* 0x000fe2000bf26100 */
[----:B------:R-:W-:Y:S01]  /*10e0*/  LEA.HI.X R5, R2, UR15, R3, 0x2, P0 ;  /* 0x0000000f02057c11 */ /* 0x000fe200080f1403 */
[----:B------:R-:W-:Y:S01]  /*10f0*/  UP2UR UR16, UPR, URZ, 0x4 ;  /* 0x00000004ff107883 */ /* 0x000fe20008000000 */
[----:B------:R-:W-:Y:S01]  /*1100*/  PLOP3.LUT P0, PT, PT, PT, UP2, 0x80, 0x8 ;  /* 0x000000000008781c */ /* 0x000fe20003f0f028 */
[----:B------:R-:W-:Y:S01]  /*1110*/  UISETP.LE.U32.AND UP0, UPT, UR22, 0x4, UPT ;  /* 0x000000041600788c */ /* 0x000fe2000bf03070 */
[----:B------:R-:W2:Y:S01]  /*1120*/  S2UR UR11, SR_CgaCtaId ;  /* 0x00000000000b79c3 */ /* 0x000ea20000008800 */
[----:B------:R-:W3:Y:S01]  /*1130*/  @!P1 LDG.E R8, desc[UR20][R4.64+0x4] ;  /* 0x0000041404089981 */ /* 0x000ee2000c1e1900 */
[----:B------:R-:W-:Y:S01]  /*1140*/  PLOP3.LUT P1, PT, PT, PT, UP1, 0x80, 0x8 ;  /* 0x000000000008781c */ /* 0x000fe20003f2f018 */
[----:B------:R-:W-:-:S02]  /*1150*/  UP2UR UR17, UPR, URZ, 0x2 ;  /* 0x00000002ff117883 */ /* 0x000fc40008000000 */
[----:B------:R-:W-:Y:S01]  /*1160*/  UISETP.GE.U32.AND.EX UP1, UPT, URZ, UR23, UPT, UP0 ;  /* 0x00000017ff00728c */ /* 0x000fe2000bf26100 */
[----:B------:R-:W-:Y:S01]  /*1170*/  STL.64 [R1+0x2b0], R70 ;  /* 0x0002b04601007387 */ /* 0x000fe20000100a00 */
[----:B------:R-:W-:Y:S02]  /*1180*/  UISETP.LE.U32.AND UP0, UPT, UR22, 0x5, UPT ;  /* 0x000000051600788c */ /* 0x000fe4000bf03070 */
[----:B------:R-:W-:Y:S02]  /*1190*/  UP2UR UR31, UPR, URZ, 0x2 ;  /* 0x00000002ff1f7883 */ /* 0x000fe40008000000 */
[----:B------:R-:W4:Y:S01]  /*11a0*/  @!P0 LDG.E R10, desc[UR20][R4.64+0x8] ;  /* 0x00000814040a8981 */ /* 0x000f22000c1e1900 */
[----:B------:R-:W-:Y:S01]  /*11b0*/  PLOP3.LUT P0, PT, PT, PT, UP1, 0x80, 0x8 ;  /* 0x000000000008781c */ /* 0x000fe20003f0f018 */
[----:B------:R-:W-:Y:S02]  /*11c0*/  UISETP.GE.U32.AND.EX UP1, UPT, URZ, UR23, UPT, UP0 ;  /* 0x00000017ff00728c */ /* 0x000fe4000bf26100 */
[----:B------:R-:W-:Y:S01]  /*11d0*/  UISETP.LE.U32.AND UP0, UPT, UR22, 0x6, UPT ;  /* 0x000000061600788c */ /* 0x000fe2000bf03070 */
[----:B------:R-:W4:Y:S01]  /*11e0*/  @!P1 LDG.E R12, desc[UR20][R4.64+0xc] ;  /* 0x00000c14040c9981 */ /* 0x000f22000c1e1900 */
[----:B------:R-:W-:-:S02]  /*11f0*/  UP2UR UR30, UPR, URZ, 0x2 ;  /* 0x00000002ff1e7883 */ /* 0x000fc40008000000 */
[----:B------:R-:W-:Y:S01]  /*1200*/  PLOP3.LUT P1, PT, PT, PT, UP1, 0x80, 0x8 ;  /* 0x000000000008781c */ /* 0x000fe20003f2f018 */
[----:B------:R-:W-:-:S05]  /*1210*/  UISETP.GE.U32.AND.EX UP1, UPT, URZ, UR23, UPT, UP0 ;  /* 0x00000017ff00728c */ /* 0x000fca000bf26100 */
[----:B------:R-:W4:Y:S01]  /*1220*/  @!P0 LDG.E R16, desc[UR20][R4.64+0x10] ;  /* 0x0000101404108981 */ /* 0x000f22000c1e1900 */
[----:B------:R-:W-:-:S06]  /*1230*/  PLOP3.LUT P0, PT, PT, PT, UP1, 0x80, 0x8 ;  /* 0x000000000008781c */ /* 0x000fcc0003f0f018 */
[----:B------:R-:W4:Y:S01]  /*1240*/  @!P1 LDG.E R18, desc[UR20][R4.64+0x14] ;  /* 0x0000141404129981 */ /* 0x000f22000c1e1900 */
[----:B------:R-:W-:-:S06]  /*1250*/  UISETP.LE.U32.AND UP0, UPT, UR22, 0x7, UPT ;  /* 0x000000071600788c */ /* 0x000fcc000bf03070 */
[----:B------:R-:W4:Y:S01]  /*1260*/  @!P0 LDG.E R20, desc[UR20][R4.64+0x18] ;  /* 0x0000181404148981 */ /* 0x000f22000c1e1900 */
[----:B------:R-:W-:Y:S02]  /*1270*/  UISETP.GE.U32.AND.EX UP2, UPT, URZ, UR23, UPT, UP0 ;  /* 0x00000017ff00728c */ /* 0x000fe4000bf46100 */
[----:B------:R-:W-:Y:S02]  /*1280*/  UISETP.LE.U32.AND UP0, UPT, UR22, 0x8, UPT ;  /* 0x000000081600788c */ /* 0x000fe4000bf03070 */
[----:B------:R-:W-:Y:S02]  /*1290*/  UP2UR UR29, UPR, URZ, 0x2 ;  /* 0x00000002ff1d7883 */ /* 0x000fe40008000000 */
[----:B------:R-:W-:Y:S01]  /*12a0*/  PLOP3.LUT P1, PT, PT, PT, UP2, 0x80, 0x8 ;  /* 0x000000000008781c */ /* 0x000fe20003f2f028 */
[----:B------:R-:W-:Y:S02]  /*12b0*/  UISETP.GE.U32.AND.EX UP1, UPT, URZ, UR23, UPT, UP0 ;  /* 0x00000017ff00728c */ /* 0x000fe4000bf26100 */
[----:B------:R-:W-:-:S04]  /*12c0*/  UISETP.LE.U32.AND UP0, UPT, UR22, 0x9, UPT ;  /* 0x000000091600788c */ /* 0x000fc8000bf03070 */
[----:B------:R-:W-:Y:S01]  /*12d0*/  PLOP3.LUT P0, PT, PT, PT, UP1, 0x80, 0x8 ;  /* 0x000000000008781c */ /* 0x000fe20003f0f018 */
[----:B------:R-:W-:Y:S02]  /*12e0*/  UISETP.GE.U32.AND.EX UP0, UPT, URZ, UR23, UPT, UP0 ;  /* 0x00000017ff00728c */ /* 0x000fe4000bf06100 */
[----:B------:R-:W-:Y:S02]  /*12f0*/  UP2UR UR18, UPR, URZ, 0x2 ;  /* 0x00000002ff127883 */ /* 0x000fe40008000000 */
[----:B------:R-:W-:Y:S01]  /*1300*/  UISETP.LE.U32.AND UP1, UPT, UR22, 0xa, UPT ;  /* 0x0000000a1600788c */ /* 0x000fe2000bf23070 */
[----:B------:R-:W4:Y:S01]  /*1310*/  @!P1 LDG.E R22, desc[UR20][R4.64+0x1c] ;  /* 0x00001c1404169981 */ /* 0x000f22000c1e1900 */
[----:B------:R-:W-:Y:S02]  /*1320*/  PLOP3.LUT P1, PT, PT, PT, UP0, 0x80, 0x8 ;  /* 0x000000000008781c */ /* 0x000fe40003f2f008 */
[----:B------:R-:W-:Y:S02]  /*1330*/  UISETP.GE.U32.AND.EX UP1, UPT, URZ, UR23, UPT, UP1 ;  /* 0x00000017ff00728c */ /* 0x000fe4000bf26110 */
[----:B------:R-:W-:-:S02]  /*1340*/  UP2UR UR19, UPR, URZ, 0x4 ;  /* 0x00000004ff137883 */ /* 0x000fc40008000000 */
[----:B------:R-:W-:Y:S01]  /*1350*/  UISETP.LE.U32.AND UP2, UPT, UR22, 0xb, UPT ;  /* 0x0000000b1600788c */ /* 0x000fe2000bf43070 */
[----:B------:R-:W4:Y:S01]  /*1360*/  @!P0 LDG.E R24, desc[UR20][R4.64+0x20] ;  /* 0x0000201404188981 */ /* 0x000f22000c1e1900 */
[----:B------:R-:W-:Y:S02]  /*1370*/  PLOP3.LUT P0, PT, PT, PT, UP1, 0x80, 0x8 ;  /* 0x000000000008781c */ /* 0x000fe40003f0f018 */
[----:B------:R-:W-:-:S03]  /*1380*/  UISETP.GE.U32.AND.EX UP2, UPT, URZ, UR23, UPT, UP2 ;  /* 0x00000017ff00728c */ /* 0x000fc6000bf46120 */
[----:B------:R-:W4:Y:S01]  /*1390*/  @!P1 LDG.E R26, desc[UR20][R4.64+0x24] ;  /* 0x00002414041a9981 */ /* 0x000f22000c1e1900 */
[----:B------:R-:W-:Y:S02]  /*13a0*/  UISETP.GE.U32.AND.EX UP3, UPT, URZ, UR23, UPT, UP3 ;  /* 0x00000017ff00728c */ /* 0x000fe4000bf66130 */
[----:B------:R-:W-:Y:S01]  /*13b0*/  PLOP3.LUT P1, PT, PT, PT, UP2, 0x80, 0x8 ;  /* 0x000000000008781c */ /* 0x000fe20003f2f028 */
[----:B------:R-:W-:Y:S02]  /*13c0*/  UISETP.GE.U32.AND.EX UP5, UPT, URZ, UR23, UPT, UP5 ;  /* 0x00000017ff00728c */ /* 0x000fe4000bfa6150 */
[----:B------:R-:W-:Y:S01]  /*13d0*/  UISETP.GE.U32.AND.EX UP4, UPT, URZ, UR23, UPT, UP4 ;  /* 0x00000017ff00728c */ /* 0x000fe2000bf86140 */
[----:B------:R-:W-:Y:S01]  /*13e0*/  PLOP3.LUT P2, PT, PT, PT, UP3, 0x80, 0x8 ;  /* 0x000000000008781c */ /* 0x000fe20003f4f038 */
[----:B------:R-:W4:Y:S02]  /*13f0*/  @!P0 LDG.E R28, desc[UR20][R4.64+0x28] ;  /* 0x00002814041c8981 */ /* 0x000f24000c1e1900 */
[----:B------:R-:W-:Y:S01]  /*1400*/  PLOP3.LUT P4, PT, PT, PT, UP5, 0x80, 0x8 ;  /* 0x000000000008781c */ /* 0x000fe20003f8f058 */
[----:B------:R-:W-:Y:S01]  /*1410*/  UP2UR UR37, UPR, URZ, 0x1 ;  /* 0x00000001ff257883 */ /* 0x000fe20008000000 */
[----:B------:R-:W-:Y:S01]  /*1420*/  PLOP3.LUT P0, PT, PT, PT, UP4, 0x80, 0x8 ;  /* 0x000000000008781c */ /* 0x000fe20003f0f048 */
[----:B------:R-:W-:-:S03]  /*1430*/  UISETP.NE.AND UP0, UPT, UR18, URZ, UPT ;  /* 0x000000ff1200728c */ /* 0x000fc6000bf05270 */
[----:B------:R-:W4:Y:S01]  /*1440*/  @!P1 LDG.E R30, desc[UR20][R4.64+0x2c] ;  /* 0x00002c14041e9981 */ /* 0x000f22000c1e1900 */
[----:B------:R-:W-:Y:S02]  /*1450*/  UP2UR UR36, UPR, URZ, 0x1 ;  /* 0x00000001ff247883 */ /* 0x000fe40008000000 */
[----:B------:R-:W-:Y:S01]  /*1460*/  UISETP.NE.AND UP0, UPT, UR19, URZ, UPT ;  /* 0x000000ff1300728c */ /* 0x000fe2000bf05270 */
[----:B------:R-:W4:Y:S01]  /*1470*/  @!P2 LDG.E R32, desc[UR20][R4.64+0x30] ;  /* 0x000030140420a981 */ /* 0x000f22000c1e1900 */
[----:B------:R-:W-:-:S03]  /*1480*/  UISETP.GE.U32.AND.EX UP6, UPT, URZ, UR23, UPT, UP6 ;  /* 0x00000017ff00728c */ /* 0x000fc6000bfc6160 */
[----:B------:R-:W4:Y:S01]  /*1490*/  @!P4 LDG.E R36, desc[UR20][R4.64+0x38] ;  /* 0x000038140424c981 */ /* 0x000f22000c1e1900 */
[----:B------:R-:W-:Y:S02]  /*14a0*/  UP2UR UR35, UPR, URZ, 0x1 ;  /* 0x00000001ff237883 */ /* 0x000fe40008000000 */
[----:B------:R-:W-:Y:S01]  /*14b0*/  UP2UR UR25, UPR, URZ, 0x2 ;  /* 0x00000002ff197883 */ /* 0x000fe20008000000 */
[----:B-1----:R-:W-:Y:S01]  /*14c0*/  MOV R2, UR38 ;  /* 0x0000002600027c02 */ /* 0x002fe20008000f00 */
[----:B------:R-:W-:Y:S01]  /*14d0*/  UISETP.NE.AND UP0, UPT, UR29, URZ, UPT ;  /* 0x000000ff1d00728c */ /* 0x000fe2000bf05270 */
[----:B------:R-:W-:Y:S01]  /*14e0*/  MOV R3, UR39 ;  /* 0x0000002700037c02 */ /* 0x000fe20008000f00 */
[----:B------:R-:W-:Y:S01]  /*14f0*/  UISETP.NE.AND UP1, UPT, UR13, URZ, UPT ;  /* 0x000000ff0d00728c */ /* 0x000fe2000bf25270 */
[----:B------:R-:W4:Y:S01]  /*1500*/  @!P0 LDG.E R34, desc[UR20][R4.64+0x34] ;  /* 0x0000341404228981 */ /* 0x000f22000c1e1900 */
[----:B------:R-:W-:Y:S01]  /*1510*/  PLOP3.LUT P1, PT, PT, PT, UP6, 0x80, 0x8 ;  /* 0x000000000008781c */ /* 0x000fe20003f2f068 */
[----:B------:R-:W-:Y:S01]  /*1520*/  UP2UR UR34, UPR, URZ, 0x1 ;  /* 0x00000001ff227883 */ /* 0x000fe20008000000 */
[----:B------:R-:W-:Y:S01]  /*1530*/  ISETP.LT.U32.AND P0, PT, R11, UR6, PT ;  /* 0x000000060b007c0c */ /* 0x000fe2000bf01070 */
[----:B------:R-:W-:Y:S01]  /*1540*/  UISETP.NE.AND UP0, UPT, UR30, URZ, UPT ;  /* 0x000000ff1e00728c */ /* 0x000fe2000bf05270 */
[----:B------:R-:W-:Y:S01]  /*1550*/  IMAD.WIDE.U32 R2, R14, UR22, R2 ;  /* 0x000000160e027c25 */ /* 0x000fe2000f8e0002 */
[----:B------:R-:W-:-:S02]  /*1560*/  PLOP3.LUT P2, PT, PT, PT, UP1, 0x40, 0x4 ;  /* 0x000000000004781c */ /* 0x000fc40003f4e818 */
[----:B------:R-:W-:Y:S02]  /*1570*/  UP2UR UR33, UPR, URZ, 0x1 ;  /* 0x00000001ff217883 */ /* 0x000fe40008000000 */
[----:B------:R-:W-:Y:S01]  /*1580*/  UISETP.NE.AND UP0, UPT, UR31, URZ, UPT ;  /* 0x000000ff1f00728c */ /* 0x000fe2000bf05270 */
[----:B------:R-:W-:Y:S02]  /*1590*/  ISETP.LT.U32.AND.EX P2, PT, RZ, UR7, P2, P0 ;  /* 0x00000007ff007c0c */ /* 0x000fe40009741100 */
[C---:B------:R-:W-:Y:S02]  /*15a0*/  LEA R6, P3, R2.reuse, UR14, 0x2 ;  /* 0x0000000e02067c11 */ /* 0x040fe4000f8610ff */
[----:B------:R-:W-:Y:S01]  /*15b0*/  IADD3 R3, PT, PT, R7, R3, RZ ;  /* 0x0000000307037210 */ /* 0x000fe20007ffe0ff */
[----:B------:R-:W-:Y:S02]  /*15c0*/  UP2UR UR32, UPR, URZ, 0x1 ;  /* 0x00000001ff207883 */ /* 0x000fe40008000000 */
[----:B------:R-:W-:Y:S01]  /*15d0*/  UISETP.NE.AND UP0, UPT, UR17, URZ, UPT ;  /* 0x000000ff1100728c */ /* 0x000fe2000bf05270 */
[----:B------:R-:W-:-:S02]  /*15e0*/  LEA.HI.X R7, R2, UR15, R3, 0x2, P3 ;  /* 0x0000000f02077c11 */ /* 0x000fc400098f1403 */
[----:B------:R-:W4:Y:S01]  /*15f0*/  @!P1 LDG.E R2, desc[UR20][R4.64+0x3c] ;  /* 0x00003c1404029981 */ /* 0x000f22000c1e1900 */
[----:B------:R-:W-:Y:S02]  /*1600*/  UP2UR UR28, UPR, URZ, 0x1 ;  /* 0x00000001ff1c7883 */ /* 0x000fe40008000000 */
[----:B------:R-:W-:Y:S01]  /*1610*/  UISETP.NE.AND UP0, UPT, UR16, URZ, UPT ;  /* 0x000000ff1000728c */ /* 0x000fe2000bf05270 */
[----:B------:R-:W4:Y:S05]  /*1620*/  @P2 LDG.E R38, desc[UR20][R6.64+0x4] ;  /* 0x0000041406262981 */ /* 0x000f2a000c1e1900 */
[----:B------:R-:W-:-:S04]  /*1630*/  PLOP3.LUT P5, PT, PT, PT, UP0, 0x40, 0x4 ;  /* 0x000000000004781c */ /* 0x000fc80003fae808 */
[----:B------:R-:W-:-:S13]  /*1640*/  ISETP.LT.U32.AND.EX P5, PT, RZ, UR7, P5, P0 ;  /* 0x00000007ff007c0c */ /* 0x000fda000afa1100 */
[----:B------:R-:W4:Y:S01]  /*1650*/  @P5 LDG.E R40, desc[UR20][R6.64+0x8] ;  /* 0x0000081406285981 */ /* 0x000f22000c1e1900 */
[----:B------:R-:W-:Y:S01]  /*1660*/  UMOV UR12, 0x400 ;  /* 0x00000400000c7882 */ /* 0x000fe20000000000 */
[----:B------:R-:W-:Y:S01]  /*1670*/  PLOP3.LUT P3, PT, PT, PT, UP1, 0x80, 0x8 ;  /* 0x000000000008781c */ /* 0x000fe20003f6f018 */
[----:B--2---:R-:W-:Y:S01]  /*1680*/  ULEA UR38, UR11, UR12, 0x18 ;  /* 0x0000000c0b267291 */ /* 0x004fe2000f8ec0ff */
[----:B------:R-:W-:Y:S02]  /*1690*/  PLOP3.LUT P4, PT, PT, PT, UP1, 0x80, 0x8 ;  /* 0x000000000008781c */ /* 0x000fe40003f8f018 */
[----:B------:R-:W-:Y:S02]  /*16a0*/  PLOP3.LUT P1, PT, PT, PT, UP0, 0x80, 0x8 ;  /* 0x000000000008781c */ /* 0x000fe40003f2f008 */
[----:B------:R-:W-:Y:S01]  /*16b0*/  PLOP3.LUT P6, PT, PT, PT, UP0, 0x80, 0x8 ;  /* 0x000000000008781c */ /* 0x000fe20003fcf008 */
[----:B------:R-:W-:Y:S01]  /*16c0*/  UISETP.NE.AND UP0, UPT, UR28, URZ, UPT ;  /* 0x000000ff1c00728c */ /* 0x000fe2000bf05270 */
[----:B------:R-:W-:-:S05]  /*16d0*/  LEA R3, R51, UR38, 0xa ;  /* 0x0000002633037c11 */ /* 0x000fca000f8e50ff */
[----:B------:R-:W-:Y:S01]  /*16e0*/  @P3 STS [R3+0x4], RZ ;  /* 0x000004ff03003388 */ /* 0x000fe20000000800 */
[----:B------:R-:W-:-:S03]  /*16f0*/  PLOP3.LUT P3, PT, PT, PT, UP0, 0x80, 0x8 ;  /* 0x000000000008781c */ /* 0x000fc60003f6f008 */
[----:B------:R-:W-:Y:S10]  /*1700*/  @P1 STS [R3+0x8], RZ ;  /* 0x000008ff03001388 */ /* 0x000ff40000000800 */
[----:B------:R-:W-:Y:S01]  /*1710*/  @P3 STS [R3+0xc], RZ ;  /* 0x00000cff03003388 */ /* 0x000fe20000000800 */
[----:B------:R-:W-:-:S03]  /*1720*/  UISETP.NE.AND UP1, UPT, UR25, URZ, UPT ;  /* 0x000000ff1900728c */ /* 0x000fc6000bf25270 */
[----:B---3--:R1:W-:Y:S01]  /*1730*/  @!P4 STS [R3+0x4], R8 ;  /* 0x000004080300c388 */ /* 0x0083e20000000800 */
[----:B------:R-:W-:Y:S01]  /*1740*/  PLOP3.LUT P4, PT, PT, PT, UP0, 0x80, 0x8 ;  /* 0x000000000008781c */ /* 0x000fe20003f8f008 */
[----:B------:R-:W-:-:S06]  /*1750*/  UISETP.NE.AND UP0, UPT, UR32, URZ, UPT ;  /* 0x000000ff2000728c */ /* 0x000fcc000bf05270 */
[----:B------:R-:W-:Y:S01]  /*1760*/  PLOP3.LUT P1, PT, PT, PT, UP0, 0x80, 0x8 ;  /* 0x000000000008781c */ /* 0x000fe20003f2f008 */
[----:B----4-:R-:W-:Y:S01]  /*1770*/  @!P6 STS [R3+0x8], R10 ;  /* 0x0000080a0300e388 */ /* 0x010fe20000000800 */
[----:B------:R-:W-:Y:S01]  /*1780*/  PLOP3.LUT P6, PT, PT, PT, UP0, 0x80, 0x8 ;  /* 0x000000000008781c */ /* 0x000fe20003fcf008 */
[----:B------:R-:W-:-:S03]  /*1790*/  UISETP.NE.AND UP0, UPT, UR33, URZ, UPT ;  /* 0x000000ff2100728c */ /* 0x000fc6000bf05270 */
[----:B------:R-:W-:Y:S03]  /*17a0*/  @!P4 STS [R3+0xc], R12 ;  /* 0x00000c0c0300c388 */ /* 0x000fe60000000800 */
[----:B------:R-:W-:Y:S02]  /*17b0*/  PLOP3.LUT P3, PT, PT, PT, UP0, 0x80, 0x8 ;  /* 0x000000000008781c */ /* 0x000fe40003f6f008 */
[----:B------:R-:W-:Y:S01]  /*17c0*/  PLOP3.LUT P4, PT, PT, PT, UP0, 0x80, 0x8 ;  /* 0x000000000008781c */ /* 0x000fe20003f8f008 */
[----:B------:R-:W-:Y:S01]  /*17d0*/  UISETP.NE.AND UP0, UPT, UR34, URZ, UPT ;  /* 0x000000ff2200728c */ /* 0x000fe2000bf05270 */
[----:B------:R-:W-:Y:S04]  /*17e0*/  @P1 STS [R3+0x10], RZ ;  /* 0x000010ff03001388 */ /* 0x000fe80000000800 */
[----:B------:R2:W-:Y:S01]  /*17f0*/  @!P6 STS [R3+0x10], R16 ;  /* 0x000010100300e388 */ /* 0x0005e20000000800 */
[----:B------:R-:W-:-:S02]  /*1800*/  PLOP3.LUT P1, PT, PT, PT, UP0, 0x80, 0x8 ;  /* 0x000000000008781c */ /* 0x000fc40003f2f008 */
[----:B------:R-:W-:Y:S01]  /*1810*/  PLOP3.LUT P6, PT, PT, PT, UP0, 0x80, 0x8 ;  /* 0x000000000008781c */ /* 0x000fe20003fcf008 */
[----:B------:R-:W-:Y:S01]  /*1820*/  UISETP.NE.AND UP0, UPT, UR35, URZ, UPT ;  /* 0x000000ff2300728c */ /* 0x000fe2000bf05270 */
[----:B------:R-:W-:Y:S04]  /*1830*/  @P3 STS [R3+0x14], RZ ;  /* 0x000014ff03003388 */ /* 0x000fe80000000800 */
[----:B------:R-:W-:Y:S01]  /*1840*/  @!P4 STS [R3+0x14], R18 ;  /* 0x000014120300c388 */ /* 0x000fe20000000800 */
[----:B------:R-:W-:Y:S02]  /*1850*/  PLOP3.LUT P3, PT, PT, PT, UP0, 0x80, 0x8 ;  /* 0x000000000008781c */ /* 0x000fe40003f6f008 */
[----:B------:R-:W-:Y:S01]  /*1860*/  PLOP3.LUT P4, PT, PT, PT, UP0, 0x80, 0x8 ;  /* 0x000000000008781c */ /* 0x000fe20003f8f008 */
[----:B------:R-:W-:Y:S01]  /*1870*/  UISETP.NE.AND UP0, UPT, UR36, URZ, UPT ;  /* 0x000000ff2400728c */ /* 0x000fe2000bf05270 */
[----:B------:R-:W-:Y:S04]  /*1880*/  @P1 STS [R3+0x18], RZ ;  /* 0x000018ff03001388 */ /* 0x000fe80000000800 */
[----:B------:R-:W-:Y:S01]  /*1890*/  @!P6 STS [R3+0x18], R20 ;  /* 0x000018140300e388 */ /* 0x000fe20000000800 */
[----:B------:R-:W-:-:S02]  /*18a0*/  PLOP3.LUT P1, PT, PT, PT, UP0, 0x80, 0x8 ;  /* 0x000000000008781c */ /* 0x000fc40003f2f008 */
[----:B------:R-:W-:Y:S01]  /*18b0*/  PLOP3.LUT P6, PT, PT, PT, UP0, 0x80, 0x8 ;  /* 0x000000000008781c */ /* 0x000fe20003fcf008 */
[----:B------:R-:W-:Y:S01]  /*18c0*/  UISETP.NE.AND UP0, UPT, UR37, URZ, UPT ;  /* 0x000000ff2500728c */ /* 0x000fe2000bf05270 */
[----:B------:R-:W-:Y:S05]  /*18d0*/  @P3 STS [R3+0x1c], RZ ;  /* 0x00001cff03003388 */ /* 0x000fea0000000800 */
[----:B------:R-:W-:-:S04]  /*18e0*/  PLOP3.LUT P3, PT, PT, PT, UP0, 0x80, 0x8 ;  /* 0x000000000008781c */ /* 0x000fc80003f6f008 */
[----:B------:R-:W-:Y:S01]  /*18f0*/  @P1 STS [R3+0x20], RZ ;  /* 0x000020ff03001388 */ /* 0x000fe20000000800 */
[----:B------:R-:W-:-:S08]  /*1900*/  PLOP3.LUT P1, PT, PT, PT, UP1, 0x80, 0x8 ;  /* 0x000000000008781c */ /* 0x000fd00003f2f018 */
[----:B------:R-:W-:Y:S01]  /*1910*/  @P3 STS [R3+0x24], RZ ;  /* 0x000024ff03003388 */ /* 0x000fe20000000800 */
[----:B------:R-:W-:-:S03]  /*1920*/  PLOP3.LUT P3, PT, PT, PT, UP2, 0x80, 0x8 ;  /* 0x000000000008781c */ /* 0x000fc60003f6f028 */
[----:B------:R-:W-:Y:S01]  /*1930*/  @!P4 STS [R3+0x1c], R22 ;  /* 0x00001c160300c388 */ /* 0x000fe20000000800 */
[----:B------:R-:W-:Y:S01]  /*1940*/  PLOP3.LUT P4, PT, PT, PT, UP0, 0x80, 0x8 ;  /* 0x000000000008781c */ /* 0x000fe20003f8f008 */
[----:B------:R-:W-:Y:S02]  /*1950*/  UP2UR UR35, UPR, URZ, 0x1 ;  /* 0x00000001ff237883 */ /* 0x000fe40008000000 */
[----:B------:R-:W-:Y:S01]  /*1960*/  UISETP.NE.AND UP0, UPT, UR18, URZ, UPT ;  /* 0x000000ff1200728c */ /* 0x000fe2000bf05270 */
[----:B------:R-:W-:Y:S01]  /*1970*/  @P1 STS [R3+0x28], RZ ;  /* 0x000028ff03001388 */ /* 0x000fe20000000800 */
[----:B------:R-:W-:-:S03]  /*1980*/  PLOP3.LUT P1, PT, PT, PT, UP3, 0x80, 0x8 ;  /* 0x000000000008781c */ /* 0x000fc60003f2f038 */
[----:B------:R-:W-:Y:S01]  /*1990*/  @!P6 STS [R3+0x20], R24 ;  /* 0x000020180300e388 */ /* 0x000fe20000000800 */
[----:B------:R-:W-:Y:S01]  /*19a0*/  PLOP3.LUT P6, PT, PT, PT, UP1, 0x80, 0x8 ;  /* 0x000000000008781c */ /* 0x000fe20003fcf018 */
[----:B------:R-:W-:Y:S02]  /*19b0*/  UP2UR UR34, UPR, URZ, 0x1 ;  /* 0x00000001ff227883 */ /* 0x000fe40008000000 */
[----:B------:R-:W-:Y:S01]  /*19c0*/  @P3 STS [R3+0x2c], RZ ;  /* 0x00002cff03003388 */ /* 0x000fe20000000800 */
[----:B------:R-:W-:Y:S01]  /*19d0*/  PLOP3.LUT P3, PT, PT, PT, UP4, 0x80, 0x8 ;  /* 0x000000000008781c */ /* 0x000fe20003f6f048 */
[----:B------:R-:W-:Y:S02]  /*19e0*/  UISETP.NE.AND UP0, UPT, UR19, URZ, UPT ;  /* 0x000000ff1300728c */ /* 0x000fe4000bf05270 */
[----:B------:R-:W-:Y:S01]  /*19f0*/  @!P4 STS [R3+0x24], R26 ;  /* 0x0000241a0300c388 */ /* 0x000fe20000000800 */
[----:B------:R-:W-:Y:S01]  /*1a00*/  PLOP3.LUT P4, PT, PT, PT, UP2, 0x80, 0x8 ;  /* 0x000000000008781c */ /* 0x000fe20003f8f028 */
[----:B------:R-:W-:-:S02]  /*1a10*/  UP2UR UR33, UPR, URZ, 0x1 ;  /* 0x00000001ff217883 */ /* 0x000fc40008000000 */
[----:B------:R-:W-:Y:S01]  /*1a20*/  UISETP.NE.AND UP0, UPT, UR29, URZ, UPT ;  /* 0x000000ff1d00728c */ /* 0x000fe2000bf05270 */
[----:B------:R-:W-:Y:S01]  /*1a30*/  @P1 STS [R3+0x30], RZ ;  /* 0x000030ff03001388 */ /* 0x000fe20000000800 */
[----:B------:R-:W-:Y:S02]  /*1a40*/  PLOP3.LUT P1, PT, PT, PT, UP5, 0x80, 0x8 ;  /* 0x000000000008781c */ /* 0x000fe40003f2f058 */
[----:B------:R-:W-:Y:S01]  /*1a50*/  UP2UR UR32, UPR, URZ, 0x1 ;  /* 0x00000001ff207883 */ /* 0x000fe20008000000 */
[----:B------:R-:W-:Y:S01]  /*1a60*/  @!P6 STS [R3+0x28], R28 ;  /* 0x0000281c0300e388 */ /* 0x000fe20000000800 */
[----:B------:R-:W-:Y:S01]  /*1a70*/  UISETP.NE.AND UP0, UPT, UR30, URZ, UPT ;  /* 0x000000ff1e00728c */ /* 0x000fe2000bf05270 */
[----:B------:R-:W-:Y:S02]  /*1a80*/  PLOP3.LUT P6, PT, PT, PT, UP3, 0x80, 0x8 ;  /* 0x000000000008781c */ /* 0x000fe40003fcf038 */
[----:B------:R-:W-:Y:S01]  /*1a90*/  @P3 STS [R3+0x34], RZ ;  /* 0x000034ff03003388 */ /* 0x000fe20000000800 */
[----:B------:R-:W-:Y:S01]  /*1aa0*/  PLOP3.LUT P3, PT, PT, PT, UP5, 0x80, 0x8 ;  /* 0x000000000008781c */ /* 0x000fe20003f6f058 */
[----:B------:R-:W-:-:S02]  /*1ab0*/  UP2UR UR28, UPR, URZ, 0x1 ;  /* 0x00000001ff1c7883 */ /* 0x000fc40008000000 */
[----:B------:R-:W-:Y:S01]  /*1ac0*/  UISETP.NE.AND UP0, UPT, UR31, URZ, UPT ;  /* 0x000000ff1f00728c */ /* 0x000fe2000bf05270 */
[----:B------:R-:W-:Y:S01]  /*1ad0*/  @!P4 STS [R3+0x2c], R30 ;  /* 0x00002c1e0300c388 */ /* 0x000fe20000000800 */
[----:B------:R-:W-:Y:S02]  /*1ae0*/  PLOP3.LUT P4, PT, PT, PT, UP4, 0x80, 0x8 ;  /* 0x000000000008781c */ /* 0x000fe40003f8f048 */
[----:B------:R-:W-:Y:S02]  /*1af0*/  UP2UR UR25, UPR, URZ, 0x1 ;  /* 0x00000001ff197883 */ /* 0x000fe40008000000 */
[----:B------:R-:W-:Y:S01]  /*1b00*/  UISETP.NE.AND UP0, UPT, UR17, URZ, UPT ;  /* 0x000000ff1100728c */ /* 0x000fe2000bf05270 */
[----:B------:R-:W-:Y:S04]  /*1b10*/  @P1 STS [R3+0x38], RZ ;  /* 0x000038ff03001388 */ /* 0x000fe80000000800 */
[----:B------:R-:W-:Y:S01]  /*1b20*/  @!P6 STS [R3+0x30], R32 ;  /* 0x000030200300e388 */ /* 0x000fe20000000800 */
[----:B------:R-:W-:-:S03]  /*1b30*/  PLOP3.LUT P6, PT, PT, PT, UP6, 0x80, 0x8 ;  /* 0x000000000008781c */ /* 0x000fc60003fcf068 */
[----:B------:R-:W-:Y:S01]  /*1b40*/  @!P3 STS [R3+0x38], R36 ;  /* 0x000038240300b388 */ /* 0x000fe20000000800 */
[----:B------:R-:W-:Y:S01]  /*1b50*/  PLOP3.LUT P3, PT, PT, PT, UP0, 0x40, 0x4 ;  /* 0x000000000004781c */ /* 0x000fe20003f6e808 */
[----:B------:R-:W-:Y:S01]  /*1b60*/  UISETP.NE.AND UP0, UPT, UR25, URZ, UPT ;  /* 0x000000ff1900728c */ /* 0x000fe2000bf05270 */
[----:B------:R-:W-:Y:S01]  /*1b70*/  PLOP3.LUT P1, PT, PT, PT, UP6, 0x80, 0x8 ;  /* 0x000000000008781c */ /* 0x000fe20003f2f068 */
[----:B------:R-:W-:Y:S04]  /*1b80*/  @!P4 STS [R3+0x34], R34 ;  /* 0x000034220300c388 */ /* 0x000fe80000000800 */
[----:B------:R-:W-:Y:S01]  /*1b90*/  PLOP3.LUT P4, PT, PT, PT, UP0, 0x40, 0x4 ;  /* 0x000000000004781c */ /* 0x000fe20003f8e808 */
[----:B------:R-:W-:Y:S01]  /*1ba0*/  UISETP.NE.AND UP0, UPT, UR28, URZ, UPT ;  /* 0x000000ff1c00728c */ /* 0x000fe2000bf05270 */
[----:B------:R-:W-:Y:S05]  /*1bb0*/  @P6 STS [R3+0x3c], RZ ;  /* 0x00003cff03006388 */ /* 0x000fea0000000800 */
[----:B------:R-:W-:Y:S01]  /*1bc0*/  PLOP3.LUT P6, PT, PT, PT, UP0, 0x40, 0x4 ;  /* 0x000000000004781c */ /* 0x000fe20003fce808 */
[----:B------:R-:W-:Y:S01]  /*1bd0*/  UISETP.NE.AND UP0, UPT, UR32, URZ, UPT ;  /* 0x000000ff2000728c */ /* 0x000fe2000bf05270 */
[----:B------:R3:W-:Y:S05]  /*1be0*/  @!P1 STS [R3+0x3c], R2 ;  /* 0x00003c0203009388 */ /* 0x0007ea0000000800 */
[----:B------:R-:W-:Y:S01]  /*1bf0*/  PLOP3.LUT P1, PT, PT, PT, UP0, 0x40, 0x4 ;  /* 0x000000000004781c */ /* 0x000fe20003f2e808 */
[----:B------:R-:W-:Y:S01]  /*1c00*/  UISETP.NE.AND UP0, UPT, UR33, URZ, UPT ;  /* 0x000000ff2100728c */ /* 0x000fe2000bf05270 */
[----:B------:R-:W-:Y:S04]  /*1c10*/  @!P2 STS [R3+0x44], RZ ;  /* 0x000044ff0300a388 */ /* 0x000fe80000000800 */
[----:B------:R-:W-:Y:S01]  /*1c20*/  @P2 STS [R3+0x44], R38 ;  /* 0x0000442603002388 */ /* 0x000fe20000000800 */
[----:B------:R-:W-:-:S02]  /*1c30*/  PLOP3.LUT P2, PT, PT, PT, UP0, 0x40, 0x4 ;  /* 0x000000000004781c */ /* 0x000fc40003f4e808 */
[----:B------:R-:W-:Y:S02]  /*1c40*/  ISETP.LT.U32.AND.EX P3, PT, RZ, UR7, P3, P0 ;  /* 0x00000007ff007c0c */ /* 0x000fe40009f61100 */
[----:B------:R-:W-:Y:S02]  /*1c50*/  ISETP.LT.U32.AND.EX P2, PT, RZ, UR7, P2, P0 ;  /* 0x00000007ff007c0c */ /* 0x000fe40009741100 */
[----:B------:R-:W-:Y:S02]  /*1c60*/  ISETP.LT.U32.AND.EX P1, PT, RZ, UR7, P1, P0 ;  /* 0x00000007ff007c0c */ /* 0x000fe40008f21100 */
[----:B------:R-:W-:Y:S01]  /*1c70*/  ISETP.LT.U32.AND.EX P6, PT, RZ, UR7, P6, P0 ;  /* 0x00000007ff007c0c */ /* 0x000fe2000b7c1100 */
[----:B------:R-:W-:Y:S01]  /*1c80*/  UISETP.NE.AND UP0, UPT, UR34, URZ, UPT ;  /* 0x000000ff2200728c */ /* 0x000fe2000bf05270 */
[----:B------:R-:W-:Y:S01]  /*1c90*/  ISETP.LT.U32.AND.EX P4, PT, RZ, UR7, P4, P0 ;  /* 0x00000007ff007c0c */ /* 0x000fe2000a781100 */
[----:B------:R-:W-:Y:S04]  /*1ca0*/  @!P5 STS [R3+0x48], RZ ;  /* 0x000048ff0300d388 */ /* 0x000fe80000000800 */
[----:B-1----:R-:W4:Y:S04]  /*1cb0*/  @P3 LDG.E R8, desc[UR20][R6.64+0xc] ;  /* 0x00000c1406083981 */ /* 0x002f28000c1e1900 */
[----:B--2---:R-:W2:Y:S04]  /*1cc0*/  @P2 LDG.E R16, desc[UR20][R6.64+0x1c] ;  /* 0x00001c1406102981 */ /* 0x004ea8000c1e1900 */
[----:B------:R-:W2:Y:S04]  /*1cd0*/  @P1 LDG.E R12, desc[UR20][R6.64+0x18] ;  /* 0x00001814060c1981 */ /* 0x000ea8000c1e1900 */
[----:B------:R-:W-:Y:S01]  /*1ce0*/  @P5 STS [R3+0x48], R40 ;  /* 0x0000482803005388 */ /* 0x000fe20000000800 */
[----:B------:R-:W-:-:S03]  /*1cf0*/  PLOP3.LUT P5, PT, PT, PT, UP0, 0x40, 0x4 ;  /* 0x000000000004781c */ /* 0x000fc60003fae808 */
[----:B------:R-:W2:Y:S01]  /*1d00*/  @P6 LDG.E R10, desc[UR20][R6.64+0x14] ;  /* 0x00001414060a6981 */ /* 0x000ea2000c1e1900 */
[----:B------:R-:W-:-:S03]  /*1d10*/  ISETP.LT.U32.AND.EX P5, PT, RZ, UR7, P5, P0 ;  /* 0x00000007ff007c0c */ /* 0x000fc6000afa1100 */
[----:B---3--:R-:W3:Y:S10]  /*1d20*/  @P4 LDG.E R2, desc[UR20][R6.64+0x10] ;  /* 0x0000101406024981 */ /* 0x008ef4000c1e1900 */
[----:B------:R-:W3:Y:S01]  /*1d30*/  @P5 LDG.E R18, desc[UR20][R6.64+0x20] ;  /* 0x0000201406125981 */ /* 0x000ee2000c1e1900 */
[----:B------:R-:W-:-:S03]  /*1d40*/  UISETP.NE.AND UP0, UPT, UR35, URZ, UPT ;  /* 0x000000ff2300728c */ /* 0x000fc6000bf05270 */
[----:B------:R-:W-:Y:S04]  /*1d50*/  @!P3 STS [R3+0x4c], RZ ;  /* 0x00004cff0300b388 */ /* 0x000fe80000000800 */
[----:B------:R-:W-:Y:S04]  /*1d60*/  @!P2 STS [R3+0x5c], RZ ;  /* 0x00005cff0300a388 */ /* 0x000fe80000000800 */
[----:B------:R-:W-:Y:S04]  /*1d70*/  @!P1 STS [R3+0x58], RZ ;  /* 0x000058ff03009388 */ /* 0x000fe80000000800 */
[----:B------:R-:W-:Y:S04]  /*1d80*/  @!P6 STS [R3+0x54], RZ ;  /* 0x000054ff0300e388 */ /* 0x000fe80000000800 */
[----:B------:R-:W-:Y:S04]  /*1d90*/  @!P4 STS [R3+0x50], RZ ;  /* 0x000050ff0300c388 */ /* 0x000fe80000000800 */
[----:B------:R-:W-:Y:S04]  /*1da0*/  @!P5 STS [R3+0x60], RZ ;  /* 0x000060ff0300d388 */ /* 0x000fe80000000800 */
[----:B----4-:R-:W-:Y:S01]  /*1db0*/  @P3 STS [R3+0x4c], R8 ;  /* 0x00004c0803003388 */ /* 0x010fe20000000800 */
[----:B------:R-:W-:-:S03]  /*1dc0*/  PLOP3.LUT P3, PT, PT, PT, UP0, 0x40, 0x4 ;  /* 0x000000000004781c */ /* 0x000fc60003f6e808 */
[----:B--2---:R-:W-:Y:S01]  /*1dd0*/  @P2 STS [R3+0x5c], R16 ;  /* 0x00005c1003002388 */ /* 0x004fe20000000800 */
[----:B------:R-:W-:-:S03]  /*1de0*/  PLOP3.LUT P2, PT, PT, PT, UP2, 0x40, 0x4 ;  /* 0x000000000004781c */ /* 0x000fc60003f4e828 */
[----:B------:R-:W-:Y:S01]  /*1df0*/  @P1 STS [R3+0x58], R12 ;  /* 0x0000580c03001388 */ /* 0x000fe20000000800 */
[----:B------:R-:W-:Y:S02]  /*1e00*/  PLOP3.LUT P1, PT, PT, PT, UP1, 0x40, 0x4 ;  /* 0x000000000004781c */ /* 0x000fe40003f2e818 */
[----:B------:R-:W-:Y:S02]  /*1e10*/  ISETP.LT.U32.AND.EX P2, PT, RZ, UR7, P2, P0 ;  /* 0x00000007ff007c0c */ /* 0x000fe40009741100 */
[----:B------:R-:W-:Y:S01]  /*1e20*/  ISETP.LT.U32.AND.EX P1, PT, RZ, UR7, P1, P0 ;  /* 0x00000007ff007c0c */ /* 0x000fe20008f21100 */
[----:B------:R1:W-:Y:S01]  /*1e30*/  @P6 STS [R3+0x54], R10 ;  /* 0x0000540a03006388 */ /* 0x0003e20000000800 */
[----:B------:R-:W-:-:S03]  /*1e40*/  ISETP.LT.U32.AND.EX P6, PT, RZ, UR7, P3, P0 ;  /* 0x00000007ff007c0c */ /* 0x000fc60009fc1100 */
[----:B---3--:R2:W-:Y:S01]  /*1e50*/  @P4 STS [R3+0x50], R2 ;  /* 0x0000500203004388 */ /* 0x0085e20000000800 */
[----:B------:R-:W-:Y:S02]  /*1e60*/  PLOP3.LUT P4, PT, PT, PT, UP4, 0x40, 0x4 ;  /* 0x000000000004781c */ /* 0x000fe40003f8e848 */
[----:B------:R-:W-:Y:S02]  /*1e70*/  PLOP3.LUT P3, PT, PT, PT, UP3, 0x40, 0x4 ;  /* 0x000000000004781c */ /* 0x000fe40003f6e838 */
[----:B------:R-:W-:Y:S01]  /*1e80*/  ISETP.LT.U32.AND.EX P4, PT, RZ, UR7, P4, P0 ;  /* 0x00000007ff007c0c */ /* 0x000fe2000a781100 */
[----:B-1----:R-:W3:Y:S04]  /*1e90*/  @P2 LDG.E R10, desc[UR20][R6.64+0x2c] ;  /* 0x00002c14060a2981 */ /* 0x002ee8000c1e1900 */
[----:B--2---:R-:W2:Y:S04]  /*1ea0*/  @P6 LDG.E R2, desc[UR20][R6.64+0x24] ;  /* 0x0000241406026981 */ /* 0x004ea8000c1e1900 */
[----:B------:R-:W4:Y:S01]  /*1eb0*/  @P1 LDG.E R8, desc[UR20][R6.64+0x28] ;  /* 0x0000281406081981 */ /* 0x000f22000c1e1900 */
[----:B------:R-:W-:-:S03]  /*1ec0*/  ISETP.LT.U32.AND.EX P3, PT, RZ, UR7, P3, P0 ;  /* 0x00000007ff007c0c */ /* 0x000fc60009f61100 */
[----:B------:R-:W-:Y:S01]  /*1ed0*/  @P5 STS [R3+0x60], R18 ;  /* 0x0000601203005388 */ /* 0x000fe20000000800 */
[----:B------:R-:W-:-:S03]  /*1ee0*/  PLOP3.LUT P5, PT, PT, PT, UP5, 0x40, 0x4 ;  /* 0x000000000004781c */ /* 0x000fc60003fae858 */
[----:B------:R-:W4:Y:S01]  /*1ef0*/  @P4 LDG.E R16, desc[UR20][R6.64+0x34] ;  /* 0x0000341406104981 */ /* 0x000f22000c1e1900 */
[----:B------:R-:W-:-:S05]  /*1f00*/  ISETP.LT.U32.AND.EX P5, PT, RZ, UR7, P5, P0 ;  /* 0x00000007ff007c0c */ /* 0x000fca000afa1100 */
[----:B------:R-:W4:Y:S08]  /*1f10*/  @P3 LDG.E R12, desc[UR20][R6.64+0x30] ;  /* 0x00003014060c3981 */ /* 0x000f30000c1e1900 */
[----:B------:R-:W4:Y:S01]  /*1f20*/  @P5 LDG.E R20, desc[UR20][R6.64+0x38] ;  /* 0x0000381406145981 */ /* 0x000f22000c1e1900 */
[----:B------:R-:W-:Y:S02]  /*1f30*/  UP2UR UR35, UPR, URZ, 0x2 ;  /* 0x00000002ff237883 */ /* 0x000fe40008000000 */
[----:B------:R-:W-:Y:S01]  /*1f40*/  UISETP.NE.AND UP1, UPT, UR19, URZ, UPT ;  /* 0x000000ff1300728c */ /* 0x000fe2000bf25270 */
[----:B------:R-:W-:Y:S03]  /*1f50*/  @!P6 STS [R3+0x64], RZ ;  /* 0x000064ff0300e388 */ /* 0x000fe60000000800 */
[----:B------:R-:W-:Y:S01]  /*1f60*/  UP2UR UR34, UPR, URZ, 0x2 ;  /* 0x00000002ff227883 */ /* 0x000fe20008000000 */
[----:B------:R-:W-:Y:S01]  /*1f70*/  @!P2 STS [R3+0x6c], RZ ;  /* 0x00006cff0300a388 */ /* 0x000fe20000000800 */
[----:B------:R-:W-:Y:S01]  /*1f80*/  UISETP.NE.AND UP1, UPT, UR29, URZ, UPT ;  /* 0x000000ff1d00728c */ /* 0x000fe2000bf25270 */
[----:B------:R-:W-:-:S02]  /*1f90*/  MOV R9, UR23 ;  /* 0x0000001700097c02 */ /* 0x000fc40008000f00 */
[----:B------:R-:W-:Y:S01]  /*1fa0*/  @!P1 STS [R3+0x68], RZ ;  /* 0x000068ff03009388 */ /* 0x000fe20000000800 */
[----:B------:R-:W-:-:S03]  /*1fb0*/  UP2UR UR33, UPR, URZ, 0x2 ;  /* 0x00000002ff217883 */ /* 0x000fc60008000000 */
[----:B------:R1:W-:Y:S01]  /*1fc0*/  STL [R1+0x2ac], R11 ;  /* 0x0002ac0b01007387 */ /* 0x0003e20000100800 */
[----:B------:R-:W-:Y:S02]  /*1fd0*/  UISETP.NE.AND UP1, UPT, UR30, URZ, UPT ;  /* 0x000000ff1e00728c */ /* 0x000fe4000bf25270 */
[----:B------:R-:W-:Y:S02]  /*1fe0*/  UP2UR UR36, UPR, URZ, 0x1 ;  /* 0x00000001ff247883 */ /* 0x000fe40008000000 */
[----:B------:R-:W-:Y:S02]  /*1ff0*/  UISETP.NE.AND UP0, UPT, UR13, URZ, UPT ;  /* 0x000000ff0d00728c */ /* 0x000fe4000bf05270 */
[----:B------:R-:W-:Y:S01]  /*2000*/  UP2UR UR32, UPR, URZ, 0x2 ;  /* 0x00000002ff207883 */ /* 0x000fe20008000000 */
[----:B------:R-:W-:Y:S01]  /*2010*/  IADD3 R13, PT, PT, R70, 0x2, RZ ;  /* 0x00000002460d7810 */ /* 0x000fe20007ffe0ff */
[----:B------:R-:W-:Y:S01]  /*2020*/  UISETP.NE.AND UP1, UPT, UR31, URZ, UPT ;  /* 0x000000ff1f00728c */ /* 0x000fe2000bf25270 */
[----:B------:R-:W-:Y:S03]  /*2030*/  @!P4 STS [R3+0x74], RZ ;  /* 0x000074ff0300c388 */ /* 0x000fe60000000800 */
[----:B------:R-:W-:-:S02]  /*2040*/  UP2UR UR28, UPR, URZ, 0x2 ;  /* 0x00000002ff1c7883 */ /* 0x000fc40008000000 */
[----:B------:R-:W-:Y:S01]  /*2050*/  UISETP.NE.AND UP1, UPT, UR17, URZ, UPT ;  /* 0x000000ff1100728c */ /* 0x000fe2000bf25270 */
[----:B------:R-:W-:Y:S03]  /*2060*/  @!P3 STS [R3+0x70], RZ ;  /* 0x000070ff0300b388 */ /* 0x000fe60000000800 */
[----:B------:R-:W-:Y:S01]  /*2070*/  UP2UR UR25, UPR, URZ, 0x2 ;  /* 0x00000002ff197883 */ /* 0x000fe20008000000 */
[----:B------:R-:W-:Y:S01]  /*2080*/  @!P5 STS [R3+0x78], RZ ;  /* 0x000078ff0300d388 */ /* 0x000fe20000000800 */
[----:B------:R-:W-:-:S03]  /*2090*/  UISETP.NE.AND UP1, UPT, UR16, URZ, UPT ;  /* 0x000000ff1000728c */ /* 0x000fc6000bf25270 */
[----:B---3--:R-:W-:Y:S01]  /*20a0*/  @P2 STS [R3+0x6c], R10 ;  /* 0x00006c0a03002388 */ /* 0x008fe20000000800 */
[----:B------:R-:W-:-:S03]  /*20b0*/  ISETP.GE.U32.AND P2, PT, R11, UR6, PT ;  /* 0x000000060b007c0c */ /* 0x000fc6000bf46070 */
[----:B--2---:R-:W-:Y:S01]  /*20c0*/  @P6 STS [R3+0x64], R2 ;  /* 0x0000640203006388 */ /* 0x004fe20000000800 */
[----:B------:R-:W-:-:S03]  /*20d0*/  ISETP.LT.U32.AND P6, PT, RZ, UR22, PT ;  /* 0x00000016ff007c0c */ /* 0x000fc6000bfc1070 */
[----:B----4-:R2:W-:Y:S01]  /*20e0*/  @P1 STS [R3+0x68], R8 ;  /* 0x0000680803001388 */ /* 0x0105e20000000800 */
[----:B-1----:R-:W-:Y:S02]  /*20f0*/  IADD3 R11, P1, PT, R14, 0x2, RZ ;  /* 0x000000020e0b7810 */ /* 0x002fe40007f3e0ff */
[----:B------:R-:W-:Y:S02]  /*2100*/  ISETP.GT.U32.AND.EX P6, PT, R9, RZ, PT, P6 ;  /* 0x000000ff0900720c */ /* 0x000fe40003fc4160 */
[----:B------:R-:W-:Y:S02]  /*2110*/  IADD3.X R9, PT, PT, RZ, R15, RZ, P1, !PT ;  /* 0x0000000fff097210 */ /* 0x000fe40000ffe4ff */
[----:B------:R-:W-:Y:S01]  /*2120*/  ISETP.LT.U32.AND P1, PT, R13, UR6, PT ;  /* 0x000000060d007c0c */ /* 0x000fe2000bf21070 */
[----:B------:R-:W-:Y:S02]  /*2130*/  @P4 STS [R3+0x74], R16 ;  /* 0x0000741003004388 */ /* 0x000fe40000000800 */
[----:B--2---:R-:W-:Y:S01]  /*2140*/  IMAD R8, R9, UR22, RZ ;  /* 0x0000001609087c24 */ /* 0x004fe2000f8e02ff */
[----:B------:R-:W-:-:S02]  /*2150*/  PLOP3.LUT P4, PT, PT, PT, UP0, 0x40, 0x4 ;  /* 0x000000000004781c */ /* 0x000fc40003f8e808 */
[----:B------:R-:W-:Y:S01]  /*2160*/  ISETP.GE.U32.OR.EX P2, PT, RZ, UR7, !P6, P2 ;  /* 0x00000007ff007c0c */ /* 0x000fe2000f746520 */
[C---:B------:R-:W-:Y:S01]  /*2170*/  IMAD R9, R11.reuse, UR23, R8 ;  /* 0x000000170b097c24 */ /* 0x040fe2000f8e0208 */
[----:B------:R-:W-:Y:S01]  /*2180*/  ISETP.LT.U32.AND.EX P4, PT, RZ, UR7, P4, P1 ;  /* 0x00000007ff007c0c */ /* 0x000fe2000a781110 */
[----:B------:R-:W-:Y:S01]  /*2190*/  IMAD.WIDE.U32 R10, R11, UR22, RZ ;  /* 0x000000160b0a7c25 */ /* 0x000fe2000f8e00ff */
[----:B------:R1:W-:Y:S01]  /*21a0*/  @P3 STS [R3+0x70], R12 ;  /* 0x0000700c03003388 */ /* 0x0003e20000000800 */
[----:B------:R-:W-:-:S03]  /*21b0*/  PLOP3.LUT P3, PT, PT, PT, UP6, 0x40, 0x4 ;  /* 0x000000000004781c */ /* 0x000fc60003f6e868 */
[----:B------:R-:W-:Y:S01]  /*21c0*/  IADD3 R9, PT, PT, R11, R9, RZ ;  /* 0x000000090b097210 */ /* 0x000fe20007ffe0ff */
[----:B------:R2:W-:Y:S01]  /*21d0*/  @P5 STS [R3+0x78], R20 ;  /* 0x0000781403005388 */ /* 0x0005e20000000800 */
[C---:B------:R-:W-:Y:S02]  /*21e0*/  LEA R8, P5, R10.reuse, UR14, 0x2 ;  /* 0x0000000e0a087c11 */ /* 0x040fe4000f8a10ff */
[----:B------:R-:W-:Y:S02]  /*21f0*/  MOV R2, RZ ;  /* 0x000000ff00027202 */ /* 0x000fe40000000f00 */
[----:B------:R-:W-:Y:S02]  /*2200*/  ISETP.LT.U32.AND.EX P3, PT, RZ, UR7, P3, P0 ;  /* 0x00000007ff007c0c */ /* 0x000fe40009f61100 */
[----:B------:R-:W-:Y:S01]  /*2210*/  PLOP3.LUT P0, PT, PT, PT, UP1, 0x40, 0x4 ;  /* 0x000000000004781c */ /* 0x000fe20003f0e818 */
[----:B------:R-:W-:Y:S01]  /*2220*/  UISETP.NE.AND UP1, UPT, UR25, URZ, UPT ;  /* 0x000000ff1900728c */ /* 0x000fe2000bf25270 */
[----:B------:R-:W-:Y:S01]  /*2230*/  LEA.HI.X R9, R10, UR15, R9, 0x2, P5 ;  /* 0x0000000f0a097c11 */ /* 0x000fe2000a8f1409 */
[----:B------:R3:W4:Y:S01]  /*2240*/  @!P2 LDG.E R2, desc[UR20][R6.64] ;  /* 0x000000140602a981 */ /* 0x000722000c1e1900 */
[----:B------:R-:W-:-:S03]  /*2250*/  ISETP.LT.U32.AND.EX P2, PT, RZ, UR7, P0, P1 ;  /* 0x00000007ff007c0c */ /* 0x000fc60008741110 */
[----:B-1----:R-:W3:Y:S01]  /*2260*/  @P4 LDG.E R12, desc[UR20][R8.64+0x4] ;  /* 0x00000414080c4981 */ /* 0x002ee2000c1e1900 */
[----:B------:R-:W-:-:S03]  /*2270*/  PLOP3.LUT P0, PT, PT, PT, UP1, 0x40, 0x4 ;  /* 0x000000000004781c */ /* 0x000fc60003f0e818 */
[----:B------:R-:W4:Y:S01]  /*2280*/  @P3 LDG.E R10, desc[UR20][R6.64+0x3c] ;  /* 0x00003c14060a3981 */ /* 0x000f22000c1e1900 */
[----:B------:R-:W-:Y:S01]  /*2290*/  ISETP.LT.U32.AND.EX P0, PT, RZ, UR7, P0, P1 ;  /* 0x00000007ff007c0c */ /* 0x000fe20008701110 */
[----:B------:R-:W-:-:S04]  /*22a0*/  UISETP.NE.AND UP1, UPT, UR28, URZ, UPT ;  /* 0x000000ff1c00728c */ /* 0x000fc8000bf25270 */
[----:B------:R-:W4:Y:S02]  /*22b0*/  @P2 LDG.E R16, desc[UR20][R8.64+0x8] ;  /* 0x0000081408102981 */ /* 0x000f24000c1e1900 */
[----:B------:R-:W-:-:S06]  /*22c0*/  PLOP3.LUT P5, PT, PT, PT, UP1, 0x40, 0x4 ;  /* 0x000000000004781c */ /* 0x000fcc0003fae818 */
[----:B------:R-:W4:Y:S01]  /*22d0*/  @P0 LDG.E R18, desc[UR20][R8.64+0xc] ;  /* 0x00000c1408120981 */ /* 0x000f22000c1e1900 */
[----:B------:R-:W-:-:S13]  /*22e0*/  ISETP.LT.U32.AND.EX P5, PT, RZ, UR7, P5, P1 ;  /* 0x00000007ff007c0c */ /* 0x000fda000afa1110 */
[----:B--2---:R-:W2:Y:S01]  /*22f0*/  @P5 LDG.E R20, desc[UR20][R8.64+0x10] ;  /* 0x0000101408145981 */ /* 0x004ea2000c1e1900 */
[----:B------:R-:W-:-:S03]  /*2300*/  UISETP.NE.AND UP1, UPT, UR32, URZ, UPT ;  /* 0x000000ff2000728c */ /* 0x000fc6000bf25270 */
[----:B------:R-:W-:Y:S04]  /*2310*/  @!P4 STS [R3+0x84], RZ ;  /* 0x000084ff0300c388 */ /* 0x000fe80000000800 */
[----:B------:R-:W-:Y:S04]  /*2320*/  @!P3 STS [R3+0x7c], RZ ;  /* 0x00007cff0300b388 */ /* 0x000fe80000000800 */
[----:B------:R-:W-:Y:S04]  /*2330*/  @!P2 STS [R3+0x88], RZ ;  /* 0x000088ff0300a388 */ /* 0x000fe80000000800 */
[----:B------:R-:W-:Y:S01]  /*2340*/  @!P0 STS [R3+0x8c], RZ ;  /* 0x00008cff03008388 */ /* 0x000fe20000000800 */
[----:B------:R-:W-:-:S03]  /*2350*/  UISETP.NE.AND UP0, UPT, UR18, URZ, UPT ;  /* 0x000000ff1200728c */ /* 0x000fc6000bf05270 */
[----:B------:R-:W-:Y:S04]  /*2360*/  @!P5 STS [R3+0x90], RZ ;  /* 0x000090ff0300d388 */ /* 0x000fe80000000800 */
[----:B---3--:R1:W-:Y:S01]  /*2370*/  @P4 STS [R3+0x84], R12 ;  /* 0x0000840c03004388 */ /* 0x0083e20000000800 */
[----:B------:R-:W-:Y:S01]  /*2380*/  PLOP3.LUT P4, PT, PT, PT, UP1, 0x40, 0x4 ;  /* 0x000000000004781c */ /* 0x000fe20003f8e818 */
[----:B------:R-:W-:Y:S02]  /*2390*/  UISETP.NE.AND UP1, UPT, UR33, URZ, UPT ;  /* 0x000000ff2100728c */ /* 0x000fe4000bf25270 */
[----:B----4-:R3:W-:Y:S04]  /*23a0*/  @P3 STS [R3+0x7c], R10 ;  /* 0x00007c0a03003388 */ /* 0x0107e80000000800 */
[----:B------:R-:W-:Y:S01]  /*23b0*/  PLOP3.LUT P3, PT, PT, PT, UP1, 0x40, 0x4 ;  /* 0x000000000004781c */ /* 0x000fe20003f6e818 */
[----:B------:R-:W-:Y:S01]  /*23c0*/  UISETP.NE.AND UP1, UPT, UR34, URZ, UPT ;  /* 0x000000ff2200728c */ /* 0x000fe2000bf25270 */
[----:B------:R4:W-:Y:S01]  /*23d0*/  @P2 STS [R3+0x88], R16 ;  /* 0x0000881003002388 */ /* 0x0009e20000000800 */
[----:B------:R-:W-:-:S04]  /*23e0*/  ISETP.LT.U32.AND.EX P2, PT, RZ, UR7, P4, P1 ;  /* 0x00000007ff007c0c */ /* 0x000fc8000a741110 */
[----:B------:R-:W-:Y:S01]  /*23f0*/  PLOP3.LUT P4, PT, PT, PT, UP1, 0x40, 0x4 ;  /* 0x000000000004781c */ /* 0x000fe20003f8e818 */
[----:B------:R0:W-:Y:S03]  /*2400*/  @P0 STS [R3+0x8c], R18 ;  /* 0x00008c1203000388 */ /* 0x0001e60000000800 */
[----:B------:R-:W-:Y:S02]  /*2410*/  ISETP.LT.U32.AND.EX P0, PT, RZ, UR7, P4, P1 ;  /* 0x00000007ff007c0c */ /* 0x000fe4000a701110 */
[----:B------:R-:W-:Y:S01]  /*2420*/  PLOP3.LUT P4, PT, PT, PT, UP0, 0x40, 0x4 ;  /* 0x000000000004781c */ /* 0x000fe20003f8e808 */
[----:B------:R-:W-:Y:S01]  /*2430*/  UISETP.NE.AND UP0, UPT, UR36, URZ, UPT ;  /* 0x000000ff2400728c */ /* 0x000fe2000bf05270 */
[----:B------:R-:W-:Y:S01]  /*2440*/  ISETP.LT.U32.AND.EX P3, PT, RZ, UR7, P3, P1 ;  /* 0x00000007ff007c0c */ /* 0x000fe20009f61110 */
[----:B------:R-:W4:Y:S01]  /*2450*/  @P2 LDG.E R6, desc[UR20][R8.64+0x14] ;  /* 0x0000141408062981 */ /* 0x000f22000c1e1900 */
[----:B------:R-:W-:-:S07]  /*2460*/  ISETP.LT.U32.AND.EX P4, PT, RZ, UR7, P4, P1 ;  /* 0x00000007ff007c0c */ /* 0x000fce000a781110 */
[----:B-1----:R-:W4:Y:S04]  /*2470*/  @P0 LDG.E R12, desc[UR20][R8.64+0x1c] ;  /* 0x00001c14080c0981 */ /* 0x002f28000c1e1900 */
[----:B--2---:R-:W-:Y:S01]  /*2480*/  @P5 STS [R3+0x90], R20 ;  /* 0x0000901403005388 */ /* 0x004fe20000000800 */
[----:B------:R-:W-:-:S03]  /*2490*/  PLOP3.LUT P5, PT, PT, PT, UP0, 0x40, 0x4 ;  /* 0x000000000004781c */ /* 0x000fc60003fae808 */
[----:B---3--:R-:W2:Y:S01]  /*24a0*/  @P3 LDG.E R10, desc[UR20][R8.64+0x18] ;  /* 0x00001814080a3981 */ /* 0x008ea2000c1e1900 */
[----:B------:R-:W-:-:S03]  /*24b0*/  ISETP.LT.U32.AND.EX P5, PT, RZ, UR7, P5, P1 ;  /* 0x00000007ff007c0c */ /* 0x000fc6000afa1110 */
[----:B----4-:R-:W3:Y:S10]  /*24c0*/  @P4 LDG.E R16, desc[UR20][R8.64+0x20] ;  /* 0x0000201408104981 */ /* 0x010ef4000c1e1900 */
[----:B0-----:R-:W4:Y:S01]  /*24d0*/  @P5 LDG.E R18, desc[UR20][R8.64+0x24] ;  /* 0x0000241408125981 */ /* 0x001f22000c1e1900 */
[----:B------:R-:W-:-:S03]  /*24e0*/  UISETP.NE.AND UP1, UPT, UR35, URZ, UPT ;  /* 0x000000ff2300728c */ /* 0x000fc6000bf25270 */
[----:B------:R-:W-:Y:S04]  /*24f0*/  @!P0 STS [R3+0x9c], RZ ;  /* 0x00009cff03008388 */ /* 0x000fe80000000800 */
[----:B------:R-:W-:Y:S04]  /*2500*/  @!P2 STS [R3+0x94], RZ ;  /* 0x000094ff0300a388 */ /* 0x000fe80000000800 */
[----:B------:R-:W-:Y:S04]  /*2510*/  @!P3 STS [R3+0x98], RZ ;  /* 0x000098ff0300b388 */ /* 0x000fe80000000800 */
[----:B------:R-:W-:Y:S04]  /*2520*/  @!P4 STS [R3+0xa0], RZ ;  /* 0x0000a0ff0300c388 */ /* 0x000fe80000000800 */
[----:B------:R-:W-:Y:S04]  /*2530*/  @!P5 STS [R3+0xa4], RZ ;  /* 0x0000a4ff0300d388 */ /* 0x000fe80000000800 */
[----:B------:R0:W-:Y:S01]  /*2540*/  @P2 STS [R3+0x94], R6 ;  /* 0x0000940603002388 */ /* 0x0001e20000000800 */
[----:B------:R-:W-:-:S03]  /*2550*/  PLOP3.LUT P2, PT, PT, PT, UP1, 0x40, 0x4 ;  /* 0x000000000004781c */ /* 0x000fc60003f4e818 */
[----:B------:R1:W-:Y:S01]  /*2560*/  @P0 STS [R3+0x9c], R12 ;  /* 0x00009c0c03000388 */ /* 0x0003e20000000800 */
[----:B------:R-:W-:Y:S02]  /*2570*/  PLOP3.LUT P0, PT, PT, PT, UP3, 0x40, 0x4 ;  /* 0x000000000004781c */ /* 0x000fe40003f0e838 */
[----:B------:R-:W-:Y:S02]  /*2580*/  ISETP.LT.U32.AND.EX P2, PT, RZ, UR7, P2, P1 ;  /* 0x00000007ff007c0c */ /* 0x000fe40009741110 */
[----:B------:R-:W-:Y:S01]  /*2590*/  ISETP.LT.U32.AND.EX P0, PT, RZ, UR7, P0, P1 ;  /* 0x00000007ff007c0c */ /* 0x000fe20008701110 */
[----:B--2---:R2:W-:Y:S01]  /*25a0*/  @P3 STS [R3+0x98], R10 ;  /* 0x0000980a03003388 */ /* 0x0045e20000000800 */
[----:B------:R-:W-:-:S03]  /*25b0*/  PLOP3.LUT P3, PT, PT, PT, UP2, 0x40, 0x4 ;  /* 0x000000000004781c */ /* 0x000fc60003f6e828 */
[----:B---3--:R3:W-:Y:S01]  /*25c0*/  @P4 STS [R3+0xa0], R16 ;  /* 0x0000a01003004388 */ /* 0x0087e20000000800 */
[----:B------:R-:W-:Y:S02]  /*25d0*/  ISETP.LT.U32.AND.EX P4, PT, RZ, UR7, P3, P1 ;  /* 0x00000007ff007c0c */ /* 0x000fe40009f81110 */
[----:B------:R-:W-:-:S03]  /*25e0*/  PLOP3.LUT P3, PT, PT, PT, UP4, 0x40, 0x4 ;  /* 0x000000000004781c */ /* 0x000fc60003f6e848 */
[----:B0-----:R-:W3:Y:S04]  /*25f0*/  @P2 LDG.E R6, desc[UR20][R8.64+0x28] ;  /* 0x0000281408062981 */ /* 0x001ee8000c1e1900 */
[----:B-1----:R-:W3:Y:S01]  /*2600*/  @P0 LDG.E R12, desc[UR20][R8.64+0x30] ;  /* 0x00003014080c0981 */ /* 0x002ee2000c1e1900 */
[----:B------:R-:W-:-:S03]  /*2610*/  ISETP.LT.U32.AND.EX P3, PT, RZ, UR7, P3, P1 ;  /* 0x00000007ff007c0c */ /* 0x000fc60009f61110 */
[----:B----4-:R-:W-:Y:S01]  /*2620*/  @P5 STS [R3+0xa4], R18 ;  /* 0x0000a41203005388 */ /* 0x010fe20000000800 */
[----:B------:R-:W-:-:S03]  /*2630*/  PLOP3.LUT P5, PT, PT, PT, UP5, 0x40, 0x4 ;  /* 0x000000000004781c */ /* 0x000fc60003fae858 */
[----:B--2---:R-:W2:Y:S01]  /*2640*/  @P4 LDG.E R10, desc[UR20][R8.64+0x2c] ;  /* 0x00002c14080a4981 */ /* 0x004ea2000c1e1900 */
[----:B------:R-:W-:-:S05]  /*2650*/  ISETP.LT.U32.AND.EX P5, PT, RZ, UR7, P5, P1 ;  /* 0x00000007ff007c0c */ /* 0x000fca000afa1110 */
[----:B---3--:R-:W3:Y:S08]  /*2660*/  @P3 LDG.E R16, desc[UR20][R8.64+0x34] ;  /* 0x0000341408103981 */ /* 0x008ef0000c1e1900 */
[----:B------:R-:W4:Y:S01]  /*2670*/  @P5 LDG.E R20, desc[UR20][R8.64+0x38] ;  /* 0x0000381408145981 */ /* 0x000f22000c1e1900 */
[----:B------:R-:W-:Y:S02]  /*2680*/  UP2UR UR35, UPR, URZ, 0x2 ;  /* 0x00000002ff237883 */ /* 0x000fe40008000000 */
[----:B------:R-:W-:Y:S01]  /*2690*/  UISETP.NE.AND UP1, UPT, UR19, URZ, UPT ;  /* 0x000000ff1300728c */ /* 0x000fe2000bf25270 */
[----:B------:R-:W-:Y:S03]  /*26a0*/  @!P0 STS [R3+0xb0], RZ ;  /* 0x0000b0ff03008388 */ /* 0x000fe60000000800 */
[----:B------:R-:W-:-:S02]  /*26b0*/  UP2UR UR34, UPR, URZ, 0x2 ;  /* 0x00000002ff227883 */ /* 0x000fc40008000000 */
[----:B------:R-:W-:Y:S01]  /*26c0*/  UISETP.NE.AND UP1, UPT, UR29, URZ, UPT ;  /* 0x000000ff1d00728c */ /* 0x000fe2000bf25270 */
[----:B------:R-:W-:Y:S03]  /*26d0*/  @!P2 STS [R3+0xa8], RZ ;  /* 0x0000a8ff0300a388 */ /* 0x000fe60000000800 */
[----:B------:R-:W-:Y:S01]  /*26e0*/  UP2UR UR33, UPR, URZ, 0x2 ;  /* 0x00000002ff217883 */ /* 0x000fe20008000000 */
[----:B------:R0:W-:Y:S01]  /*26f0*/  STL [R1+0x2a8], R13 ;  /* 0x0002a80d01007387 */ /* 0x0001e20000100800 */
[----:B------:R-:W-:Y:S02]  /*2700*/  UISETP.NE.AND UP1, UPT, UR30, URZ, UPT ;  /* 0x000000ff1e00728c */ /* 0x000fe4000bf25270 */
[----:B------:R-:W-:Y:S02]  /*2710*/  UP2UR UR36, UPR, URZ, 0x1 ;  /* 0x00000001ff247883 */ /* 0x000fe40008000000 */
[----:B------:R-:W-:-:S02]  /*2720*/  UISETP.NE.AND UP0, UPT, UR13, URZ, UPT ;  /* 0x000000ff0d00728c */ /* 0x000fc4000bf05270 */
[----:B------:R-:W-:Y:S01]  /*2730*/  UP2UR UR32, UPR, URZ, 0x2 ;  /* 0x00000002ff207883 */ /* 0x000fe20008000000 */
[----:B------:R-:W-:Y:S01]  /*2740*/  @!P4 STS [R3+0xac], RZ ;  /* 0x0000acff0300c388 */ /* 0x000fe20000000800 */
[----:B------:R-:W-:Y:S01]  /*2750*/  UISETP.NE.AND UP1, UPT, UR31, URZ, UPT ;  /* 0x000000ff1f00728c */ /* 0x000fe2000bf25270 */
[----:B------:R-:W-:-:S03]  /*2760*/  IADD3 R17, PT, PT, R70, 0x3, RZ ;  /* 0x0000000346117810 */ /* 0x000fc60007ffe0ff */
[----:B------:R-:W-:Y:S02]  /*2770*/  UP2UR UR28, UPR, URZ, 0x2 ;  /* 0x00000002ff1c7883 */ /* 0x000fe40008000000 */
[----:B------:R-:W-:Y:S01]  /*2780*/  UISETP.NE.AND UP1, UPT, UR17, URZ, UPT ;  /* 0x000000ff1100728c */ /* 0x000fe2000bf25270 */
[----:B------:R-:W-:Y:S03]  /*2790*/  @!P3 STS [R3+0xb4], RZ ;  /* 0x0000b4ff0300b388 */ /* 0x000fe60000000800 */
[----:B------:R-:W-:Y:S01]  /*27a0*/  UP2UR UR25, UPR, URZ, 0x2 ;  /* 0x00000002ff197883 */ /* 0x000fe20008000000 */
[----:B------:R-:W-:Y:S01]  /*27b0*/  @!P5 STS [R3+0xb8], RZ ;  /* 0x0000b8ff0300d388 */ /* 0x000fe20000000800 */
[----:B------:R-:W-:-:S03]  /*27c0*/  UISETP.NE.AND UP1, UPT, UR16, URZ, UPT ;  /* 0x000000ff1000728c */ /* 0x000fc6000bf25270 */
[----:B------:R-:W-:Y:S04]  /*27d0*/  @P2 STS [R3+0xa8], R6 ;  /* 0x0000a80603002388 */ /* 0x000fe80000000800 */
[----:B------:R-:W-:Y:S01]  /*27e0*/  @P0 STS [R3+0xb0], R12 ;  /* 0x0000b00c03000388 */ /* 0x000fe20000000800 */
[----:B------:R-:W-:Y:S02]  /*27f0*/  ISETP.GE.U32.AND P0, PT, R13, UR6, PT ;  /* 0x000000060d007c0c */ /* 0x000fe4000bf06070 */
[----:B0-----:R-:W-:-:S04]  /*2800*/  IADD3 R13, P2, PT, R14, 0x3, RZ ;  /* 0x000000030e0d7810 */ /* 0x001fc80007f5e0ff */
[----:B------:R-:W-:Y:S01]  /*2810*/  IADD3.X R7, PT, PT, RZ, R15, RZ, P2, !PT ;  /* 0x0000000fff077210 */ /* 0x000fe200017fe4ff */
[----:B--2---:R0:W-:Y:S01]  /*2820*/  @P4 STS [R3+0xac], R10 ;  /* 0x0000ac0a03004388 */ /* 0x0041e20000000800 */
[----:B------:R-:W-:Y:S02]  /*2830*/  ISETP.LT.U32.AND P2, PT, R17, UR6, PT ;  /* 0x0000000611007c0c */ /* 0x000fe4000bf41070 */
[----:B------:R-:W-:Y:S01]  /*2840*/  PLOP3.LUT P4, PT, PT, PT, UP0, 0x40, 0x4 ;  /* 0x000000000004781c */ /* 0x000fe20003f8e808 */
[----:B0-----:R-:W-:Y:S01]  /*2850*/  IMAD R10, R7, UR22, RZ ;  /* 0x00000016070a7c24 */ /* 0x001fe2000f8e02ff */
[----:B------:R-:W-:-:S03]  /*2860*/  ISETP.GE.U32.OR.EX P0, PT, RZ, UR7, !P6, P0 ;  /* 0x00000007ff007c0c */ /* 0x000fc6000f706500 */
[C---:B------:R-:W-:Y:S01]  /*2870*/  IMAD R7, R13.reuse, UR23, R10 ;  /* 0x000000170d077c24 */ /* 0x040fe2000f8e020a */
[----:B------:R-:W-:Y:S01]  /*2880*/  ISETP.LT.U32.AND.EX P4, PT, RZ, UR7, P4, P2 ;  /* 0x00000007ff007c0c */ /* 0x000fe2000a781120 */
[----:B------:R-:W-:Y:S01]  /*2890*/  IMAD.WIDE.U32 R12, R13, UR22, RZ ;  /* 0x000000160d0c7c25 */ /* 0x000fe2000f8e00ff */
[----:B---3--:R0:W-:Y:S01]  /*28a0*/  @P3 STS [R3+0xb4], R16 ;  /* 0x0000b41003003388 */ /* 0x0081e20000000800 */
[----:B------:R-:W-:-:S03]  /*28b0*/  PLOP3.LUT P3, PT, PT, PT, UP6, 0x40, 0x4 ;  /* 0x000000000004781c */ /* 0x000fc60003f6e868 */
[----:B----4-:R1:W-:Y:S01]  /*28c0*/  @P5 STS [R3+0xb8], R20 ;  /* 0x0000b81403005388 */ /* 0x0103e20000000800 */
[C---:B------:R-:W-:Y:S02]  /*28d0*/  LEA R10, P5, R12.reuse, UR14, 0x2 ;  /* 0x0000000e0c0a7c11 */ /* 0x040fe4000f8a10ff */
[----:B------:R-:W-:Y:S02]  /*28e0*/  IADD3 R7, PT, PT, R13, R7, RZ ;  /* 0x000000070d077210 */ /* 0x000fe40007ffe0ff */
[----:B------:R-:W-:Y:S02]  /*28f0*/  ISETP.LT.U32.AND.EX P3, PT, RZ, UR7, P3, P1 ;  /* 0x00000007ff007c0c */ /* 0x000fe40009f61110 */
[----:B------:R-:W-:Y:S02]  /*2900*/  MOV R6, RZ ;  /* 0x000000ff00067202 */ /* 0x000fe40000000f00 */
[----:B------:R-:W-:Y:S01]  /*2910*/  PLOP3.LUT P1, PT, PT, PT, UP1, 0x40, 0x4 ;  /* 0x000000000004781c */ /* 0x000fe20003f2e818 */
[----:B------:R-:W-:Y:S01]  /*2920*/  UISETP.NE.AND UP1, UPT, UR25, URZ, UPT ;  /* 0x000000ff1900728c */ /* 0x000fe2000bf25270 */
[----:B------:R-:W-:-:S02]  /*2930*/  LEA.HI.X R11, R12, UR15, R7, 0x2, P5 ;  /* 0x0000000f0c0b7c11 */ /* 0x000fc4000a8f1407 */
[----:B------:R2:W3:Y:S01]  /*2940*/  @!P0 LDG.E R6, desc[UR20][R8.64] ;  /* 0x0000001408068981 */ /* 0x0004e2000c1e1900 */
[----:B------:R-:W-:Y:S02]  /*2950*/  ISETP.LT.U32.AND.EX P1, PT, RZ, UR7, P1, P2 ;  /* 0x00000007ff007c0c */ /* 0x000fe40008f21120 */
[----:B------:R-:W-:Y:S01]  /*2960*/  PLOP3.LUT P0, PT, PT, PT, UP1, 0x40, 0x4 ;  /* 0x000000000004781c */ /* 0x000fe20003f0e818 */
[----:B0-----:R-:W4:Y:S01]  /*2970*/  @P4 LDG.E R16, desc[UR20][R10.64+0x4] ;  /* 0x000004140a104981 */ /* 0x001f22000c1e1900 */
[----:B------:R-:W-:Y:S02]  /*2980*/  UISETP.NE.AND UP1, UPT, UR28, URZ, UPT ;  /* 0x000000ff1c00728c */ /* 0x000fe4000bf25270 */
[----:B------:R-:W-:Y:S01]  /*2990*/  ISETP.LT.U32.AND.EX P0, PT, RZ, UR7, P0, P2 ;  /* 0x00000007ff007c0c */ /* 0x000fe20008701120 */
[----:B------:R-:W2:Y:S03]  /*29a0*/  @P3 LDG.E R12, desc[UR20][R8.64+0x3c] ;  /* 0x00003c14080c3981 */ /* 0x000ea6000c1e1900 */
[----:B------:R-:W-:-:S03]  /*29b0*/  PLOP3.LUT P5, PT, PT, PT, UP1, 0x40, 0x4 ;  /* 0x000000000004781c */ /* 0x000fc60003fae818 */
[----:B------:R-:W3:Y:S01]  /*29c0*/  @P1 LDG.E R18, desc[UR20][R10.64+0x8] ;  /* 0x000008140a121981 */ /* 0x000ee2000c1e1900 */
[----:B------:R-:W-:-:S05]  /*29d0*/  ISETP.LT.U32.AND.EX P5, PT, RZ, UR7, P5, P2 ;  /* 0x00000007ff007c0c */ /* 0x000fca000afa1120 */
[----:B-1----:R-:W3:Y:S08]  /*29e0*/  @P0 LDG.E R20, desc[UR20][R10.64+0xc] ;  /* 0x00000c140a140981 */ /* 0x002ef0000c1e1900 */
[----:B------:R-:W3:Y:S01]  /*29f0*/  @P5 LDG.E R22, desc[UR20][R10.64+0x10] ;  /* 0x000010140a165981 */ /* 0x000ee2000c1e1900 */
[----:B------:R-:W-:-:S03]  /*2a00*/  UISETP.NE.AND UP1, UPT, UR32, URZ, UPT ;  /* 0x000000ff2000728c */ /* 0x000fc6000bf25270 */
[----:B------:R-:W-:Y:S04]  /*2a10*/  @!P4 STS [R3+0xc4], RZ ;  /* 0x0000c4ff0300c388 */ /* 0x000fe80000000800 */
[----:B------:R-:W-:Y:S04]  /*2a20*/  @!P3 STS [R3+0xbc], RZ ;  /* 0x0000bcff0300b388 */ /* 0x000fe80000000800 */
[----:B------:R-:W-:Y:S01]  /*2a30*/  @!P1 STS [R3+0xc8], RZ ;  /* 0x0000c8ff03009388 */ /* 0x000fe20000000800 */
[----:B------:R-:W-:-:S03]  /*2a40*/  UISETP.NE.AND UP0, UPT, UR18, URZ, UPT ;  /* 0x000000ff1200728c */ /* 0x000fc6000bf05270 */
[----:B------:R-:W-:Y:S04]  /*2a50*/  @!P0 STS [R3+0xcc], RZ ;  /* 0x0000ccff03008388 */ /* 0x000fe80000000800 */
[----:B------:R-:W-:Y:S04]  /*2a60*/  @!P5 STS [R3+0xd0], RZ ;  /* 0x0000d0ff0300d388 */ /* 0x000fe80000000800 */
[----:B----4-:R0:W-:Y:S01]  /*2a70*/  @P4 STS [R3+0xc4], R16 ;  /* 0x0000c41003004388 */ /* 0x0101e20000000800 */
[----:B------:R-:W-:Y:S01]  /*2a80*/  PLOP3.LUT P4, PT, PT, PT, UP1, 0x40, 0x4 ;  /* 0x000000000004781c */ /* 0x000fe20003f8e818 */
[----:B------:R-:W-:-:S02]  /*2a90*/  UISETP.NE.AND UP1, UPT, UR33, URZ, UPT ;  /* 0x000000ff2100728c */ /* 0x000fc4000bf25270 */
[----:B--2---:R1:W-:Y:S04]  /*2aa0*/  @P3 STS [R3+0xbc], R12 ;  /* 0x0000bc0c03003388 */ /* 0x0043e80000000800 */
[----:B------:R-:W-:Y:S01]  /*2ab0*/  PLOP3.LUT P3, PT, PT, PT, UP1, 0x40, 0x4 ;  /* 0x000000000004781c */ /* 0x000fe20003f6e818 */
[----:B------:R-:W-:Y:S01]  /*2ac0*/  UISETP.NE.AND UP1, UPT, UR34, URZ, UPT ;  /* 0x000000ff2200728c */ /* 0x000fe2000bf25270 */
[----:B---3--:R2:W-:Y:S01]  /*2ad0*/  @P1 STS [R3+0xc8], R18 ;  /* 0x0000c81203001388 */ /* 0x0085e20000000800 */
[----:B------:R-:W-:-:S04]  /*2ae0*/  ISETP.LT.U32.AND.EX P1, PT, RZ, UR7, P4, P2 ;  /* 0x00000007ff007c0c */ /* 0x000fc8000a721120 */
[----:B------:R-:W-:Y:S01]  /*2af0*/  PLOP3.LUT P4, PT, PT, PT, UP1, 0x40, 0x4 ;  /* 0x000000000004781c */ /* 0x000fe20003f8e818 */
[----:B------:R3:W-:Y:S03]  /*2b00*/  @P0 STS [R3+0xcc], R20 ;  /* 0x0000cc1403000388 */ /* 0x0007e60000000800 */
[----:B------:R-:W-:Y:S02]  /*2b10*/  ISETP.LT.U32.AND.EX P0, PT, RZ, UR7, P4, P2 ;  /* 0x00000007ff007c0c */ /* 0x000fe4000a701120 */
[----:B------:R-:W-:Y:S01]  /*2b20*/  PLOP3.LUT P4, PT, PT, PT, UP0, 0x40, 0x4 ;  /* 0x000000000004781c */ /* 0x000fe20003f8e808 */
[----:B------:R-:W-:Y:S01]  /*2b30*/  UISETP.NE.AND UP0, UPT, UR36, URZ, UPT ;  /* 0x000000ff2400728c */ /* 0x000fe2000bf05270 */
[----:B------:R-:W-:Y:S01]  /*2b40*/  ISETP.LT.U32.AND.EX P3, PT, RZ, UR7, P3, P2 ;  /* 0x00000007ff007c0c */ /* 0x000fe20009f61120 */
[----:B------:R-:W-:Y:S01]  /*2b50*/  @P5 STS [R3+0xd0], R22 ;  /* 0x0000d01603005388 */ /* 0x000fe20000000800 */
[----:B------:R-:W-:-:S03]  /*2b60*/  ISETP.LT.U32.AND.EX P4, PT, RZ, UR7, P4, P2 ;  /* 0x00000007ff007c0c */ /* 0x000fc6000a781120 */
[----:B------:R-:W-:Y:S01]  /*2b70*/  PLOP3.LUT P5, PT, PT, PT, UP0, 0x40, 0x4 ;  /* 0x000000000004781c */ /* 0x000fe20003fae808 */
[----:B------:R-:W4:Y:S03]  /*2b80*/  @P1 LDG.E R8, desc[UR20][R10.64+0x14] ;  /* 0x000014140a081981 */ /* 0x000f26000c1e1900 */
[----:B------:R-:W-:Y:S01]  /*2b90*/  ISETP.LT.U32.AND.EX P5, PT, RZ, UR7, P5, P2 ;  /* 0x00000007ff007c0c */ /* 0x000fe2000afa1120 */
[----:B0-----:R-:W4:Y:S04]  /*2ba0*/  @P0 LDG.E R16, desc[UR20][R10.64+0x1c] ;  /* 0x00001c140a100981 */ /* 0x001f28000c1e1900 */
[----:B-1----:R-:W4:Y:S04]  /*2bb0*/  @P3 LDG.E R12, desc[UR20][R10.64+0x18] ;  /* 0x000018140a0c3981 */ /* 0x002f28000c1e1900 */
[----:B--2---:R-:W2:Y:S04]  /*2bc0*/  @P4 LDG.E R18, desc[UR20][R10.64+0x20] ;  /* 0x000020140a124981 */ /* 0x004ea8000c1e1900 */
[----:B---3--:R-:W3:Y:S01]  /*2bd0*/  @P5 LDG.E R20, desc[UR20][R10.64+0x24] ;  /* 0x000024140a145981 */ /* 0x008ee2000c1e1900 */
[----:B------:R-:W-:-:S03]  /*2be0*/  UISETP.NE.AND UP1, UPT, UR35, URZ, UPT ;  /* 0x000000ff2300728c */ /* 0x000fc6000bf25270 */
[----:B------:R-:W-:Y:S04]  /*2bf0*/  @!P1 STS [R3+0xd4], RZ ;  /* 0x0000d4ff03009388 */ /* 0x000fe80000000800 */
[----:B------:R-:W-:Y:S04]  /*2c00*/  @!P0 STS [R3+0xdc], RZ ;  /* 0x0000dcff03008388 */ /* 0x000fe80000000800 */
[----:B------:R-:W-:Y:S04]  /*2c10*/  @!P3 STS [R3+0xd8], RZ ;  /* 0x0000d8ff0300b388 */ /* 0x000fe80000000800 */
[----:B------:R-:W-:Y:S04]  /*2c20*/  @!P4 STS [R3+0xe0], RZ ;  /* 0x0000e0ff0300c388 */ /* 0x000fe80000000800 */
[----:B------:R-:W-:Y:S04]  /*2c30*/  @!P5 STS [R3+0xe4], RZ ;  /* 0x0000e4ff0300d388 */ /* 0x000fe80000000800 */
[----:B----4-:R0:W-:Y:S01]  /*2c40*/  @P1 STS [R3+0xd4], R8 ;  /* 0x0000d40803001388 */ /* 0x0101e20000000800 */
[----:B------:R-:W-:-:S03]  /*2c50*/  PLOP3.LUT P1, PT, PT, PT, UP1, 0x40, 0x4 ;  /* 0x000000000004781c */ /* 0x000fc60003f2e818 */
[----:B------:R1:W-:Y:S01]  /*2c60*/  @P0 STS [R3+0xdc], R16 ;  /* 0x0000dc1003000388 */ /* 0x0003e20000000800 */
[----:B------:R-:W-:Y:S02]  /*2c70*/  PLOP3.LUT P0, PT, PT, PT, UP3, 0x40, 0x4 ;  /* 0x000000000004781c */ /* 0x000fe40003f0e838 */
[----:B------:R-:W-:Y:S02]  /*2c80*/  ISETP.LT.U32.AND.EX P1, PT, RZ, UR7, P1, P2 ;  /* 0x00000007ff007c0c */ /* 0x000fe40008f21120 */
[----:B------:R-:W-:Y:S01]  /*2c90*/  ISETP.LT.U32.AND.EX P0, PT, RZ, UR7, P0, P2 ;  /* 0x00000007ff007c0c */ /* 0x000fe20008701120 */
[----:B------:R4:W-:Y:S01]  /*2ca0*/  @P3 STS [R3+0xd8], R12 ;  /* 0x0000d80c03003388 */ /* 0x0009e20000000800 */
[----:B------:R-:W-:-:S03]  /*2cb0*/  PLOP3.LUT P3, PT, PT, PT, UP2, 0x40, 0x4 ;  /* 0x000000000004781c */ /* 0x000fc60003f6e828 */
[----:B--2---:R2:W-:Y:S01]  /*2cc0*/  @P4 STS [R3+0xe0], R18 ;  /* 0x0000e01203004388 */ /* 0x0045e20000000800 */
[----:B------:R-:W-:Y:S02]  /*2cd0*/  ISETP.LT.U32.AND.EX P4, PT, RZ, UR7, P3, P2 ;  /* 0x00000007ff007c0c */ /* 0x000fe40009f81120 */
[----:B------:R-:W-:Y:S01]  /*2ce0*/  PLOP3.LUT P3, PT, PT, PT, UP4, 0x40, 0x4 ;  /* 0x000000000004781c */ /* 0x000fe20003f6e848 */
[----:B---3--:R-:W-:Y:S01]  /*2cf0*/  @P5 STS [R3+0xe4], R20 ;  /* 0x0000e41403005388 */ /* 0x008fe20000000800 */
[----:B------:R-:W-:Y:S02]  /*2d00*/  PLOP3.LUT P5, PT, PT, PT, UP5, 0x40, 0x4 ;  /* 0x000000000004781c */ /* 0x000fe40003fae858 */
[----:B------:R-:W-:Y:S01]  /*2d10*/  ISETP.LT.U32.AND.EX P3, PT, RZ, UR7, P3, P2 ;  /* 0x00000007ff007c0c */ /* 0x000fe20009f61120 */
[----:B0-----:R-:W3:Y:S01]  /*2d20*/  @P1 LDG.E R8, desc[UR20][R10.64+0x28] ;  /* 0x000028140a081981 */ /* 0x001ee2000c1e1900 */
[----:B------:R-:W-:-:S03]  /*2d30*/  ISETP.LT.U32.AND.EX P5, PT, RZ, UR7, P5, P2 ;  /* 0x00000007ff007c0c */ /* 0x000fc6000afa1120 */
[----:B-1----:R-:W3:Y:S04]  /*2d40*/  @P0 LDG.E R16, desc[UR20][R10.64+0x30] ;  /* 0x000030140a100981 */ /* 0x002ee8000c1e1900 */
[----:B----4-:R-:W4:Y:S04]  /*2d50*/  @P4 LDG.E R12, desc[UR20][R10.64+0x2c] ;  /* 0x00002c140a0c4981 */ /* 0x010f28000c1e1900 */
[----:B--2---:R-:W2:Y:S04]  /*2d60*/  @P3 LDG.E R18, desc[UR20][R10.64+0x34] ;  /* 0x000034140a123981 */ /* 0x004ea8000c1e1900 */
[----:B------:R-:W2:Y:S01]  /*2d70*/  @P5 LDG.E R22, desc[UR20][R10.64+0x38] ;  /* 0x000038140a165981 */ /* 0x000ea2000c1e1900 */
[----:B------:R-:W-:-:S02]  /*2d80*/  UP2UR UR35, UPR, URZ, 0x2 ;  /* 0x00000002ff237883 */ /* 0x000fc40008000000 */
[----:B------:R-:W-:-:S04]  /*2d90*/  UISETP.NE.AND UP1, UPT, UR19, URZ, UPT ;  /* 0x000000ff1300728c */ /* 0x000fc8000bf25270 */
[----:B------:R-:W-:Y:S02]  /*2da0*/  UP2UR UR34, UPR, URZ, 0x2 ;  /* 0x00000002ff227883 */ /* 0x000fe40008000000 */
[----:B------:R-:W-:-:S04]  /*2db0*/  UISETP.NE.AND UP1, UPT, UR29, URZ, UPT ;  /* 0x000000ff1d00728c */ /* 0x000fc8000bf25270 */
[----:B------:R-:W-:Y:S02]  /*2dc0*/  UP2UR UR33, UPR, URZ, 0x2 ;  /* 0x00000002ff217883 */ /* 0x000fe40008000000 */
[----:B------:R-:W-:Y:S01]  /*2dd0*/  UISETP.NE.AND UP1, UPT, UR30, URZ, UPT ;  /* 0x000000ff1e00728c */ /* 0x000fe2000bf25270 */
[----:B------:R-:W-:Y:S03]  /*2de0*/  @!P1 STS [R3+0xe8], RZ ;  /* 0x0000e8ff03009388 */ /* 0x000fe60000000800 */
[----:B------:R-:W-:Y:S01]  /*2df0*/  UP2UR UR32, UPR, URZ, 0x2 ;  /* 0x00000002ff207883 */ /* 0x000fe20008000000 */
[----:B------:R-:W-:Y:S01]  /*2e00*/  @!P0 STS [R3+0xf0], RZ ;  /* 0x0000f0ff03008388 */ /* 0x000fe20000000800 */
[----:B------:R-:W-:-:S03]  /*2e10*/  UISETP.NE.AND UP1, UPT, UR31, URZ, UPT ;  /* 0x000000ff1f00728c */ /* 0x000fc6000bf25270 */
[----:B------:R0:W-:Y:S01]  /*2e20*/  STL [R1+0x2a4], R17 ;  /* 0x0002a41101007387 */ /* 0x0001e20000100800 */
[----:B------:R-:W-:Y:S02]  /*2e30*/  UP2UR UR28, UPR, URZ, 0x2 ;  /* 0x00000002ff1c7883 */ /* 0x000fe40008000000 */
[----:B------:R-:W-:Y:S01]  /*2e40*/  UISETP.NE.AND UP1, UPT, UR17, URZ, UPT ;  /* 0x000000ff1100728c */ /* 0x000fe2000bf25270 */
[----:B------:R-:W-:Y:S01]  /*2e50*/  @!P4 STS [R3+0xec], RZ ;  /* 0x0000ecff0300c388 */ /* 0x000fe20000000800 */
[----:B------:R-:W-:Y:S02]  /*2e60*/  UP2UR UR36, UPR, URZ, 0x1 ;  /* 0x00000001ff247883 */ /* 0x000fe40008000000 */
[----:B------:R-:W-:Y:S02]  /*2e70*/  UP2UR UR25, UPR, URZ, 0x2 ;  /* 0x00000002ff197883 */ /* 0x000fe40008000000 */
[----:B------:R-:W-:Y:S01]  /*2e80*/  UISETP.NE.AND UP1, UPT, UR16, URZ, UPT ;  /* 0x000000ff1000728c */ /* 0x000fe2000bf25270 */
[----:B------:R-:W-:Y:S01]  /*2e90*/  IADD3 R9, PT, PT, R70, 0x4, RZ ;  /* 0x0000000446097810 */ /* 0x000fe20007ffe0ff */
[----:B------:R-:W-:Y:S01]  /*2ea0*/  UISETP.NE.AND UP0, UPT, UR13, URZ, UPT ;  /* 0x000000ff0d00728c */ /* 0x000fe2000bf05270 */
[----:B------:R-:W-:Y:S04]  /*2eb0*/  @!P3 STS [R3+0xf4], RZ ;  /* 0x0000f4ff0300b388 */ /* 0x000fe80000000800 */
[----:B------:R-:W-:Y:S04]  /*2ec0*/  @!P5 STS [R3+0xf8], RZ ;  /* 0x0000f8ff0300d388 */ /* 0x000fe80000000800 */
[----:B---3--:R-:W-:Y:S01]  /*2ed0*/  @P1 STS [R3+0xe8], R8 ;  /* 0x0000e80803001388 */ /* 0x008fe20000000800 */
[----:B------:R-:W-:-:S03]  /*2ee0*/  ISETP.GE.U32.AND P1, PT, R17, UR6, PT ;  /* 0x0000000611007c0c */ /* 0x000fc6000bf26070 */
[----:B------:R-:W-:Y:S01]  /*2ef0*/  @P0 STS [R3+0xf0], R16 ;  /* 0x0000f01003000388 */ /* 0x000fe20000000800 */
[----:B0-----:R-:W-:-:S04]  /*2f00*/  IADD3 R17, P0, PT, R14, 0x4, RZ ;  /* 0x000000040e117810 */ /* 0x001fc80007f1e0ff */
[----:B------:R-:W-:Y:S01]  /*2f10*/  IADD3.X R7, PT, PT, RZ, R15, RZ, P0, !PT ;  /* 0x0000000fff077210 */ /* 0x000fe200007fe4ff */
[----:B----4-:R0:W-:Y:S01]  /*2f20*/  @P4 STS [R3+0xec], R12 ;  /* 0x0000ec0c03004388 */ /* 0x0101e20000000800 */
[----:B------:R-:W-:Y:S02]  /*2f30*/  PLOP3.LUT P4, PT, PT, PT, UP6, 0x40, 0x4 ;  /* 0x000000000004781c */ /* 0x000fe40003f8e868 */
[----:B------:R-:W-:Y:S01]  /*2f40*/  ISETP.GE.U32.OR.EX P1, PT, RZ, UR7, !P6, P1 ;  /* 0x00000007ff007c0c */ /* 0x000fe2000f726510 */
[----:B--2---:R1:W-:Y:S01]  /*2f50*/  @P3 STS [R3+0xf4], R18 ;  /* 0x0000f41203003388 */ /* 0x0043e20000000800 */
[----:B------:R-:W-:Y:S01]  /*2f60*/  ISETP.LT.U32.AND.EX P4, PT, RZ, UR7, P4, P2 ;  /* 0x00000007ff007c0c */ /* 0x000fe2000a781120 */
[----:B0-----:R-:W-:Y:S02]  /*2f70*/  IMAD R12, R7, UR22, RZ ;  /* 0x00000016070c7c24 */ /* 0x001fe4000f8e02ff */
[----:B------:R0:W-:Y:S01]  /*2f80*/  @P5 STS [R3+0xf8], R22 ;  /* 0x0000f81603005388 */ /* 0x0001e20000000800 */
[----:B------:R-:W-:Y:S01]  /*2f90*/  ISETP.LT.U32.AND P0, PT, R9, UR6, PT ;  /* 0x0000000609007c0c */ /* 0x000fe2000bf01070 */
[C---:B------:R-:W-:Y:S01]  /*2fa0*/  IMAD R7, R17.reuse, UR23, R12 ;  /* 0x0000001711077c24 */ /* 0x040fe2000f8e020c */
[----:B------:R-:W-:Y:S01]  /*2fb0*/  PLOP3.LUT P3, PT, PT, PT, UP1, 0x40, 0x4 ;  /* 0x000000000004781c */ /* 0x000fe20003f6e818 */
[----:B------:R-:W-:Y:S01]  /*2fc0*/  IMAD.WIDE.U32 R16, R17, UR22, RZ ;  /* 0x0000001611107c25 */ /* 0x000fe2000f8e00ff */
[----:B------:R-:W-:Y:S01]  /*2fd0*/  PLOP3.LUT P5, PT, PT, PT, UP0, 0x40, 0x4 ;  /* 0x000000000004781c */ /* 0x000fe20003fae808 */
[----:B------:R-:W-:Y:S01]  /*2fe0*/  UISETP.NE.AND UP1, UPT, UR25, URZ, UPT ;  /* 0x000000ff1900728c */ /* 0x000fe2000bf25270 */
[----:B------:R-:W-:-:S02]  /*2ff0*/  MOV R8, RZ ;  /* 0x000000ff00087202 */ /* 0x000fc40000000f00 */
[----:B------:R-:W-:Y:S02]  /*3000*/  ISETP.LT.U32.AND.EX P3, PT, RZ, UR7, P3, P0 ;  /* 0x00000007ff007c0c */ /* 0x000fe40009f61100 */
[----:B------:R-:W-:Y:S02]  /*3010*/  ISETP.LT.U32.AND.EX P5, PT, RZ, UR7, P5, P0 ;  /* 0x00000007ff007c0c */ /* 0x000fe4000afa1100 */
[C---:B------:R-:W-:Y:S01]  /*3020*/  LEA R12, P2, R16.reuse, UR14, 0x2 ;  /* 0x0000000e100c7c11 */ /* 0x040fe2000f8410ff */
[----:B------:R2:W3:Y:S01]  /*3030*/  @!P1 LDG.E R8, desc[UR20][R10.64] ;  /* 0x000000140a089981 */ /* 0x0004e2000c1e1900 */
[----:B------:R-:W-:Y:S02]  /*3040*/  IADD3 R7, PT, PT, R17, R7, RZ ;  /* 0x0000000711077210 */ /* 0x000fe40007ffe0ff */
[----:B------:R-:W-:Y:S01]  /*3050*/  PLOP3.LUT P1, PT, PT, PT, UP1, 0x40, 0x4 ;  /* 0x000000000004781c */ /* 0x000fe20003f2e818 */
[----:B------:R-:W-:Y:S01]  /*3060*/  UISETP.NE.AND UP1, UPT, UR28, URZ, UPT ;  /* 0x000000ff1c00728c */ /* 0x000fe2000bf25270 */
[----:B------:R-:W-:-:S02]  /*3070*/  LEA.HI.X R13, R16, UR15, R7, 0x2, P2 ;  /* 0x0000000f100d7c11 */ /* 0x000fc400090f1407 */
[----:B------:R-:W4:Y:S01]  /*3080*/  @P4 LDG.E R16, desc[UR20][R10.64+0x3c] ;  /* 0x00003c140a104981 */ /* 0x000f22000c1e1900 */
[----:B------:R-:W-:Y:S02]  /*3090*/  ISETP.LT.U32.AND.EX P1, PT, RZ, UR7, P1, P0 ;  /* 0x00000007ff007c0c */ /* 0x000fe40008f21100 */
[----:B------:R-:W-:Y:S01]  /*30a0*/  PLOP3.LUT P2, PT, PT, PT, UP1, 0x40, 0x4 ;  /* 0x000000000004781c */ /* 0x000fe20003f4e818 */
[----:B------:R-:W2:Y:S04]  /*30b0*/  @P3 LDG.E R20, desc[UR20][R12.64+0x8] ;  /* 0x000008140c143981 */ /* 0x000ea8000c1e1900 */
[----:B-1----:R-:W3:Y:S01]  /*30c0*/  @P5 LDG.E R18, desc[UR20][R12.64+0x4] ;  /* 0x000004140c125981 */ /* 0x002ee2000c1e1900 */
[----:B------:R-:W-:-:S05]  /*30d0*/  ISETP.LT.U32.AND.EX P2, PT, RZ, UR7, P2, P0 ;  /* 0x00000007ff007c0c */ /* 0x000fca0009741100 */
[----:B0-----:R-:W3:Y:S08]  /*30e0*/  @P1 LDG.E R22, desc[UR20][R12.64+0xc] ;  /* 0x00000c140c161981 */ /* 0x001ef0000c1e1900 */
        /* <DEDUP_REMOVED lines=11> */
[----:B--2---:R-:W-:Y:S01]  /*31a0*/  @P3 STS [R3+0x108], R20 ;  /* 0x0001081403003388 */ /* 0x004fe20000000800 */
[----:B------:R-:W-:-:S03]  /*31b0*/  ISETP.LT.U32.AND.EX P3, PT, RZ, UR7, P4, P0 ;  /* 0x00000007ff007c0c */ /* 0x000fc6000a761100 */
[----:B---3--:R1:W-:Y:S01]  /*31c0*/  @P5 STS [R3+0x104], R18 ;  /* 0x0001041203005388 */ /* 0x0083e20000000800 */
[----:B------:R-:W-:Y:S01]  /*31d0*/  PLOP3.LUT P5, PT, PT, PT, UP1, 0x40, 0x4 ;  /* 0x000000000004781c */ /* 0x000fe20003fae818 */
[----:B------:R-:W-:-:S03]  /*31e0*/  UISETP.NE.AND UP1, UPT, UR34, URZ, UPT ;  /* 0x000000ff2200728c */ /* 0x000fc6000bf25270 */
[----:B------:R-:W-:Y:S01]  /*31f0*/  ISETP.LT.U32.AND.EX P5, PT, RZ, UR7, P5, P0 ;  /* 0x00000007ff007c0c */ /* 0x000fe2000afa1100 */
[----:B------:R2:W-:Y:S01]  /*3200*/  @P1 STS [R3+0x10c], R22 ;  /* 0x00010c1603001388 */ /* 0x0005e20000000800 */
[----:B------:R-:W-:Y:S02]  /*3210*/  PLOP3.LUT P1, PT, PT, PT, UP0, 0x40, 0x4 ;  /* 0x000000000004781c */ /* 0x000fe40003f2e808 */
[----:B------:R-:W-:Y:S01]  /*3220*/  PLOP3.LUT P4, PT, PT, PT, UP1, 0x40, 0x4 ;  /* 0x000000000004781c */ /* 0x000fe20003f8e818 */
[----:B------:R-:W-:Y:S01]  /*3230*/  UISETP.NE.AND UP0, UPT, UR36, URZ, UPT ;  /* 0x000000ff2400728c */ /* 0x000fe2000bf05270 */
[----:B------:R-:W3:Y:S02]  /*3240*/  @P3 LDG.E R10, desc[UR20][R12.64+0x14] ;  /* 0x000014140c0a3981 */ /* 0x000ee4000c1e1900 */
[----:B------:R-:W-:Y:S02]  /*3250*/  ISETP.LT.U32.AND.EX P4, PT, RZ, UR7, P4, P0 ;  /* 0x00000007ff007c0c */ /* 0x000fe4000a781100 */
[----:B------:R-:W-:Y:S01]  /*3260*/  @P2 STS [R3+0x110], R24 ;  /* 0x0001101803002388 */ /* 0x000fe20000000800 */
[----:B------:R-:W-:-:S03]  /*3270*/  PLOP3.LUT P2, PT, PT, PT, UP0, 0x40, 0x4 ;  /* 0x000000000004781c */ /* 0x000fc60003f4e808 */
[----:B0-----:R-:W4:Y:S01]  /*3280*/  @P5 LDG.E R16, desc[UR20][R12.64+0x18] ;  /* 0x000018140c105981 */ /* 0x001f22000c1e1900 */
[----:B------:R-:W-:-:S06]  /*3290*/  ISETP.LT.U32.AND.EX P2, PT, RZ, UR7, P2, P0 ;  /* 0x00000007ff007c0c */ /* 0x000fcc0009741100 */
[----:B-1----:R-:W4:Y:S01]  /*32a0*/  @P4 LDG.E R18, desc[UR20][R12.64+0x1c] ;  /* 0x00001c140c124981 */ /* 0x002f22000c1e1900 */
[----:B------:R-:W-:-:S06]  /*32b0*/  ISETP.LT.U32.AND.EX P1, PT, RZ, UR7, P1, P0 ;  /* 0x00000007ff007c0c */ /* 0x000fcc0008f21100 */
[----:B--2---:R-:W2:Y:S07]  /*32c0*/  @P2 LDG.E R22, desc[UR20][R12.64+0x24] ;  /* 0x000024140c162981 */ /* 0x004eae000c1e1900 */
[----:B------:R-:W2:Y:S04]  /*32d0*/  @P1 LDG.E R20, desc[UR20][R12.64+0x20] ;  /* 0x000020140c141981 */ /* 0x000ea8000c1e1900 */
[----:B------:R-:W-:Y:S01]  /*32e0*/  @!P3 STS [R3+0x114], RZ ;  /* 0x000114ff0300b388 */ /* 0x000fe20000000800 */
[----:B------:R-:W-:-:S03]  /*32f0*/  UISETP.NE.AND UP1, UPT, UR35, URZ, UPT ;  /* 0x000000ff2300728c */ /* 0x000fc6000bf25270 */
[----:B------:R-:W-:Y:S04]  /*3300*/  @!P5 STS [R3+0x118], RZ ;  /* 0x000118ff0300d388 */ /* 0x000fe80000000800 */
[----:B------:R-:W-:Y:S04]  /*3310*/  @!P4 STS [R3+0x11c], RZ ;  /* 0x00011cff0300c388 */ /* 0x000fe80000000800 */
[----:B------:R-:W-:Y:S04]  /*3320*/  @!P2 STS [R3+0x124], RZ ;  /* 0x000124ff0300a388 */ /* 0x000fe80000000800 */
[----:B------:R-:W-:Y:S04]  /*3330*/  @!P1 STS [R3+0x120], RZ ;  /* 0x000120ff03009388 */ /* 0x000fe80000000800 */
[----:B---3--:R-:W-:Y:S01]  /*3340*/  @P3 STS [R3+0x114], R10 ;  /* 0x0001140a03003388 */ /* 0x008fe20000000800 */
[----:B------:R-:W-:-:S04]  /*3350*/  PLOP3.LUT P3, PT, PT, PT, UP2, 0x40, 0x4 ;  /* 0x000000000004781c */ /* 0x000fc80003f6e828 */
[----:B------:R-:W-:Y:S01]  /*3360*/  ISETP.LT.U32.AND.EX P3, PT, RZ, UR7, P3, P0 ;  /* 0x00000007ff007c0c */ /* 0x000fe20009f61100 */
[----:B----4-:R0:W-:Y:S01]  /*3370*/  @P5 STS [R3+0x118], R16 ;  /* 0x0001181003005388 */ /* 0x0101e20000000800 */
[----:B------:R-:W-:-:S03]  /*3380*/  PLOP3.LUT P5, PT, PT, PT, UP1, 0x40, 0x4 ;  /* 0x000000000004781c */ /* 0x000fc60003fae818 */
[----:B------:R1:W-:Y:S01]  /*3390*/  @P4 STS [R3+0x11c], R18 ;  /* 0x00011c1203004388 */ /* 0x0003e20000000800 */
[----:B------:R-:W-:-:S07]  /*33a0*/  ISETP.LT.U32.AND.EX P4, PT, RZ, UR7, P5, P0 ;  /* 0x00000007ff007c0c */ /* 0x000fce000af81100 */
[----:B0-----:R-:W3:Y:S01]  /*33b0*/  @P3 LDG.E R16, desc[UR20][R12.64+0x2c] ;  /* 0x00002c140c103981 */ /* 0x001ee2000c1e1900 */
[----:B------:R-:W-:-:S03]  /*33c0*/  PLOP3.LUT P5, PT, PT, PT, UP3, 0x40, 0x4 ;  /* 0x000000000004781c */ /* 0x000fc60003fae838 */
[----:B--2---:R-:W-:Y:S01]  /*33d0*/  @P2 STS [R3+0x124], R22 ;  /* 0x0001241603002388 */ /* 0x004fe20000000800 */
[----:B------:R-:W-:Y:S02]  /*33e0*/  PLOP3.LUT P2, PT, PT, PT, UP5, 0x40, 0x4 ;  /* 0x000000000004781c */ /* 0x000fe40003f4e858 */
[----:B------:R-:W-:Y:S02]  /*33f0*/  ISETP.LT.U32.AND.EX P5, PT, RZ, UR7, P5, P0 ;  /* 0x00000007ff007c0c */ /* 0x000fe4000afa1100 */
[----:B------:R-:W-:Y:S01]  /*3400*/  ISETP.LT.U32.AND.EX P2, PT, RZ, UR7, P2, P0 ;  /* 0x00000007ff007c0c */ /* 0x000fe20009741100 */
[----:B------:R-:W2:Y:S04]  /*3410*/  @P4 LDG.E R10, desc[UR20][R12.64+0x28] ;  /* 0x000028140c0a4981 */ /* 0x000ea8000c1e1900 */
[----:B------:R0:W-:Y:S01]  /*3420*/  @P1 STS [R3+0x120], R20 ;  /* 0x0001201403001388 */ /* 0x0001e20000000800 */
[----:B------:R-:W-:-:S05]  /*3430*/  PLOP3.LUT P1, PT, PT, PT, UP4, 0x40, 0x4 ;  /* 0x000000000004781c */ /* 0x000fca0003f2e848 */
[----:B-1----:R-:W4:Y:S04]  /*3440*/  @P5 LDG.E R18, desc[UR20][R12.64+0x30] ;  /* 0x000030140c125981 */ /* 0x002f28000c1e1900 */
[----:B------:R-:W4:Y:S01]  /*3450*/  @P2 LDG.E R24, desc[UR20][R12.64+0x38] ;  /* 0x000038140c182981 */ /* 0x000f22000c1e1900 */
[----:B------:R-:W-:-:S13]  /*3460*/  ISETP.LT.U32.AND.EX P1, PT, RZ, UR7, P1, P0 ;  /* 0x00000007ff007c0c */ /* 0x000fda0008f21100 */
[----:B0-----:R-:W4:Y:S01]  /*3470*/  @P1 LDG.E R20, desc[UR20][R12.64+0x34] ;  /* 0x000034140c141981 */ /* 0x001f22000c1e1900 */
[----:B------:R-:W-:Y:S02]  /*3480*/  UP2UR UR33, UPR, URZ, 0x8 ;  /* 0x00000008ff217883 */ /* 0x000fe40008000000 */
[----:B------:R-:W-:Y:S01]  /*3490*/  UISETP.NE.AND UP3, UPT, UR30, URZ, UPT ;  /* 0x000000ff1e00728c */ /* 0x000fe2000bf65270 */
[----:B------:R-:W-:Y:S03]  /*34a0*/  @!P3 STS [R3+0x12c], RZ ;  /* 0x00012cff0300b388 */ /* 0x000fe60000000800 */
[----:B------:R-:W-:Y:S02]  /*34b0*/  UP2UR UR32, UPR, URZ, 0x8 ;  /* 0x00000008ff207883 */ /* 0x000fe40008000000 */
[----:B------:R-:W-:Y:S01]  /*34c0*/  UISETP.NE.AND UP3, UPT, UR31, URZ, UPT ;  /* 0x000000ff1f00728c */ /* 0x000fe2000bf65270 */
[----:B------:R-:W-:Y:S03]  /*34d0*/  @!P4 STS [R3+0x128], RZ ;  /* 0x000128ff0300c388 */ /* 0x000fe60000000800 */
[----:B------:R-:W-:-:S02]  /*34e0*/  UP2UR UR28, UPR, URZ, 0x8 ;  /* 0x00000008ff1c7883 */ /* 0x000fc40008000000 */
[----:B------:R-:W-:-:S04]  /*34f0*/  UISETP.NE.AND UP3, UPT, UR17, URZ, UPT ;  /* 0x000000ff1100728c */ /* 0x000fc8000bf65270 */
[----:B------:R-:W-:Y:S02]  /*3500*/  UP2UR UR25, UPR, URZ, 0x8 ;  /* 0x00000008ff197883 */ /* 0x000fe40008000000 */
[----:B------:R-:W-:Y:S01]  /*3510*/  UISETP.NE.AND UP3, UPT, UR16, URZ, UPT ;  /* 0x000000ff1000728c */ /* 0x000fe2000bf65270 */
[----:B------:R-:W-:Y:S04]  /*3520*/  @!P2 STS [R3+0x138], RZ ;  /* 0x000138ff0300a388 */ /* 0x000fe80000000800 */
[----:B------:R-:W-:Y:S04]  /*3530*/  @!P5 STS [R3+0x130], RZ ;  /* 0x000130ff0300d388 */ /* 0x000fe80000000800 */
[----:B------:R-:W-:Y:S01]  /*3540*/  STL [R1+0x2a0], R9 ;  /* 0x0002a00901007387 */ /* 0x000fe20000100800 */
[----:B------:R-:W-:-:S02]  /*3550*/  UP2UR UR36, UPR, URZ, 0x1 ;  /* 0x00000001ff247883 */ /* 0x000fc40008000000 */
[----:B------:R-:W-:Y:S01]  /*3560*/  UISETP.NE.AND UP0, UPT, UR13, URZ, UPT ;  /* 0x000000ff0d00728c */ /* 0x000fe2000bf05270 */
[----:B------:R-:W-:Y:S04]  /*3570*/  @!P1 STS [R3+0x134], RZ ;  /* 0x000134ff03009388 */ /* 0x000fe80000000800 */
[----:B---3--:R-:W-:Y:S01]  /*3580*/  @P3 STS [R3+0x12c], R16 ;  /* 0x00012c1003003388 */ /* 0x008fe20000000800 */
[----:B------:R-:W-:-:S04]  /*3590*/  ISETP.GE.U32.AND P3, PT, R9, UR6, PT ;  /* 0x0000000609007c0c */ /* 0x000fc8000bf66070 */
[----:B------:R-:W-:Y:S01]  /*35a0*/  ISETP.GE.U32.OR.EX P3, PT, RZ, UR7, !P6, P3 ;  /* 0x00000007ff007c0c */ /* 0x000fe2000f766530 */
[----:B--2---:R0:W-:Y:S01]  /*35b0*/  @P4 STS [R3+0x128], R10 ;  /* 0x0001280a03004388 */ /* 0x0041e20000000800 */
[----:B------:R-:W-:-:S04]  /*35c0*/  IADD3 R19, P4, PT, R14, 0x5, RZ ;  /* 0x000000050e137810 */ /* 0x000fc80007f9e0ff */
[----:B------:R-:W-:Y:S02]  /*35d0*/  IADD3.X R7, PT, PT, RZ, R15, RZ, P4, !PT ;  /* 0x0000000fff077210 */ /* 0x000fe400027fe4ff */
[----:B0-----:R-:W-:-:S03]  /*35e0*/  MOV R10, RZ ;  /* 0x000000ff000a7202 */ /* 0x001fc60000000f00 */
[----:B------:R-:W-:Y:S01]  /*35f0*/  IMAD R16, R7, UR22, RZ ;  /* 0x0000001607107c24 */ /* 0x000fe2000f8e02ff */
[----:B----4-:R0:W-:Y:S04]  /*3600*/  @P5 STS [R3+0x130], R18 ;  /* 0x0001301203005388 */ /* 0x0101e80000000800 */
[----:B------:R1:W2:Y:S01]  /*3610*/  @!P3 LDG.E R10, desc[UR20][R12.64] ;  /* 0x000000140c0ab981 */ /* 0x0002a2000c1e1900 */
[----:B------:R-:W-:Y:S01]  /*3620*/  PLOP3.LUT P3, PT, PT, PT, UP3, 0x40, 0x4 ;  /* 0x000000000004781c */ /* 0x000fe20003f6e838 */
[----:B------:R-:W-:Y:S02]  /*3630*/  UISETP.NE.AND UP3, UPT, UR25, URZ, UPT ;  /* 0x000000ff1900728c */ /* 0x000fe4000bf65270 */
[----:B------:R3:W-:Y:S01]  /*3640*/  @P2 STS [R3+0x138], R24 ;  /* 0x0001381803002388 */ /* 0x0007e20000000800 */
[----:B------:R-:W-:Y:S01]  /*3650*/  PLOP3.LUT P2, PT, PT, PT, UP6, 0x40, 0x4 ;  /* 0x000000000004781c */ /* 0x000fe20003f4e868 */
[----:B------:R-:W-:-:S02]  /*3660*/  IMAD R7, R19, UR23, R16 ;  /* 0x0000001713077c24 */ /* 0x000fc4000f8e0210 */
[----:B0-----:R-:W-:Y:S01]  /*3670*/  IMAD.WIDE.U32 R18, R19, UR22, RZ ;  /* 0x0000001613127c25 */ /* 0x001fe2000f8e00ff */
[----:B------:R-:W-:Y:S02]  /*3680*/  ISETP.LT.U32.AND.EX P2, PT, RZ, UR7, P2, P0 ;  /* 0x00000007ff007c0c */ /* 0x000fe40009741100 */
[----:B------:R-:W-:Y:S01]  /*3690*/  PLOP3.LUT P0, PT, PT, PT, UP3, 0x40, 0x4 ;  /* 0x000000000004781c */ /* 0x000fe20003f0e838 */
[----:B------:R-:W-:Y:S01]  /*36a0*/  UISETP.NE.AND UP3, UPT, UR28, URZ, UPT ;  /* 0x000000ff1c00728c */ /* 0x000fe2000bf65270 */
[----:B------:R-:W-:Y:S02]  /*36b0*/  LEA R16, P4, R18, UR14, 0x2 ;  /* 0x0000000e12107c11 */ /* 0x000fe4000f8810ff */
[----:B------:R-:W-:Y:S02]  /*36c0*/  IADD3 R7, PT, PT, R19, R7, RZ ;  /* 0x0000000713077210 */ /* 0x000fe40007ffe0ff */
[----:B------:R-:W-:Y:S02]  /*36d0*/  IADD3 R9, PT, PT, R70, 0x5, RZ ;  /* 0x0000000546097810 */ /* 0x000fe40007ffe0ff */
[----:B------:R-:W-:-:S02]  /*36e0*/  LEA.HI.X R17, R18, UR15, R7, 0x2, P4 ;  /* 0x0000000f12117c11 */ /* 0x000fc4000a0f1407 */
[----:B------:R-:W-:Y:S01]  /*36f0*/  ISETP.LT.U32.AND P5, PT, R9, UR6, PT ;  /* 0x0000000609007c0c */ /* 0x000fe2000bfa1070 */
[----:B------:R0:W-:Y:S01]  /*3700*/  @P1 STS [R3+0x134], R20 ;  /* 0x0001341403001388 */ /* 0x0001e20000000800 */
[----:B------:R-:W-:-:S03]  /*3710*/  PLOP3.LUT P4, PT, PT, PT, UP3, 0x40, 0x4 ;  /* 0x000000000004781c */ /* 0x000fc60003f8e838 */
[----:B------:R-:W4:Y:S01]  /*3720*/  @P2 LDG.E R12, desc[UR20][R12.64+0x3c] ;  /* 0x00003c140c0c2981 */ /* 0x000f22000c1e1900 */
[----:B------:R-:W-:Y:S02]  /*3730*/  ISETP.LT.U32.AND.EX P4, PT, RZ, UR7, P4, P5 ;  /* 0x00000007ff007c0c */ /* 0x000fe4000a781150 */
[----:B------:R-:W-:Y:S02]  /*3740*/  PLOP3.LUT P1, PT, PT, PT, UP0, 0x40, 0x4 ;  /* 0x000000000004781c */ /* 0x000fe40003f2e808 */
[----:B------:R-:W-:Y:S02]  /*3750*/  ISETP.LT.U32.AND.EX P3, PT, RZ, UR7, P3, P5 ;  /* 0x00000007ff007c0c */ /* 0x000fe40009f61150 */
[----:B------:R-:W-:Y:S02]  /*3760*/  ISETP.LT.U32.AND.EX P1, PT, RZ, UR7, P1, P5 ;  /* 0x00000007ff007c0c */ /* 0x000fe40008f21150 */
[----:B------:R-:W-:-:S05]  /*3770*/  ISETP.LT.U32.AND.EX P0, PT, RZ, UR7, P0, P5 ;  /* 0x00000007ff007c0c */ /* 0x000fca0008701150 */
[----:B---3--:R-:W3:Y:S04]  /*3780*/  @P4 LDG.E R24, desc[UR20][R16.64+0x10] ;  /* 0x0000101410184981 */ /* 0x008ee8000c1e1900 */
[----:B0-----:R-:W2:Y:S04]  /*3790*/  @P3 LDG.E R20, desc[UR20][R16.64+0x8] ;  /* 0x0000081410143981 */ /* 0x001ea8000c1e1900 */
[----:B------:R-:W2:Y:S04]  /*37a0*/  @P1 LDG.E R18, desc[UR20][R16.64+0x4] ;  /* 0x0000041410121981 */ /* 0x000ea8000c1e1900 */
[----:B------:R-:W2:Y:S01]  /*37b0*/  @P0 LDG.E R22, desc[UR20][R16.64+0xc] ;  /* 0x00000c1410160981 */ /* 0x000ea2000c1e1900 */
[----:B------:R-:W-:-:S03]  /*37c0*/  UISETP.NE.AND UP0, UPT, UR18, URZ, UPT ;  /* 0x000000ff1200728c */ /* 0x000fc6000bf05270 */
[----:B------:R-:W-:Y:S01]  /*37d0*/  @!P4 STS [R3+0x150], RZ ;  /* 0x000150ff0300c388 */ /* 0x000fe20000000800 */
[----:B------:R-:W-:Y:S02]  /*37e0*/  UP2UR UR35, UPR, URZ, 0x2 ;  /* 0x00000002ff237883 */ /* 0x000fe40008000000 */
[----:B------:R-:W-:Y:S02]  /*37f0*/  UP2UR UR34, UPR, URZ, 0x4 ;  /* 0x00000004ff227883 */ /* 0x000fe40008000000 */
[----:B------:R-:W-:Y:S02]  /*3800*/  UISETP.NE.AND UP2, UPT, UR29, URZ, UPT ;  /* 0x000000ff1d00728c */ /* 0x000fe4000bf45270 */
[----:B------:R-:W-:Y:S02]  /*3810*/  UISETP.NE.AND UP1, UPT, UR19, URZ, UPT ;  /* 0x000000ff1300728c */ /* 0x000fe4000bf25270 */
[----:B------:R-:W-:Y:S01]  /*3820*/  UISETP.NE.AND UP3, UPT, UR32, URZ, UPT ;  /* 0x000000ff2000728c */ /* 0x000fe2000bf65270 */
[----:B------:R-:W-:Y:S04]  /*3830*/  @!P2 STS [R3+0x13c], RZ ;  /* 0x00013cff0300a388 */ /* 0x000fe80000000800 */
[----:B------:R-:W-:Y:S04]  /*3840*/  @!P1 STS [R3+0x144], RZ ;  /* 0x000144ff03009388 */ /* 0x000fe80000000800 */
[----:B------:R-:W-:Y:S04]  /*3850*/  @!P3 STS [R3+0x148], RZ ;  /* 0x000148ff0300b388 */ /* 0x000fe80000000800 */
[----:B------:R-:W-:Y:S04]  /*3860*/  @!P0 STS [R3+0x14c], RZ ;  /* 0x00014cff03008388 */ /* 0x000fe80000000800 */
[----:B----4-:R-:W-:Y:S01]  /*3870*/  @P2 STS [R3+0x13c], R12 ;  /* 0x00013c0c03002388 */ /* 0x010fe20000000800 */
[----:B------:R-:W-:-:S03]  /*3880*/  PLOP3.LUT P2, PT, PT, PT, UP2, 0x40, 0x4 ;  /* 0x000000000004781c */ /* 0x000fc60003f4e828 */
[----:B---3--:R-:W-:Y:S01]  /*3890*/  @P4 STS [R3+0x150], R24 ;  /* 0x0001501803004388 */ /* 0x008fe20000000800 */
[----:B------:R-:W-:Y:S01]  /*38a0*/  PLOP3.LUT P4, PT, PT, PT, UP0, 0x40, 0x4 ;  /* 0x000000000004781c */ /* 0x000fe20003f8e808 */
[----:B------:R-:W-:Y:S02]  /*38b0*/  UISETP.NE.AND UP0, UPT, UR36, URZ, UPT ;  /* 0x000000ff2400728c */ /* 0x000fe4000bf05270 */
[----:B--2---:R-:W-:Y:S01]  /*38c0*/  @P3 STS [R3+0x148], R20 ;  /* 0x0001481403003388 */ /* 0x004fe20000000800 */
[----:B------:R-:W-:-:S03]  /*38d0*/  ISETP.LT.U32.AND.EX P4, PT, RZ, UR7, P4, P5 ;  /* 0x00000007ff007c0c */ /* 0x000fc6000a781150 */
[----:B------:R-:W-:Y:S01]  /*38e0*/  @P1 STS [R3+0x144], R18 ;  /* 0x0001441203001388 */ /* 0x000fe20000000800 */
[----:B------:R-:W-:Y:S02]  /*38f0*/  PLOP3.LUT P1, PT, PT, PT, UP1, 0x40, 0x4 ;  /* 0x000000000004781c */ /* 0x000fe40003f2e818 */
[----:B------:R-:W-:Y:S01]  /*3900*/  PLOP3.LUT P3, PT, PT, PT, UP0, 0x40, 0x4 ;  /* 0x000000000004781c */ /* 0x000fe20003f6e808 */
[----:B------:R0:W-:Y:S01]  /*3910*/  @P0 STS [R3+0x14c], R22 ;  /* 0x00014c1603000388 */ /* 0x0001e20000000800 */
[----:B------:R-:W-:Y:S02]  /*3920*/  PLOP3.LUT P0, PT, PT, PT, UP3, 0x40, 0x4 ;  /* 0x000000000004781c */ /* 0x000fe40003f0e838 */
[----:B------:R-:W-:Y:S02]  /*3930*/  ISETP.LT.U32.AND.EX P2, PT, RZ, UR7, P2, P5 ;  /* 0x00000007ff007c0c */ /* 0x000fe40009741150 */
[----:B------:R-:W-:Y:S02]  /*3940*/  ISETP.LT.U32.AND.EX P0, PT, RZ, UR7, P0, P5 ;  /* 0x00000007ff007c0c */ /* 0x000fe40008701150 */
[----:B------:R-:W-:-:S02]  /*3950*/  ISETP.LT.U32.AND.EX P1, PT, RZ, UR7, P1, P5 ;  /* 0x00000007ff007c0c */ /* 0x000fc40008f21150 */
[----:B------:R-:W-:Y:S01]  /*3960*/  ISETP.LT.U32.AND.EX P3, PT, RZ, UR7, P3, P5 ;  /* 0x00000007ff007c0c */ /* 0x000fe20009f61150 */
[----:B0-----:R-:W2:Y:S06]  /*3970*/  @P4 LDG.E R22, desc[UR20][R16.64+0x20] ;  /* 0x0000201410164981 */ /* 0x001eac000c1e1900 */
[----:B------:R-:W3:Y:S04]  /*3980*/  @P2 LDG.E R18, desc[UR20][R16.64+0x18] ;  /* 0x0000181410122981 */ /* 0x000ee8000c1e1900 */
[----:B------:R-:W4:Y:S04]  /*3990*/  @P0 LDG.E R12, desc[UR20][R16.64+0x14] ;  /* 0x00001414100c0981 */ /* 0x000f28000c1e1900 */
[----:B------:R-:W4:Y:S04]  /*39a0*/  @P1 LDG.E R20, desc[UR20][R16.64+0x1c] ;  /* 0x00001c1410141981 */ /* 0x000f28000c1e1900 */
[----:B------:R-:W4:Y:S01]  /*39b0*/  @P3 LDG.E R24, desc[UR20][R16.64+0x24] ;  /* 0x0000241410183981 */ /* 0x000f22000c1e1900 */
[----:B------:R-:W-:-:S02]  /*39c0*/  UISETP.NE.AND UP1, UPT, UR35, URZ, UPT ;  /* 0x000000ff2300728c */ /* 0x000fc4000bf25270 */
[----:B------:R-:W-:Y:S01]  /*39d0*/  UISETP.NE.AND UP3, UPT, UR33, URZ, UPT ;  /* 0x000000ff2100728c */ /* 0x000fe2000bf65270 */
[----:B------:R-:W-:Y:S01]  /*39e0*/  @!P4 STS [R3+0x160], RZ ;  /* 0x000160ff0300c388 */ /* 0x000fe20000000800 */
[----:B------:R-:W-:Y:S01]  /*39f0*/  UISETP.NE.AND UP2, UPT, UR34, URZ, UPT ;  /* 0x000000ff2200728c */ /* 0x000fe2000bf45270 */
[----:B------:R-:W-:Y:S02]  /*3a00*/  P2R R37, PR, RZ, 0x40 ;  /* 0x00000040ff257803 */ /* 0x000fe40000000000 */
[----:B------:R-:W-:Y:S01]  /*3a10*/  @!P0 STS [R3+0x154], RZ ;  /* 0x000154ff03008388 */ /* 0x000fe20000000800 */
[----:B------:R-:W-:-:S03]  /*3a20*/  PLOP3.LUT P6, PT, PT, PT, UP6, 0x40, 0x4 ;  /* 0x000000000004781c */ /* 0x000fc60003fce868 */
[----:B------:R-:W-:Y:S04]  /*3a30*/  @!P2 STS [R3+0x158], RZ ;  /* 0x000158ff0300a388 */ /* 0x000fe80000000800 */
[----:B------:R-:W-:Y:S04]  /*3a40*/  @!P1 STS [R3+0x15c], RZ ;  /* 0x00015cff03009388 */ /* 0x000fe80000000800 */
[----:B------:R-:W-:Y:S01]  /*3a50*/  @!P3 STS [R3+0x164], RZ ;  /* 0x000164ff0300b388 */ /* 0x000fe20000000800 */
[----:B------:R-:W-:-:S13]  /*3a60*/  ISETP.LT.U32.AND.EX P6, PT, RZ, UR7, P6, P5 ;  /* 0x00000007ff007c0c */ /* 0x000fda000b7c1150 */
[----:B------:R-:W4:Y:S04]  /*3a70*/  @P6 LDG.E R28, desc[UR20][R16.64+0x3c] ;  /* 0x00003c14101c6981 */ /* 0x000f28000c1e1900 */
[----:B--2---:R-:W-:Y:S01]  /*3a80*/  @P4 STS [R3+0x160], R22 ;  /* 0x0001601603004388 */ /* 0x004fe20000000800 */
[----:B------:R-:W-:-:S04]  /*3a90*/  PLOP3.LUT P4, PT, PT, PT, UP1, 0x40, 0x4 ;  /* 0x000000000004781c */ /* 0x000fc80003f8e818 */
[----:B------:R-:W-:Y:S01]  /*3aa0*/  ISETP.LT.U32.AND.EX P4, PT, RZ, UR7, P4, P5 ;  /* 0x00000007ff007c0c */ /* 0x000fe2000a781150 */
[----:B---3--:R-:W-:Y:S01]  /*3ab0*/  @P2 STS [R3+0x158], R18 ;  /* 0x0001581203002388 */ /* 0x008fe20000000800 */
[----:B------:R-:W-:-:S03]  /*3ac0*/  PLOP3.LUT P2, PT, PT, PT, UP4, 0x40, 0x4 ;  /* 0x000000000004781c */ /* 0x000fc60003f4e848 */
[----:B----4-:R-:W-:Y:S01]  /*3ad0*/  @P0 STS [R3+0x154], R12 ;  /* 0x0001540c03000388 */ /* 0x010fe20000000800 */
[----:B------:R-:W-:-:S03]  /*3ae0*/  PLOP3.LUT P0, PT, PT, PT, UP2, 0x40, 0x4 ;  /* 0x000000000004781c */ /* 0x000fc60003f0e828 */
[----:B------:R0:W-:Y:S01]  /*3af0*/  @P1 STS [R3+0x15c], R20 ;  /* 0x00015c1403001388 */ /* 0x0001e20000000800 */
[----:B------:R-:W-:-:S03]  /*3b00*/  PLOP3.LUT P1, PT, PT, PT, UP3, 0x40, 0x4 ;  /* 0x000000000004781c */ /* 0x000fc60003f2e838 */
[----:B------:R2:W-:Y:S01]  /*3b10*/  @P3 STS [R3+0x164], R24 ;  /* 0x0001641803003388 */ /* 0x0005e20000000800 */
[----:B------:R-:W-:Y:S02]  /*3b20*/  PLOP3.LUT P3, PT, PT, PT, UP5, 0x40, 0x4 ;  /* 0x000000000004781c */ /* 0x000fe40003f6e858 */
[----:B------:R-:W-:Y:S02]  /*3b30*/  P2R R7, PR, RZ, 0x10 ;  /* 0x00000010ff077803 */ /* 0x000fe40000000000 */
[----:B------:R-:W-:Y:S02]  /*3b40*/  ISETP.LT.U32.AND.EX P0, PT, RZ, UR7, P0, P5 ;  /* 0x00000007ff007c0c */ /* 0x000fe40008701150 */
[----:B------:R-:W-:Y:S02]  /*3b50*/  ISETP.LT.U32.AND.EX P1, PT, RZ, UR7, P1, P5 ;  /* 0x00000007ff007c0c */ /* 0x000fe40008f21150 */
[----:B------:R-:W-:Y:S02]  /*3b60*/  ISETP.LT.U32.AND.EX P2, PT, RZ, UR7, P2, P5 ;  /* 0x00000007ff007c0c */ /* 0x000fe40009741150 */
[----:B------:R-:W-:-:S02]  /*3b70*/  ISETP.LT.U32.AND.EX P3, PT, RZ, UR7, P3, P5 ;  /* 0x00000007ff007c0c */ /* 0x000fc40009f61150 */
[----:B------:R-:W-:Y:S02]  /*3b80*/  ISETP.NE.AND P4, PT, R37, RZ, PT ;  /* 0x000000ff2500720c */ /* 0x000fe40003f85270 */
[----:B------:R-:W-:-:S03]  /*3b90*/  ISETP.GE.U32.AND P5, PT, R9, UR6, PT ;  /* 0x0000000609007c0c */ /* 0x000fc6000bfa6070 */
[----:B0-----:R-:W3:Y:S01]  /*3ba0*/  @P0 LDG.E R20, desc[UR20][R16.64+0x2c] ;  /* 0x00002c1410140981 */ /* 0x001ee2000c1e1900 */
[----:B------:R-:W-:Y:S02]  /*3bb0*/  ISETP.GE.U32.OR.EX P5, PT, RZ, UR7, !P4, P5 ;  /* 0x00000007ff007c0c */ /* 0x000fe4000e7a6550 */
[----:B------:R-:W-:Y:S01]  /*3bc0*/  ISETP.NE.AND P4, PT, R7, RZ, PT ;  /* 0x000000ff0700720c */ /* 0x000fe20003f85270 */
[----:B--2---:R-:W2:Y:S04]  /*3bd0*/  @P2 LDG.E R24, desc[UR20][R16.64+0x34] ;  /* 0x0000341410182981 */ /* 0x004ea8000c1e1900 */
[----:B------:R-:W4:Y:S04]  /*3be0*/  @P3 LDG.E R26, desc[UR20][R16.64+0x38] ;  /* 0x00003814101a3981 */ /* 0x000f28000c1e1900 */
[----:B------:R-:W2:Y:S04]  /*3bf0*/  @P1 LDG.E R22, desc[UR20][R16.64+0x30] ;  /* 0x0000301410161981 */ /* 0x000ea8000c1e1900 */
[----:B------:R-:W4:Y:S01]  /*3c00*/  @P4 LDG.E R18, desc[UR20][R16.64+0x28] ;  /* 0x0000281410124981 */ /* 0x000f22000c1e1900 */
[----:B------:R-:W0:Y:S01]  /*3c10*/  LDC R7, c[0x0][0x364] ;  /* 0x0000d900ff077b82 */ /* 0x000e220000000800 */
[----:B------:R-:W-:-:S02]  /*3c20*/  UP2UR UR35, UPR, URZ, 0x1 ;  /* 0x00000001ff237883 */ /* 0x000fc40008000000 */
[----:B------:R1:W-:Y:S01]  /*3c30*/  STL [R1+0x29c], R9 ;  /* 0x00029c0901007387 */ /* 0x0003e20000100800 */
[----:B------:R-:W-:-:S04]  /*3c40*/  UISETP.NE.AND UP0, UPT, UR29, URZ, UPT ;  /* 0x000000ff1d00728c */ /* 0x000fc8000bf05270 */
[----:B-1----:R-:W1:Y:S01]  /*3c50*/  LDC R9, c[0x0][0x364] ;  /* 0x0000d900ff097b82 */ /* 0x002e620000000800 */
[----:B------:R-:W-:-:S07]  /*3c60*/  UP2UR UR33, UPR, URZ, 0x1 ;  /* 0x00000001ff217883 */ /* 0x000fce0008000000 */
[----:B------:R-:W4:Y:S01]  /*3c70*/  LDC R11, c[0x0][0x364] ;  /* 0x0000d900ff0b7b82 */ /* 0x000f220000000800 */
[----:B------:R-:W-:-:S04]  /*3c80*/  UISETP.NE.AND UP0, UPT, UR31, URZ, UPT ;  /* 0x000000ff1f00728c */ /* 0x000fc8000bf05270 */
[----:B------:R-:W-:Y:S02]  /*3c90*/  UP2UR UR32, UPR, URZ, 0x1 ;  /* 0x00000001ff207883 */ /* 0x000fe40008000000 */
[----:B------:R-:W-:Y:S01]  /*3ca0*/  UISETP.NE.AND UP0, UPT, UR17, URZ, UPT ;  /* 0x000000ff1100728c */ /* 0x000fe2000bf05270 */
[--C-:B0-----:R-:W-:Y:S01]  /*3cb0*/  IMAD R7, R7, UR27, R51.reuse ;  /* 0x0000001b07077c24 */ /* 0x101fe2000f8e0233 */
[----:B------:R-:W0:Y:S01]  /*3cc0*/  LDC R13, c[0x0][0x364] ;  /* 0x0000d900ff0d7b82 */ /* 0x000e220000000800 */
[----:B------:R-:W-:Y:S01]  /*3cd0*/  @!P4 STS [R3+0x168], RZ ;  /* 0x000168ff0300c388 */ /* 0x000fe20000000800 */
[----:B------:R-:W-:Y:S02]  /*3ce0*/  UP2UR UR28, UPR, URZ, 0x1 ;  /* 0x00000001ff1c7883 */ /* 0x000fe40008000000 */
[----:B------:R-:W-:Y:S01]  /*3cf0*/  UISETP.NE.AND UP0, UPT, UR16, URZ, UPT ;  /* 0x000000ff1000728c */ /* 0x000fe2000bf05270 */
[----:B------:R-:W-:Y:S02]  /*3d00*/  LEA R7, R7, 0x6, 0x4 ;  /* 0x0000000607077811 */ /* 0x000fe400078e20ff */
[----:B------:R-:W-:Y:S01]  /*3d10*/  MOV R12, RZ ;  /* 0x000000ff000c7202 */ /* 0x000fe20000000f00 */
[----:B------:R-:W-:Y:S01]  /*3d20*/  UP2UR UR25, UPR, URZ, 0x1 ;  /* 0x00000001ff197883 */ /* 0x000fe20008000000 */
[----:B------:R-:W0:Y:S01]  /*3d30*/  LDC R19, c[0x0][0x364] ;  /* 0x0000d900ff137b82 */ /* 0x000e220000000800 */
[----:B------:R-:W-:Y:S01]  /*3d40*/  UISETP.NE.AND UP0, UPT, UR13, URZ, UPT ;  /* 0x000000ff0d00728c */ /* 0x000fe2000bf05270 */
[----:B-1----:R-:W-:-:S02]  /*3d50*/  IMAD R9, R9, UR27, R51 ;  /* 0x0000001b09097c24 */ /* 0x002fc4000f8e0233 */
[----:B------:R1:W2:Y:S03]  /*3d60*/  @!P5 LDG.E R12, desc[UR20][R16.64] ;  /* 0x00000014100cd981 */ /* 0x0002a6000c1e1900 */
[----:B------:R-:W-:Y:S01]  /*3d70*/  PLOP3.LUT P5, PT, PT, PT, UP0, 0x40, 0x4 ;  /* 0x000000000004781c */ /* 0x000fe20003fae808 */
[----:B------:R-:W-:Y:S01]  /*3d80*/  UISETP.NE.AND UP0, UPT, UR25, URZ, UPT ;  /* 0x000000ff1900728c */ /* 0x000fe2000bf05270 */
[----:B------:R-:W-:Y:S01]  /*3d90*/  LEA R9, R9, 0x6, 0x4 ;  /* 0x0000000609097811 */ /* 0x000fe200078e20ff */
[----:B------:R-:W-:Y:S04]  /*3da0*/  @!P0 STS [R3+0x16c], RZ ;  /* 0x00016cff03008388 */ /* 0x000fe80000000800 */
[----:B------:R-:W-:Y:S04]  /*3db0*/  @!P3 STS [R3+0x178], RZ ;  /* 0x000178ff0300b388 */ /* 0x000fe80000000800 */
[----:B------:R-:W-:Y:S04]  /*3dc0*/  @!P2 STS [R3+0x174], RZ ;  /* 0x000174ff0300a388 */ /* 0x000fe80000000800 */
[----:B------:R-:W-:Y:S01]  /*3dd0*/  @!P1 STS [R3+0x170], RZ ;  /* 0x000170ff03009388 */ /* 0x000fe20000000800 */
[----:B------:R-:W-:-:S02]  /*3de0*/  UP2UR UR34, UPR, URZ, 0x2 ;  /* 0x00000002ff227883 */ /* 0x000fc40008000000 */
[----:B------:R-:W-:Y:S01]  /*3df0*/  UISETP.NE.AND UP1, UPT, UR30, URZ, UPT ;  /* 0x000000ff1e00728c */ /* 0x000fe2000bf25270 */
[----:B------:R-:W-:Y:S04]  /*3e00*/  @!P6 STS [R3+0x17c], RZ ;  /* 0x00017cff0300e388 */ /* 0x000fe80000000800 */
[----:B------:R-:W-:Y:S04]  /*3e10*/  @P6 STS [R3+0x17c], R28 ;  /* 0x00017c1c03006388 */ /* 0x000fe80000000800 */
[----:B---3--:R-:W-:Y:S01]  /*3e20*/  @P0 STS [R3+0x16c], R20 ;  /* 0x00016c1403000388 */ /* 0x008fe20000000800 */
[----:B------:R-:W-:-:S03]  /*3e30*/  ISETP.LT.U32.AND P0, PT, R9, UR6, PT ;  /* 0x0000000609007c0c */ /* 0x000fc6000bf01070 */
[----:B----4-:R3:W-:Y:S01]  /*3e40*/  @P4 STS [R3+0x168], R18 ;  /* 0x0001681203004388 */ /* 0x0107e20000000800 */
[----:B------:R-:W-:-:S04]  /*3e50*/  IADD3 R14, P4, PT, R14, 0x6, RZ ;  /* 0x000000060e0e7810 */ /* 0x000fc80007f9e0ff */
[----:B------:R-:W-:Y:S02]  /*3e60*/  IADD3.X R15, PT, PT, RZ, R15, RZ, P4, !PT ;  /* 0x0000000fff0f7210 */ /* 0x000fe400027fe4ff */
[----:B------:R-:W-:Y:S01]  /*3e70*/  ISETP.LT.U32.AND P4, PT, R7, UR6, PT ;  /* 0x0000000607007c0c */ /* 0x000fe2000bf81070 */
[----:B------:R-:W-:Y:S02]  /*3e80*/  IMAD R7, R11, UR27, R51 ;  /* 0x0000001b0b077c24 */ /* 0x000fe4000f8e0233 */
[----:B------:R-:W4:Y:S01]  /*3e90*/  LDC R11, c[0x0][0x364] ;  /* 0x0000d900ff0b7b82 */ /* 0x000f220000000800 */
[----:B------:R-:W-:Y:S01]  /*3ea0*/  IMAD R15, R15, UR22, RZ ;  /* 0x000000160f0f7c24 */ /* 0x000fe2000f8e02ff */
[----:B------:R-:W-:Y:S01]  /*3eb0*/  @P3 STS [R3+0x178], R26 ;  /* 0x0001781a03003388 */ /* 0x000fe20000000800 */
[----:B------:R-:W-:Y:S02]  /*3ec0*/  LEA R7, R7, 0x6, 0x4 ;  /* 0x0000000607077811 */ /* 0x000fe400078e20ff */
[C---:B------:R-:W-:Y:S01]  /*3ed0*/  IMAD R9, R14.reuse, UR23, R15 ;  /* 0x000000170e097c24 */ /* 0x040fe2000f8e020f */
[----:B------:R-:W-:Y:S01]  /*3ee0*/  PLOP3.LUT P3, PT, PT, PT, UP0, 0x40, 0x4 ;  /* 0x000000000004781c */ /* 0x000fe20003f6e808 */
[----:B------:R-:W-:Y:S01]  /*3ef0*/  IMAD.WIDE.U32 R14, R14, UR22, RZ ;  /* 0x000000160e0e7c25 */ /* 0x000fe2000f8e00ff */
[----:B------:R-:W-:Y:S01]  /*3f00*/  UISETP.NE.AND UP0, UPT, UR28, URZ, UPT ;  /* 0x000000ff1c00728c */ /* 0x000fe2000bf05270 */
[----:B--2---:R-:W-:Y:S01]  /*3f10*/  @P2 STS [R3+0x174], R24 ;  /* 0x0001741803002388 */ /* 0x004fe20000000800 */
[----:B------:R-:W-:Y:S01]  /*3f20*/  ISETP.LT.U32.AND P2, PT, R7, UR6, PT ;  /* 0x0000000607007c0c */ /* 0x000fe2000bf41070 */
[----:B0-----:R-:W-:Y:S01]  /*3f30*/  IMAD R7, R13, UR27, R51 ;  /* 0x0000001b0d077c24 */ /* 0x001fe2000f8e0233 */
[----:B------:R-:W-:Y:S01]  /*3f40*/  IADD3 R9, PT, PT, R15, R9, RZ ;  /* 0x000000090f097210 */ /* 0x000fe20007ffe0ff */
[----:B------:R0:W-:Y:S01]  /*3f50*/  @P1 STS [R3+0x170], R22 ;  /* 0x0001701603001388 */ /* 0x0001e20000000800 */
[----:B-1----:R-:W-:-:S02]  /*3f60*/  LEA R16, P1, R14, UR14, 0x2 ;  /* 0x0000000e0e107c11 */ /* 0x002fc4000f8210ff */
[----:B------:R-:W-:Y:S02]  /*3f70*/  ISETP.LT.U32.AND.EX P4, PT, RZ, UR7, P5, P4 ;  /* 0x00000007ff007c0c */ /* 0x000fe4000af81140 */
[----:B------:R-:W-:Y:S01]  /*3f80*/  PLOP3.LUT P5, PT, PT, PT, UP0, 0x40, 0x4 ;  /* 0x000000000004781c */ /* 0x000fe20003fae808 */
[----:B------:R-:W-:Y:S01]  /*3f90*/  UISETP.NE.AND UP0, UPT, UR32, URZ, UPT ;  /* 0x000000ff2000728c */ /* 0x000fe2000bf05270 */
[----:B------:R-:W-:Y:S01]  /*3fa0*/  LEA.HI.X R17, R14, UR15, R9, 0x2, P1 ;  /* 0x0000000f0e117c11 */ /* 0x000fe200088f1409 */
[--C-:B------:R-:W-:Y:S01]  /*3fb0*/  IMAD R9, R19, UR27, R51.reuse ;  /* 0x0000001b13097c24 */ /* 0x100fe2000f8e0233 */
[----:B------:R-:W-:Y:S02]  /*3fc0*/  LEA R7, R7, 0x6, 0x4 ;  /* 0x0000000607077811 */ /* 0x000fe400078e20ff */
[----:B------:R-:W-:Y:S02]  /*3fd0*/  ISETP.LT.U32.AND.EX P0, PT, RZ, UR7, P3, P0 ;  /* 0x00000007ff007c0c */ /* 0x000fe40009f01100 */
[----:B------:R-:W-:Y:S01]  /*3fe0*/  ISETP.LT.U32.AND P1, PT, R7, UR6, PT ;  /* 0x0000000607007c0c */ /* 0x000fe2000bf21070 */
[----:B----4-:R-:W-:Y:S01]  /*3ff0*/  IMAD R7, R11, UR27, R51 ;  /* 0x0000001b0b077c24 */ /* 0x010fe2000f8e0233 */
[----:B------:R-:W-:Y:S01]  /*4000*/  PLOP3.LUT P3, PT, PT, PT, UP0, 0x40, 0x4 ;  /* 0x000000000004781c */ /* 0x000fe20003f6e808 */
[----:B------:R-:W2:Y:S01]  /*4010*/  @P4 LDG.E R14, desc[UR20][R16.64+0x4] ;  /* 0x00000414100e4981 */ /* 0x000ea2000c1e1900 */
[----:B------:R-:W-:Y:S01]  /*4020*/  LEA R9, R9, 0x6, 0x4 ;  /* 0x0000000609097811 */ /* 0x000fe200078e20ff */
[----:B------:R-:W-:Y:S01]  /*4030*/  UISETP.NE.AND UP0, UPT, UR33, URZ, UPT ;  /* 0x000000ff2100728c */ /* 0x000fe2000bf05270 */
[----:B------:R-:W-:-:S02]  /*4040*/  ISETP.LT.U32.AND.EX P2, PT, RZ, UR7, P5, P2 ;  /* 0x00000007ff007c0c */ /* 0x000fc4000af41120 */
[----:B------:R-:W-:Y:S02]  /*4050*/  ISETP.LT.U32.AND.EX P1, PT, RZ, UR7, P3, P1 ;  /* 0x00000007ff007c0c */ /* 0x000fe40009f21110 */
[----:B------:R-:W-:Y:S01]  /*4060*/  ISETP.LT.U32.AND P5, PT, R9, UR6, PT ;  /* 0x0000000609007c0c */ /* 0x000fe2000bfa1070 */
[----:B---3--:R-:W3:Y:S01]  /*4070*/  @P0 LDG.E R18, desc[UR20][R16.64+0x8] ;  /* 0x0000081410120981 */ /* 0x008ee2000c1e1900 */
[----:B------:R-:W-:Y:S02]  /*4080*/  PLOP3.LUT P3, PT, PT, PT, UP1, 0x40, 0x4 ;  /* 0x000000000004781c */ /* 0x000fe40003f6e818 */
[----:B------:R-:W-:Y:S02]  /*4090*/  LEA R7, R7, 0x6, 0x4 ;  /* 0x0000000607077811 */ /* 0x000fe400078e20ff */
[----:B------:R-:W-:Y:S02]  /*40a0*/  ISETP.LT.U32.AND.EX P5, PT, RZ, UR7, P3, P5 ;  /* 0x00000007ff007c0c */ /* 0x000fe40009fa1150 */
[----:B------:R-:W-:Y:S01]  /*40b0*/  ISETP.LT.U32.AND P3, PT, R7, UR6, PT ;  /* 0x0000000607007c0c */ /* 0x000fe2000bf61070 */
[----:B------:R-:W4:Y:S01]  /*40c0*/  @P2 LDG.E R20, desc[UR20][R16.64+0xc] ;  /* 0x00000c1410142981 */ /* 0x000f22000c1e1900 */
[----:B------:R-:W-:-:S03]  /*40d0*/  PLOP3.LUT P6, PT, PT, PT, UP0, 0x40, 0x4 ;  /* 0x000000000004781c */ /* 0x000fc60003fce808 */
[----:B0-----:R-:W4:Y:S01]  /*40e0*/  @P1 LDG.E R22, desc[UR20][R16.64+0x10] ;  /* 0x0000101410161981 */ /* 0x001f22000c1e1900 */
[----:B------:R-:W-:-:S05]  /*40f0*/  ISETP.LT.U32.AND.EX P3, PT, RZ, UR7, P6, P3 ;  /* 0x00000007ff007c0c */ /* 0x000fca000b761130 */
[----:B------:R-:W4:Y:S08]  /*4100*/  @P5 LDG.E R24, desc[UR20][R16.64+0x14] ;  /* 0x0000141410185981 */ /* 0x000f30000c1e1900 */
[----:B------:R-:W4:Y:S01]  /*4110*/  @P3 LDG.E R26, desc[UR20][R16.64+0x18] ;  /* 0x00001814101a3981 */ /* 0x000f22000c1e1900 */
[----:B------:R-:W0:Y:S08]  /*4120*/  LDC R7, c[0x0][0x364] ;  /* 0x0000d900ff077b82 */ /* 0x000e300000000800 */
[----:B------:R-:W1:Y:S08]  /*4130*/  LDC R9, c[0x0][0x364] ;  /* 0x0000d900ff097b82 */ /* 0x000e700000000800 */
[----:B------:R-:W2:Y:S08]  /*4140*/  LDC R11, c[0x0][0x364] ;  /* 0x0000d900ff0b7b82 */ /* 0x000eb00000000800 */
[----:B------:R-:W4:Y:S01]  /*4150*/  LDC R13, c[0x0][0x364] ;  /* 0x0000d900ff0d7b82 */ /* 0x000f220000000800 */
[--C-:B0-----:R-:W-:Y:S01]  /*4160*/  IMAD R7, R7, UR27, R51.reuse ;  /* 0x0000001b07077c24 */ /* 0x101fe2000f8e0233 */
[----:B------:R-:W-:Y:S06]  /*4170*/  @!P4 STS [R3+0x184], RZ ;  /* 0x000184ff0300c388 */ /* 0x000fec0000000800 */
[----:B------:R-:W0:Y:S01]  /*4180*/  LDC R15, c[0x0][0x364] ;  /* 0x0000d900ff0f7b82 */ /* 0x000e220000000800 */
[----:B------:R-:W-:Y:S01]  /*4190*/  LEA R7, R7, 0x6, 0x4 ;  /* 0x0000000607077811 */ /* 0x000fe200078e20ff */
[----:B------:R-:W-:Y:S01]  /*41a0*/  UISETP.NE.AND UP1, UPT, UR19, URZ, UPT ;  /* 0x000000ff1300728c */ /* 0x000fe2000bf25270 */
[----:B-1----:R-:W-:Y:S01]  /*41b0*/  IMAD R9, R9, UR27, R51 ;  /* 0x0000001b09097c24 */ /* 0x002fe2000f8e0233 */
[----:B------:R-:W-:Y:S01]  /*41c0*/  UISETP.NE.AND UP0, UPT, UR18, URZ, UPT ;  /* 0x000000ff1200728c */ /* 0x000fe2000bf05270 */
[----:B------:R-:W-:Y:S04]  /*41d0*/  @!P2 STS [R3+0x18c], RZ ;  /* 0x00018cff0300a388 */ /* 0x000fe80000000800 */
[----:B------:R-:W-:Y:S01]  /*41e0*/  @!P5 STS [R3+0x194], RZ ;  /* 0x000194ff0300d388 */ /* 0x000fe20000000800 */
[----:B------:R-:W-:-:S03]  /*41f0*/  LEA R9, R9, 0x6, 0x4 ;  /* 0x0000000609097811 */ /* 0x000fc600078e20ff */
[----:B------:R-:W-:Y:S04]  /*4200*/  @!P3 STS [R3+0x198], RZ ;  /* 0x000198ff0300b388 */ /* 0x000fe80000000800 */
[----:B------:R-:W-:Y:S04]  /*4210*/  @!P0 STS [R3+0x188], RZ ;  /* 0x000188ff03008388 */ /* 0x000fe80000000800 */
[----:B------:R-:W-:Y:S01]  /*4220*/  @!P1 STS [R3+0x190], RZ ;  /* 0x000190ff03009388 */ /* 0x000fe20000000800 */
[----:B------:R-:W-:-:S03]  /*4230*/  PLOP3.LUT P6, PT, PT, PT, UP3, 0x40, 0x4 ;  /* 0x000000000004781c */ /* 0x000fc60003fce838 */
[----:B--2---:R1:W-:Y:S01]  /*4240*/  @P4 STS [R3+0x184], R14 ;  /* 0x0001840e03004388 */ /* 0x0043e20000000800 */
[----:B------:R-:W-:Y:S01]  /*4250*/  ISETP.LT.U32.AND P4, PT, R7, UR6, PT ;  /* 0x0000000607007c0c */ /* 0x000fe2000bf81070 */
[----:B------:R-:W-:Y:S02]  /*4260*/  IMAD R7, R11, UR27, R51 ;  /* 0x0000001b0b077c24 */ /* 0x000fe4000f8e0233 */
[----:B------:R-:W2:Y:S03]  /*4270*/  LDC R11, c[0x0][0x364] ;  /* 0x0000d900ff0b7b82 */ /* 0x000ea60000000800 */
[----:B------:R-:W-:Y:S01]  /*4280*/  LEA R7, R7, 0x6, 0x4 ;  /* 0x0000000607077811 */ /* 0x000fe200078e20ff */
[----:B---3--:R3:W-:Y:S01]  /*4290*/  @P0 STS [R3+0x188], R18 ;  /* 0x0001881203000388 */ /* 0x0087e20000000800 */
[----:B------:R-:W-:-:S03]  /*42a0*/  ISETP.LT.U32.AND P0, PT, R9, UR6, PT ;  /* 0x0000000609007c0c */ /* 0x000fc6000bf01070 */
[----:B----4-:R-:W-:Y:S01]  /*42b0*/  @P2 STS [R3+0x18c], R20 ;  /* 0x00018c1403002388 */ /* 0x010fe20000000800 */
[----:B------:R-:W-:Y:S01]  /*42c0*/  ISETP.LT.U32.AND P2, PT, R7, UR6, PT ;  /* 0x0000000607007c0c */ /* 0x000fe2000bf41070 */
[--C-:B------:R-:W-:Y:S02]  /*42d0*/  IMAD R7, R13, UR27, R51.reuse ;  /* 0x0000001b0d077c24 */ /* 0x100fe4000f8e0233 */
[----:B------:R-:W-:Y:S01]  /*42e0*/  @P5 STS [R3+0x194], R24 ;  /* 0x0001941803005388 */ /* 0x000fe20000000800 */
[----:B------:R-:W-:Y:S01]  /*42f0*/  PLOP3.LUT P5, PT, PT, PT, UP1, 0x40, 0x4 ;  /* 0x000000000004781c */ /* 0x000fe20003fae818 */
[----:B------:R-:W-:Y:S01]  /*4300*/  UISETP.NE.AND UP1, UPT, UR34, URZ, UPT ;  /* 0x000000ff2200728c */ /* 0x000fe2000bf25270 */
[----:B------:R-:W-:Y:S02]  /*4310*/  LEA R7, R7, 0x6, 0x4 ;  /* 0x0000000607077811 */ /* 0x000fe400078e20ff */
[----:B------:R-:W-:Y:S01]  /*4320*/  ISETP.LT.U32.AND.EX P4, PT, RZ, UR7, P5, P4 ;  /* 0x00000007ff007c0c */ /* 0x000fe2000af81140 */
[----:B------:R-:W-:Y:S01]  /*4330*/  @P3 STS [R3+0x198], R26 ;  /* 0x0001981a03003388 */ /* 0x000fe20000000800 */
[----:B------:R-:W-:Y:S01]  /*4340*/  PLOP3.LUT P3, PT, PT, PT, UP0, 0x40, 0x4 ;  /* 0x000000000004781c */ /* 0x000fe20003f6e808 */
[----:B------:R-:W-:Y:S01]  /*4350*/  UISETP.NE.AND UP0, UPT, UR35, URZ, UPT ;  /* 0x000000ff2300728c */ /* 0x000fe2000bf05270 */
[----:B0-----:R-:W-:Y:S01]  /*4360*/  IMAD R9, R15, UR27, R51 ;  /* 0x0000001b0f097c24 */ /* 0x001fe2000f8e0233 */
[----:B------:R0:W-:Y:S01]  /*4370*/  @P1 STS [R3+0x190], R22 ;  /* 0x0001901603001388 */ /* 0x0001e20000000800 */
[----:B------:R-:W-:-:S02]  /*4380*/  ISETP.LT.U32.AND.EX P0, PT, RZ, UR7, P3, P0 ;  /* 0x00000007ff007c0c */ /* 0x000fc40009f01100 */
[----:B------:R-:W-:Y:S02]  /*4390*/  ISETP.LT.U32.AND P1, PT, R7, UR6, PT ;  /* 0x0000000607007c0c */ /* 0x000fe4000bf21070 */
[----:B------:R-:W-:-:S03]  /*43a0*/  PLOP3.LUT P5, PT, PT, PT, UP0, 0x40, 0x4 ;  /* 0x000000000004781c */ /* 0x000fc60003fae808 */
[----:B-1----:R-:W4:Y:S01]  /*43b0*/  @P4 LDG.E R14, desc[UR20][R16.64+0x1c] ;  /* 0x00001c14100e4981 */ /* 0x002f22000c1e1900 */
[----:B------:R-:W-:Y:S02]  /*43c0*/  PLOP3.LUT P3, PT, PT, PT, UP1, 0x40, 0x4 ;  /* 0x000000000004781c */ /* 0x000fe40003f6e818 */
[----:B------:R-:W-:Y:S02]  /*43d0*/  LEA R9, R9, 0x6, 0x4 ;  /* 0x0000000609097811 */ /* 0x000fe400078e20ff */
[----:B------:R-:W-:Y:S02]  /*43e0*/  ISETP.LT.U32.AND.EX P2, PT, RZ, UR7, P5, P2 ;  /* 0x00000007ff007c0c */ /* 0x000fe4000af41120 */
[----:B------:R-:W-:Y:S01]  /*43f0*/  ISETP.LT.U32.AND.EX P1, PT, RZ, UR7, P3, P1 ;  /* 0x00000007ff007c0c */ /* 0x000fe20009f21110 */
[----:B--2---:R-:W-:Y:S01]  /*4400*/  IMAD R7, R11, UR27, R51 ;  /* 0x0000001b0b077c24 */ /* 0x004fe2000f8e0233 */
[----:B------:R-:W-:Y:S01]  /*4410*/  ISETP.LT.U32.AND P5, PT, R9, UR6, PT ;  /* 0x0000000609007c0c */ /* 0x000fe2000bfa1070 */
[----:B---3--:R-:W2:Y:S01]  /*4420*/  @P0 LDG.E R18, desc[UR20][R16.64+0x20] ;  /* 0x0000201410120981 */ /* 0x008ea2000c1e1900 */
[----:B------:R-:W-:-:S02]  /*4430*/  PLOP3.LUT P3, PT, PT, PT, UP2, 0x40, 0x4 ;  /* 0x000000000004781c */ /* 0x000fc40003f6e828 */
[----:B------:R-:W-:Y:S02]  /*4440*/  LEA R7, R7, 0x6, 0x4 ;  /* 0x0000000607077811 */ /* 0x000fe400078e20ff */
[----:B------:R-:W-:Y:S02]  /*4450*/  ISETP.LT.U32.AND.EX P5, PT, RZ, UR7, P3, P5 ;  /* 0x00000007ff007c0c */ /* 0x000fe40009fa1150 */
[----:B------:R-:W-:Y:S01]  /*4460*/  ISETP.LT.U32.AND P3, PT, R7, UR6, PT ;  /* 0x0000000607007c0c */ /* 0x000fe2000bf61070 */
[----:B0-----:R-:W3:Y:S03]  /*4470*/  @P2 LDG.E R22, desc[UR20][R16.64+0x24] ;  /* 0x0000241410162981 */ /* 0x001ee6000c1e1900 */
[----:B------:R-:W-:Y:S01]  /*4480*/  ISETP.LT.U32.AND.EX P3, PT, RZ, UR7, P6, P3 ;  /* 0x00000007ff007c0c */ /* 0x000fe2000b761130 */
[----:B------:R-:W3:Y:S06]  /*4490*/  @P1 LDG.E R24, desc[UR20][R16.64+0x28] ;  /* 0x0000281410181981 */ /* 0x000eec000c1e1900 */
[----:B------:R-:W3:Y:S06]  /*44a0*/  @P5 LDG.E R26, desc[UR20][R16.64+0x2c] ;  /* 0x00002c14101a5981 */ /* 0x000eec000c1e1900 */
[----:B------:R-:W3:Y:S01]  /*44b0*/  @P3 LDG.E R28, desc[UR20][R16.64+0x30] ;  /* 0x00003014101c3981 */ /* 0x000ee2000c1e1900 */
[----:B------:R-:W0:Y:S08]  /*44c0*/  LDC R7, c[0x0][0x364] ;  /* 0x0000d900ff077b82 */ /* 0x000e300000000800 */
[----:B------:R-:W1:Y:S08]  /*44d0*/  LDC R9, c[0x0][0x364] ;  /* 0x0000d900ff097b82 */ /* 0x000e700000000800 */
[----:B------:R-:W4:Y:S08]  /*44e0*/  LDC R11, c[0x0][0x364] ;  /* 0x0000d900ff0b7b82 */ /* 0x000f300000000800 */
[----:B------:R-:W1:Y:S01]  /*44f0*/  LDC R20, c[0x0][0x364] ;  /* 0x0000d900ff147b82 */ /* 0x000e620000000800 */
[----:B0-----:R-:W-:-:S07]  /*4500*/  IMAD R7, R7, UR27, R51 ;  /* 0x0000001b07077c24 */ /* 0x001fce000f8e0233 */
[----:B------:R-:W0:Y:S01]  /*4510*/  LDC R13, c[0x0][0x364] ;  /* 0x0000d900ff0d7b82 */ /* 0x000e220000000800 */
[----:B------:R-:W-:Y:S01]  /*4520*/  LEA R7, R7, 0x6, 0x4 ;  /* 0x0000000607077811 */ /* 0x000fe200078e20ff */
[----:B------:R-:W-:Y:S01]  /*4530*/  @!P4 STS [R3+0x19c], RZ ;  /* 0x00019cff0300c388 */ /* 0x000fe20000000800 */
[----:B------:R-:W-:Y:S01]  /*4540*/  MOV R21, RZ ;  /* 0x000000ff00157202 */ /* 0x000fe20000000f00 */
[--C-:B-1----:R-:W-:Y:S02]  /*4550*/  IMAD R9, R9, UR27, R51.reuse ;  /* 0x0000001b09097c24 */ /* 0x102fe4000f8e0233 */
[----:B------:R-:W-:-:S05]  /*4560*/  IMAD R20, R20, UR27, R51 ;  /* 0x0000001b14147c24 */ /* 0x000fca000f8e0233 */
[----:B------:R-:W-:Y:S01]  /*4570*/  SHF.L.U32 R20, R20, 0x4, RZ ;  /* 0x0000000414147819 */ /* 0x000fe200000006ff */
[----:B------:R-:W-:Y:S01]  /*4580*/  @!P0 STS [R3+0x1a0], RZ ;  /* 0x0001a0ff03008388 */ /* 0x000fe20000000800 */
[----:B------:R-:W-:-:S03]  /*4590*/  LEA R9, R9, 0x6, 0x4 ;  /* 0x0000000609097811 */ /* 0x000fc600078e20ff */
[----:B------:R-:W-:Y:S04]  /*45a0*/  @!P2 STS [R3+0x1a4], RZ ;  /* 0x0001a4ff0300a388 */ /* 0x000fe80000000800 */
[----:B------:R-:W-:Y:S04]  /*45b0*/  @!P5 STS [R3+0x1ac], RZ ;  /* 0x0001acff0300d388 */ /* 0x000fe80000000800 */
[----:B------:R-:W-:Y:S01]  /*45c0*/  @!P1 STS [R3+0x1a8], RZ ;  /* 0x0001a8ff03009388 */ /* 0x000fe20000000800 */
[----:B------:R-:W-:Y:S02]  /*45d0*/  UP2UR UR32, UPR, URZ, 0x4 ;  /* 0x00000004ff207883 */ /* 0x000fe40008000000 */
[----:B------:R-:W-:Y:S01]  /*45e0*/  UISETP.NE.AND UP2, UPT, UR13, URZ, UPT ;  /* 0x000000ff0d00728c */ /* 0x000fe2000bf45270 */
[----:B------:R-:W-:Y:S01]  /*45f0*/  @!P3 STS [R3+0x1b0], RZ ;  /* 0x0001b0ff0300b388 */ /* 0x000fe20000000800 */
[----:B------:R-:W-:-:S02]  /*4600*/  UP2UR UR33, UPR, URZ, 0x2 ;  /* 0x00000002ff217883 */ /* 0x000fc40008000000 */
[----:B------:R-:W-:Y:S02]  /*4610*/  UISETP.NE.AND UP1, UPT, UR16, URZ, UPT ;  /* 0x000000ff1000728c */ /* 0x000fe4000bf25270 */
[----:B------:R-:W-:Y:S02]  /*4620*/  UP2UR UR34, UPR, URZ, 0x1 ;  /* 0x00000001ff227883 */ /* 0x000fe40008000000 */
[----:B------:R-:W-:-:S06]  /*4630*/  UISETP.NE.AND UP0, UPT, UR17, URZ, UPT ;  /* 0x000000ff1100728c */ /* 0x000fcc000bf05270 */
[----:B------:R-:W-:Y:S01]  /*4640*/  PLOP3.LUT P6, PT, PT, PT, UP0, 0x40, 0x4 ;  /* 0x000000000004781c */ /* 0x000fe20003fce808 */
[----:B----4-:R1:W-:Y:S01]  /*4650*/  @P4 STS [R3+0x19c], R14 ;  /* 0x00019c0e03004388 */ /* 0x0103e20000000800 */
[----:B------:R-:W-:Y:S01]  /*4660*/  ISETP.LT.U32.AND P4, PT, R7, UR6, PT ;  /* 0x0000000607007c0c */ /* 0x000fe2000bf81070 */
[----:B------:R-:W-:Y:S02]  /*4670*/  IMAD R7, R11, UR27, R51 ;  /* 0x0000001b0b077c24 */ /* 0x000fe4000f8e0233 */
[----:B------:R-:W4:Y:S01]  /*4680*/  LDC R11, c[0x0][0x364] ;  /* 0x0000d900ff0b7b82 */ /* 0x000f220000000800 */
[----:B-1----:R-:W-:-:S07]  /*4690*/  IMAD.WIDE.U32 R14, R0, UR6, R20 ;  /* 0x00000006000e7c25 */ /* 0x002fce000f8e0014 */
[----:B------:R-:W1:Y:S01]  /*46a0*/  LDC R19, c[0x0][0x364] ;  /* 0x0000d900ff137b82 */ /* 0x000e620000000800 */
[----:B--2---:R2:W-:Y:S01]  /*46b0*/  @P0 STS [R3+0x1a0], R18 ;  /* 0x0001a01203000388 */ /* 0x0045e20000000800 */
[----:B------:R-:W-:-:S03]  /*46c0*/  ISETP.LT.U32.AND P0, PT, R9, UR6, PT ;  /* 0x0000000609007c0c */ /* 0x000fc6000bf01070 */
[----:B---3--:R3:W-:Y:S01]  /*46d0*/  @P2 STS [R3+0x1a4], R22 ;  /* 0x0001a41603002388 */ /* 0x0087e20000000800 */
[----:B0-----:R-:W-:Y:S01]  /*46e0*/  IMAD R9, R13, UR27, R51 ;  /* 0x0000001b0d097c24 */ /* 0x001fe2000f8e0233 */
[----:B--2---:R-:W-:Y:S02]  /*46f0*/  IADD3 R18, P2, PT, R14, 0x7, RZ ;  /* 0x000000070e127810 */ /* 0x004fe40007f5e0ff */
[----:B------:R-:W-:Y:S01]  /*4700*/  LEA R7, R7, 0x6, 0x4 ;  /* 0x0000000607077811 */ /* 0x000fe200078e20ff */
[----:B------:R-:W-:Y:S01]  /*4710*/  @P5 STS [R3+0x1ac], R26 ;  /* 0x0001ac1a03005388 */ /* 0x000fe20000000800 */
[----:B------:R-:W-:Y:S02]  /*4720*/  PLOP3.LUT P5, PT, PT, PT, UP4, 0x40, 0x4 ;  /* 0x000000000004781c */ /* 0x000fe40003fae848 */
[----:B------:R-:W-:Y:S01]  /*4730*/  IADD3.X R14, PT, PT, R15, UR24, RZ, P2, !PT ;  /* 0x000000180f0e7c10 */ /* 0x000fe200097fe4ff */
[----:B------:R0:W-:Y:S01]  /*4740*/  @P1 STS [R3+0x1a8], R24 ;  /* 0x0001a81803001388 */ /* 0x0001e20000000800 */
[----:B------:R-:W-:-:S02]  /*4750*/  ISETP.LT.U32.AND.EX P4, PT, RZ, UR7, P5, P4 ;  /* 0x00000007ff007c0c */ /* 0x000fc4000af81140 */
[----:B------:R-:W-:Y:S01]  /*4760*/  ISETP.LT.U32.AND P1, PT, R7, UR6, PT ;  /* 0x0000000607007c0c */ /* 0x000fe2000bf21070 */
[----:B------:R-:W-:Y:S01]  /*4770*/  IMAD R7, R14, UR22, RZ ;  /* 0x000000160e077c24 */ /* 0x000fe2000f8e02ff */
[----:B------:R-:W-:Y:S01]  /*4780*/  LEA R9, R9, 0x7, 0x4 ;  /* 0x0000000709097811 */ /* 0x000fe200078e20ff */
[----:B------:R2:W-:Y:S01]  /*4790*/  @P3 STS [R3+0x1b0], R28 ;  /* 0x0001b01c03003388 */ /* 0x0005e20000000800 */
[----:B------:R-:W-:Y:S01]  /*47a0*/  PLOP3.LUT P3, PT, PT, PT, UP5, 0x40, 0x4 ;  /* 0x000000000004781c */ /* 0x000fe20003f6e858 */
[C---:B------:R-:W-:Y:S01]  /*47b0*/  IMAD.WIDE.U32 R14, R18.reuse, UR22, RZ ;  /* 0x00000016120e7c25 */ /* 0x040fe2000f8e00ff */
[----:B------:R-:W-:Y:S02]  /*47c0*/  ISETP.LT.U32.AND P2, PT, R9, UR6, PT ;  /* 0x0000000609007c0c */ /* 0x000fe4000bf41070 */
[----:B------:R-:W-:Y:S01]  /*47d0*/  PLOP3.LUT P5, PT, PT, PT, UP6, 0x40, 0x4 ;  /* 0x000000000004781c */ /* 0x000fe20003fae868 */
[----:B------:R-:W-:Y:S02]  /*47e0*/  IMAD R9, R18, UR23, R7 ;  /* 0x0000001712097c24 */ /* 0x000fe4000f8e0207 */
[----:B----4-:R-:W-:Y:S01]  /*47f0*/  IMAD R7, R11, UR27, R51 ;  /* 0x0000001b0b077c24 */ /* 0x010fe2000f8e0233 */
[----:B------:R-:W-:Y:S01]  /*4800*/  ISETP.LT.U32.AND.EX P0, PT, RZ, UR7, P3, P0 ;  /* 0x00000007ff007c0c */ /* 0x000fe20009f01100 */
[----:B---3--:R-:W3:Y:S01]  /*4810*/  @P4 LDG.E R22, desc[UR20][R16.64+0x34] ;  /* 0x0000341410164981 */ /* 0x008ee2000c1e1900 */
[----:B------:R-:W-:-:S02]  /*4820*/  ISETP.LT.U32.AND.EX P1, PT, RZ, UR7, P5, P1 ;  /* 0x00000007ff007c0c */ /* 0x000fc4000af21110 */
[C---:B------:R-:W-:Y:S02]  /*4830*/  LEA R18, P3, R14.reuse, UR14, 0x2 ;  /* 0x0000000e0e127c11 */ /* 0x040fe4000f8610ff */
[----:B------:R-:W-:Y:S01]  /*4840*/  IADD3 R11, PT, PT, R15, R9, RZ ;  /* 0x000000090f0b7210 */ /* 0x000fe20007ffe0ff */
[----:B-1----:R-:W-:Y:S01]  /*4850*/  IMAD R9, R19, UR27, R51 ;  /* 0x0000001b13097c24 */ /* 0x002fe2000f8e0233 */
[----:B------:R-:W-:Y:S02]  /*4860*/  PLOP3.LUT P5, PT, PT, PT, UP2, 0x40, 0x4 ;  /* 0x000000000004781c */ /* 0x000fe40003fae828 */
[----:B------:R-:W-:Y:S02]  /*4870*/  LEA R7, R7, 0x7, 0x4 ;  /* 0x0000000707077811 */ /* 0x000fe400078e20ff */
[----:B------:R-:W-:Y:S01]  /*4880*/  LEA.HI.X R19, R14, UR15, R11, 0x2, P3 ;  /* 0x0000000f0e137c11 */ /* 0x000fe200098f140b */
[----:B0-----:R-:W4:Y:S01]  /*4890*/  @P0 LDG.E R24, desc[UR20][R16.64+0x38] ;  /* 0x0000381410180981 */ /* 0x001f22000c1e1900 */
[----:B------:R-:W-:-:S02]  /*48a0*/  ISETP.LT.U32.AND.EX P2, PT, RZ, UR7, P5, P2 ;  /* 0x00000007ff007c0c */ /* 0x000fc4000af41120 */
[----:B------:R-:W-:Y:S01]  /*48b0*/  ISETP.LT.U32.AND P3, PT, R7, UR6, PT ;  /* 0x0000000607007c0c */ /* 0x000fe2000bf61070 */
[----:B------:R-:W4:Y:S01]  /*48c0*/  @P1 LDG.E R26, desc[UR20][R16.64+0x3c] ;  /* 0x00003c14101a1981 */ /* 0x000f22000c1e1900 */
[----:B------:R-:W-:Y:S02]  /*48d0*/  PLOP3.LUT P5, PT, PT, PT, UP1, 0x40, 0x4 ;  /* 0x000000000004781c */ /* 0x000fe40003fae818 */
[----:B------:R-:W-:Y:S02]  /*48e0*/  LEA R9, R9, 0x7, 0x4 ;  /* 0x0000000709097811 */ /* 0x000fe400078e20ff */
[----:B------:R-:W-:Y:S02]  /*48f0*/  ISETP.LT.U32.AND.EX P3, PT, RZ, UR7, P5, P3 ;  /* 0x00000007ff007c0c */ /* 0x000fe4000af61130 */
[----:B------:R-:W-:-:S03]  /*4900*/  ISETP.LT.U32.AND P5, PT, R9, UR6, PT ;  /* 0x0000000609007c0c */ /* 0x000fc6000bfa1070 */
[----:B--2---:R-:W2:Y:S01]  /*4910*/  @P2 LDG.E R28, desc[UR20][R18.64+0x4] ;  /* 0x00000414121c2981 */ /* 0x004ea2000c1e1900 */
[----:B------:R-:W-:-:S07]  /*4920*/  ISETP.LT.U32.AND.EX P5, PT, RZ, UR7, P6, P5 ;  /* 0x00000007ff007c0c */ /* 0x000fce000b7a1150 */
[----:B------:R-:W2:Y:S06]  /*4930*/  @P3 LDG.E R30, desc[UR20][R18.64+0x8] ;  /* 0x00000814121e3981 */ /* 0x000eac000c1e1900 */
[----:B------:R-:W2:Y:S01]  /*4940*/  @P5 LDG.E R32, desc[UR20][R18.64+0xc] ;  /* 0x00000c1412205981 */ /* 0x000ea2000c1e1900 */
[----:B------:R-:W0:Y:S08]  /*4950*/  LDC R7, c[0x0][0x364] ;  /* 0x0000d900ff077b82 */ /* 0x000e300000000800 */
[----:B------:R-:W1:Y:S01]  /*4960*/  LDC R9, c[0x0][0x364] ;  /* 0x0000d900ff097b82 */ /* 0x000e620000000800 */
[----:B------:R-:W-:Y:S01]  /*4970*/  IADD3 R27, PT, PT, R70, 0x6, RZ ;  /* 0x00000006461b7810 */ /* 0x000fe20007ffe0ff */
[----:B------:R-:W-:Y:S06]  /*4980*/  @!P4 STS [R3+0x1b4], RZ ;  /* 0x0001b4ff0300c388 */ /* 0x000fec0000000800 */
[----:B------:R-:W1:Y:S01]  /*4990*/  LDC R11, c[0x0][0x364] ;  /* 0x0000d900ff0b7b82 */ /* 0x000e620000000800 */
[----:B------:R-:W-:-:S07]  /*49a0*/  ISETP.NE.AND P6, PT, R37, RZ, PT ;  /* 0x000000ff2500720c */ /* 0x000fce0003fc5270 */
[----:B------:R-:W4:Y:S01]  /*49b0*/  LDC R13, c[0x0][0x364] ;  /* 0x0000d900ff0d7b82 */ /* 0x000f220000000800 */
[----:B0-----:R-:W-:-:S07]  /*49c0*/  IMAD R7, R7, UR27, R51 ;  /* 0x0000001b07077c24 */ /* 0x001fce000f8e0233 */
[----:B------:R-:W0:Y:S01]  /*49d0*/  LDC R15, c[0x0][0x364] ;  /* 0x0000d900ff0f7b82 */ /* 0x000e220000000800 */
[----:B------:R-:W-:Y:S01]  /*49e0*/  MOV R14, RZ ;  /* 0x000000ff000e7202 */ /* 0x000fe20000000f00 */
[----:B-1----:R-:W-:-:S06]  /*49f0*/  IMAD R9, R9, UR27, R51 ;  /* 0x0000001b09097c24 */ /* 0x002fcc000f8e0233 */
[----:B------:R-:W1:Y:S01]  /*4a00*/  LDC R21, c[0x0][0x364] ;  /* 0x0000d900ff157b82 */ /* 0x000e620000000800 */
[----:B------:R-:W-:Y:S01]  /*4a10*/  UP2UR UR28, UPR, URZ, 0x8 ;  /* 0x00000008ff1c7883 */ /* 0x000fe20008000000 */
[----:B------:R-:W-:Y:S01]  /*4a20*/  LEA R7, R7, 0x7, 0x4 ;  /* 0x0000000707077811 */ /* 0x000fe200078e20ff */
[----:B------:R-:W-:Y:S01]  /*4a30*/  UISETP.NE.AND UP3, UPT, UR30, URZ, UPT ;  /* 0x000000ff1e00728c */ /* 0x000fe2000bf65270 */
[----:B------:R-:W-:Y:S01]  /*4a40*/  LEA R9, R9, 0x7, 0x4 ;  /* 0x0000000709097811 */ /* 0x000fe200078e20ff */
[----:B------:R-:W-:Y:S01]  /*4a50*/  UP2UR UR25, UPR, URZ, 0x10 ;  /* 0x00000010ff197883 */ /* 0x000fe20008000000 */
[----:B------:R-:W-:Y:S01]  /*4a60*/  @!P0 STS [R3+0x1b8], RZ ;  /* 0x0001b8ff03008388 */ /* 0x000fe20000000800 */
[----:B------:R-:W-:-:S03]  /*4a70*/  UISETP.NE.AND UP4, UPT, UR31, URZ, UPT ;  /* 0x000000ff1f00728c */ /* 0x000fc6000bf85270 */
[----:B------:R-:W-:Y:S01]  /*4a80*/  @!P3 STS [R3+0x1c8], RZ ;  /* 0x0001c8ff0300b388 */ /* 0x000fe20000000800 */
[----:B------:R-:W-:Y:S01]  /*4a90*/  IMAD R11, R11, UR27, R51 ;  /* 0x0000001b0b0b7c24 */ /* 0x000fe2000f8e0233 */
[----:B------:R-:W-:Y:S02]  /*4aa0*/  UISETP.NE.AND UP1, UPT, UR19, URZ, UPT ;  /* 0x000000ff1300728c */ /* 0x000fe4000bf25270 */
[----:B------:R-:W-:Y:S01]  /*4ab0*/  @!P5 STS [R3+0x1cc], RZ ;  /* 0x0001ccff0300d388 */ /* 0x000fe20000000800 */
[----:B------:R-:W-:Y:S01]  /*4ac0*/  UISETP.NE.AND UP2, UPT, UR29, URZ, UPT ;  /* 0x000000ff1d00728c */ /* 0x000fe2000bf45270 */
[----:B------:R-:W-:Y:S01]  /*4ad0*/  LEA R11, R11, 0x7, 0x4 ;  /* 0x000000070b0b7811 */ /* 0x000fe200078e20ff */
[----:B------:R-:W-:Y:S01]  /*4ae0*/  UISETP.NE.AND UP0, UPT, UR18, URZ, UPT ;  /* 0x000000ff1200728c */ /* 0x000fe2000bf05270 */
[----:B------:R-:W-:Y:S04]  /*4af0*/  @!P2 STS [R3+0x1c4], RZ ;  /* 0x0001c4ff0300a388 */ /* 0x000fe80000000800 */
[----:B------:R-:W-:Y:S04]  /*4b00*/  @!P1 STS [R3+0x1bc], RZ ;  /* 0x0001bcff03009388 */ /* 0x000fe80000000800 */
[----:B---3--:R3:W-:Y:S01]  /*4b10*/  @P4 STS [R3+0x1b4], R22 ;  /* 0x0001b41603004388 */ /* 0x0087e20000000800 */
[----:B------:R-:W-:-:S04]  /*4b20*/  ISETP.GE.U32.AND P4, PT, R27, UR6, PT ;  /* 0x000000061b007c0c */ /* 0x000fc8000bf86070 */
[----:B------:R-:W-:Y:S01]  /*4b30*/  ISETP.GE.U32.OR.EX P4, PT, RZ, UR7, !P6, P4 ;  /* 0x00000007ff007c0c */ /* 0x000fe2000f786540 */
[----:B----4-:R-:W-:Y:S01]  /*4b40*/  @P0 STS [R3+0x1b8], R24 ;  /* 0x0001b81803000388 */ /* 0x010fe20000000800 */
[----:B------:R-:W-:-:S11]  /*4b50*/  ISETP.LT.U32.AND P0, PT, R9, UR6, PT ;  /* 0x0000000609007c0c */ /* 0x000fd6000bf01070 */
[----:B------:R4:W4:Y:S01]  /*4b60*/  @!P4 LDG.E R14, desc[UR20][R16.64] ;  /* 0x00000014100ec981 */ /* 0x000922000c1e1900 */
[----:B------:R-:W-:Y:S01]  /*4b70*/  ISETP.LT.U32.AND P4, PT, R7, UR6, PT ;  /* 0x0000000607007c0c */ /* 0x000fe2000bf81070 */
[--C-:B------:R-:W-:Y:S02]  /*4b80*/  IMAD R7, R13, UR27, R51.reuse ;  /* 0x0000001b0d077c24 */ /* 0x100fe4000f8e0233 */
[----:B0-----:R-:W-:-:S03]  /*4b90*/  IMAD R9, R15, UR27, R51 ;  /* 0x0000001b0f097c24 */ /* 0x001fc6000f8e0233 */
[----:B------:R-:W-:Y:S01]  /*4ba0*/  LEA R7, R7, 0x7, 0x4 ;  /* 0x0000000707077811 */ /* 0x000fe200078e20ff */
[----:B--2---:R-:W-:Y:S04]  /*4bb0*/  @P2 STS [R3+0x1c4], R28 ;  /* 0x0001c41c03002388 */ /* 0x004fe80000000800 */
[----:B------:R-:W-:Y:S01]  /*4bc0*/  @P3 STS [R3+0x1c8], R30 ;  /* 0x0001c81e03003388 */ /* 0x000fe20000000800 */
[----:B------:R-:W-:-:S04]  /*4bd0*/  PLOP3.LUT P3, PT, PT, PT, UP3, 0x40, 0x4 ;  /* 0x000000000004781c */ /* 0x000fc80003f6e838 */
[----:B------:R-:W-:Y:S01]  /*4be0*/  ISETP.LT.U32.AND.EX P0, PT, RZ, UR7, P3, P0 ;  /* 0x00000007ff007c0c */ /* 0x000fe20009f01100 */
[----:B------:R-:W-:Y:S01]  /*4bf0*/  @P5 STS [R3+0x1cc], R32 ;  /* 0x0001cc2003005388 */ /* 0x000fe20000000800 */
[----:B------:R-:W-:Y:S02]  /*4c00*/  PLOP3.LUT P5, PT, PT, PT, UP4, 0x40, 0x4 ;  /* 0x000000000004781c */ /* 0x000fe40003fae848 */
[----:B------:R-:W-:Y:S01]  /*4c10*/  ISETP.LT.U32.AND P2, PT, R7, UR6, PT ;  /* 0x0000000607007c0c */ /* 0x000fe2000bf41070 */
[----:B------:R0:W-:Y:S01]  /*4c20*/  @P1 STS [R3+0x1bc], R26 ;  /* 0x0001bc1a03001388 */ /* 0x0001e20000000800 */
[----:B------:R-:W-:Y:S02]  /*4c30*/  PLOP3.LUT P3, PT, PT, PT, UP1, 0x40, 0x4 ;  /* 0x000000000004781c */ /* 0x000fe40003f6e818 */
[----:B------:R-:W-:Y:S01]  /*4c40*/  ISETP.LT.U32.AND.EX P4, PT, RZ, UR7, P5, P4 ;  /* 0x00000007ff007c0c */ /* 0x000fe2000af81140 */
[----:B-1----:R-:W-:Y:S01]  /*4c50*/  IMAD R7, R21, UR27, R51 ;  /* 0x0000001b15077c24 */ /* 0x002fe2000f8e0233 */
[----:B------:R-:W-:-:S02]  /*4c60*/  ISETP.LT.U32.AND P1, PT, R11, UR6, PT ;  /* 0x000000060b007c0c */ /* 0x000fc4000bf21070 */
[----:B------:R-:W-:Y:S01]  /*4c70*/  PLOP3.LUT P5, PT, PT, PT, UP2, 0x40, 0x4 ;  /* 0x000000000004781c */ /* 0x000fe20003fae828 */
[----:B---3--:R-:W2:Y:S01]  /*4c80*/  @P0 LDG.E R22, desc[UR20][R18.64+0x14] ;  /* 0x0000141412160981 */ /* 0x008ea2000c1e1900 */
[----:B------:R-:W-:Y:S02]  /*4c90*/  LEA R9, R9, 0x7, 0x4 ;  /* 0x0000000709097811 */ /* 0x000fe400078e20ff */
[----:B------:R-:W-:Y:S02]  /*4ca0*/  ISETP.LT.U32.AND.EX P2, PT, RZ, UR7, P3, P2 ;  /* 0x00000007ff007c0c */ /* 0x000fe40009f41120 */
[----:B------:R-:W-:Y:S01]  /*4cb0*/  PLOP3.LUT P3, PT, PT, PT, UP0, 0x40, 0x4 ;  /* 0x000000000004781c */ /* 0x000fe20003f6e808 */
[----:B------:R-:W-:Y:S01]  /*4cc0*/  UISETP.NE.AND UP0, UPT, UR34, URZ, UPT ;  /* 0x000000ff2200728c */ /* 0x000fe2000bf05270 */
[----:B------:R-:W-:Y:S01]  /*4cd0*/  ISETP.LT.U32.AND.EX P1, PT, RZ, UR7, P5, P1 ;  /* 0x00000007ff007c0c */ /* 0x000fe2000af21110 */
[----:B------:R-:W3:Y:S01]  /*4ce0*/  @P4 LDG.E R16, desc[UR20][R18.64+0x10] ;  /* 0x0000101412104981 */ /* 0x000ee2000c1e1900 */
[----:B------:R-:W-:-:S02]  /*4cf0*/  ISETP.LT.U32.AND P5, PT, R9, UR6, PT ;  /* 0x0000000609007c0c */ /* 0x000fc4000bfa1070 */
[----:B------:R-:W-:Y:S02]  /*4d00*/  LEA R7, R7, 0x7, 0x4 ;  /* 0x0000000707077811 */ /* 0x000fe400078e20ff */
[----:B------:R-:W-:Y:S02]  /*4d10*/  ISETP.LT.U32.AND.EX P5, PT, RZ, UR7, P3, P5 ;  /* 0x00000007ff007c0c */ /* 0x000fe40009fa1150 */
[----:B------:R-:W-:Y:S01]  /*4d20*/  ISETP.LT.U32.AND P3, PT, R7, UR6, PT ;  /* 0x0000000607007c0c */ /* 0x000fe2000bf61070 */
[----:B0-----:R-:W4:Y:S01]  /*4d30*/  @P2 LDG.E R26, desc[UR20][R18.64+0x1c] ;  /* 0x00001c14121a2981 */ /* 0x001f22000c1e1900 */
[----:B------:R-:W-:-:S03]  /*4d40*/  PLOP3.LUT P6, PT, PT, PT, UP0, 0x40, 0x4 ;  /* 0x000000000004781c */ /* 0x000fc60003fce808 */
[----:B------:R-:W4:Y:S01]  /*4d50*/  @P1 LDG.E R24, desc[UR20][R18.64+0x18] ;  /* 0x0000181412181981 */ /* 0x000f22000c1e1900 */
[----:B------:R-:W-:-:S05]  /*4d60*/  ISETP.LT.U32.AND.EX P3, PT, RZ, UR7, P6, P3 ;  /* 0x00000007ff007c0c */ /* 0x000fca000b761130 */
[----:B------:R-:W4:Y:S08]  /*4d70*/  @P5 LDG.E R28, desc[UR20][R18.64+0x20] ;  /* 0x00002014121c5981 */ /* 0x000f30000c1e1900 */
[----:B------:R-:W4:Y:S01]  /*4d80*/  @P3 LDG.E R30, desc[UR20][R18.64+0x24] ;  /* 0x00002414121e3981 */ /* 0x000f22000c1e1900 */
[----:B------:R-:W0:Y:S08]  /*4d90*/  LDC R7, c[0x0][0x364] ;  /* 0x0000d900ff077b82 */ /* 0x000e300000000800 */
[----:B------:R-:W1:Y:S08]  /*4da0*/  LDC R9, c[0x0][0x364] ;  /* 0x0000d900ff097b82 */ /* 0x000e700000000800 */
[----:B------:R-:W2:Y:S01]  /*4db0*/  LDC R11, c[0x0][0x364] ;  /* 0x0000d900ff0b7b82 */ /* 0x000ea20000000800 */
[----:B------:R-:W-:Y:S01]  /*4dc0*/  @!P0 STS [R3+0x1d4], RZ ;  /* 0x0001d4ff03008388 */ /* 0x000fe20000000800 */
[----:B0-----:R-:W-:-:S06]  /*4dd0*/  IMAD R7, R7, UR27, R51 ;  /* 0x0000001b07077c24 */ /* 0x001fcc000f8e0233 */
[----:B------:R-:W0:Y:S01]  /*4de0*/  LDC R13, c[0x0][0x364] ;  /* 0x0000d900ff0d7b82 */ /* 0x000e220000000800 */
[----:B------:R-:W-:-:S07]  /*4df0*/  LEA R7, R7, 0x7, 0x4 ;  /* 0x0000000707077811 */ /* 0x000fce00078e20ff */
[----:B------:R-:W0:Y:S01]  /*4e00*/  LDC R15, c[0x0][0x364] ;  /* 0x0000d900ff0f7b82 */ /* 0x000e220000000800 */
[----:B------:R-:W-:Y:S01]  /*4e10*/  IADD3 R20, PT, PT, R20, 0x7, RZ ;  /* 0x0000000714147810 */ /* 0x000fe20007ffe0ff */
[----:B------:R-:W-:Y:S01]  /*4e20*/  @!P4 STS [R3+0x1d0], RZ ;  /* 0x0001d0ff0300c388 */ /* 0x000fe20000000800 */
[----:B------:R-:W-:Y:S01]  /*4e30*/  ISETP.NE.AND P6, PT, R37, RZ, PT ;  /* 0x000000ff2500720c */ /* 0x000fe20003fc5270 */
[----:B-1----:R-:W-:Y:S01]  /*4e40*/  IMAD R9, R9, UR27, R51 ;  /* 0x0000001b09097c24 */ /* 0x002fe2000f8e0233 */
[----:B------:R-:W-:Y:S01]  /*4e50*/  UISETP.NE.AND UP2, UPT, UR32, URZ, UPT ;  /* 0x000000ff2000728c */ /* 0x000fe2000bf45270 */
[----:B------:R-:W-:Y:S01]  /*4e60*/  @!P2 STS [R3+0x1dc], RZ ;  /* 0x0001dcff0300a388 */ /* 0x000fe20000000800 */
[----:B------:R-:W-:Y:S02]  /*4e70*/  UISETP.NE.AND UP1, UPT, UR33, URZ, UPT ;  /* 0x000000ff2100728c */ /* 0x000fe4000bf25270 */
[----:B------:R-:W-:Y:S01]  /*4e80*/  LEA R9, R9, 0x7, 0x4 ;  /* 0x0000000709097811 */ /* 0x000fe200078e20ff */
[----:B------:R-:W-:Y:S01]  /*4e90*/  @!P1 STS [R3+0x1d8], RZ ;  /* 0x0001d8ff03009388 */ /* 0x000fe20000000800 */
[----:B------:R-:W-:-:S02]  /*4ea0*/  UISETP.NE.AND UP4, UPT, UR25, URZ, UPT ;  /* 0x000000ff1900728c */ /* 0x000fc4000bf85270 */
[----:B------:R-:W-:Y:S01]  /*4eb0*/  UISETP.NE.AND UP3, UPT, UR28, URZ, UPT ;  /* 0x000000ff1c00728c */ /* 0x000fe2000bf65270 */
[----:B------:R-:W-:Y:S04]  /*4ec0*/  @!P5 STS [R3+0x1e0], RZ ;  /* 0x0001e0ff0300d388 */ /* 0x000fe80000000800 */
[----:B------:R-:W-:Y:S04]  /*4ed0*/  @!P3 STS [R3+0x1e4], RZ ;  /* 0x0001e4ff0300b388 */ /* 0x000fe80000000800 */
[----:B--2---:R-:W-:Y:S01]  /*4ee0*/  @P0 STS [R3+0x1d4], R22 ;  /* 0x0001d41603000388 */ /* 0x004fe20000000800 */
[----:B------:R-:W-:Y:S01]  /*4ef0*/  ISETP.LT.U32.AND P0, PT, R7, UR6, PT ;  /* 0x0000000607007c0c */ /* 0x000fe2000bf01070 */
[----:B------:R-:W-:-:S02]  /*4f00*/  IMAD R7, R11, UR27, R51 ;  /* 0x0000001b0b077c24 */ /* 0x000fc4000f8e0233 */
[----:B------:R-:W1:Y:S01]  /*4f10*/  LDC R11, c[0x0][0x364] ;  /* 0x0000d900ff0b7b82 */ /* 0x000e620000000800 */
[----:B---3--:R2:W-:Y:S01]  /*4f20*/  @P4 STS [R3+0x1d0], R16 ;  /* 0x0001d01003004388 */ /* 0x0085e20000000800 */
[----:B------:R-:W-:Y:S02]  /*4f30*/  ISETP.GE.U32.AND P4, PT, R20, UR6, PT ;  /* 0x0000000614007c0c */ /* 0x000fe4000bf86070 */
[----:B------:R-:W-:Y:S02]  /*4f40*/  LEA R7, R7, 0x7, 0x4 ;  /* 0x0000000707077811 */ /* 0x000fe400078e20ff */
[----:B------:R-:W-:Y:S01]  /*4f50*/  ISETP.GE.U32.OR.EX P4, PT, RZ, UR7, !P6, P4 ;  /* 0x00000007ff007c0c */ /* 0x000fe2000f786540 */
[----:B----4-:R3:W-:Y:S01]  /*4f60*/  @P2 STS [R3+0x1dc], R26 ;  /* 0x0001dc1a03002388 */ /* 0x0107e20000000800 */
[----:B------:R-:W-:Y:S01]  /*4f70*/  ISETP.LT.U32.AND P2, PT, R7, UR6, PT ;  /* 0x0000000607007c0c */ /* 0x000fe2000bf41070 */
[--C-:B0-----:R-:W-:Y:S01]  /*4f80*/  IMAD R7, R13, UR27, R51.reuse ;  /* 0x0000001b0d077c24 */ /* 0x101fe2000f8e0233 */
[----:B--2---:R-:W-:Y:S01]  /*4f90*/  MOV R16, RZ ;  /* 0x000000ff00107202 */ /* 0x004fe20000000f00 */
[----:B------:R0:W-:Y:S01]  /*4fa0*/  @P1 STS [R3+0x1d8], R24 ;  /* 0x0001d81803001388 */ /* 0x0001e20000000800 */
[----:B------:R-:W-:Y:S01]  /*4fb0*/  ISETP.LT.U32.AND P1, PT, R9, UR6, PT ;  /* 0x0000000609007c0c */ /* 0x000fe2000bf21070 */
[----:B------:R-:W-:Y:S01]  /*4fc0*/  IMAD R9, R15, UR27, R51 ;  /* 0x0000001b0f097c24 */ /* 0x000fe2000f8e0233 */
[----:B------:R-:W-:Y:S01]  /*4fd0*/  LEA R7, R7, 0x7, 0x4 ;  /* 0x0000000707077811 */ /* 0x000fe200078e20ff */
[----:B------:R2:W-:Y:S01]  /*4fe0*/  @P5 STS [R3+0x1e0], R28 ;  /* 0x0001e01c03005388 */ /* 0x0005e20000000800 */
[----:B------:R-:W-:-:S03]  /*4ff0*/  PLOP3.LUT P5, PT, PT, PT, UP2, 0x40, 0x4 ;  /* 0x000000000004781c */ /* 0x000fc60003fae828 */
[----:B------:R-:W4:Y:S04]  /*5000*/  @!P4 LDG.E R16, desc[UR20][R18.64] ;  /* 0x000000141210c981 */ /* 0x000f28000c1e1900 */
[----:B------:R2:W-:Y:S01]  /*5010*/  @P3 STS [R3+0x1e4], R30 ;  /* 0x0001e41e03003388 */ /* 0x0005e20000000800 */
[----:B------:R-:W-:Y:S02]  /*5020*/  PLOP3.LUT P3, PT, PT, PT, UP1, 0x40, 0x4 ;  /* 0x000000000004781c */ /* 0x000fe40003f6e818 */
[----:B------:R-:W-:Y:S02]  /*5030*/  ISETP.LT.U32.AND.EX P1, PT, RZ, UR7, P5, P1 ;  /* 0x00000007ff007c0c */ /* 0x000fe4000af21110 */
[----:B------:R-:W-:Y:S02]  /*5040*/  ISETP.LT.U32.AND.EX P0, PT, RZ, UR7, P3, P0 ;  /* 0x00000007ff007c0c */ /* 0x000fe40009f01100 */
[----:B------:R-:W-:Y:S01]  /*5050*/  ISETP.LT.U32.AND P4, PT, R7, UR6, PT ;  /* 0x0000000607007c0c */ /* 0x000fe2000bf81070 */
[----:B-1----:R-:W-:Y:S01]  /*5060*/  IMAD R7, R11, UR27, R51 ;  /* 0x0000001b0b077c24 */ /* 0x002fe2000f8e0233 */
[----:B------:R-:W-:-:S02]  /*5070*/  PLOP3.LUT P3, PT, PT, PT, UP3, 0x40, 0x4 ;  /* 0x000000000004781c */ /* 0x000fc40003f6e838 */
[----:B------:R-:W-:Y:S02]  /*5080*/  PLOP3.LUT P5, PT, PT, PT, UP4, 0x40, 0x4 ;  /* 0x000000000004781c */ /* 0x000fe40003fae848 */
[----:B------:R-:W-:Y:S02]  /*5090*/  LEA R9, R9, 0x7, 0x4 ;  /* 0x0000000709097811 */ /* 0x000fe400078e20ff */
[----:B------:R-:W-:Y:S01]  /*50a0*/  ISETP.LT.U32.AND.EX P2, PT, RZ, UR7, P3, P2 ;  /* 0x00000007ff007c0c */ /* 0x000fe20009f41120 */
[----:B---3--:R-:W3:Y:S01]  /*50b0*/  @P1 LDG.E R26, desc[UR20][R18.64+0x2c] ;  /* 0x00002c14121a1981 */ /* 0x008ee2000c1e1900 */
[----:B------:R-:W-:Y:S02]  /*50c0*/  ISETP.LT.U32.AND.EX P4, PT, RZ, UR7, P5, P4 ;  /* 0x00000007ff007c0c */ /* 0x000fe4000af81140 */
[----:B------:R-:W-:Y:S01]  /*50d0*/  ISETP.LT.U32.AND P3, PT, R9, UR6, PT ;  /* 0x0000000609007c0c */ /* 0x000fe2000bf61070 */
[----:B0-----:R-:W4:Y:S01]  /*50e0*/  @P0 LDG.E R24, desc[UR20][R18.64+0x28] ;  /* 0x0000281412180981 */ /* 0x001f22000c1e1900 */
[----:B------:R-:W-:-:S02]  /*50f0*/  PLOP3.LUT P5, PT, PT, PT, UP5, 0x40, 0x4 ;  /* 0x000000000004781c */ /* 0x000fc40003fae858 */
[----:B------:R-:W-:Y:S02]  /*5100*/  LEA R7, R7, 0x7, 0x4 ;  /* 0x0000000707077811 */ /* 0x000fe400078e20ff */
[----:B------:R-:W-:Y:S02]  /*5110*/  ISETP.LT.U32.AND.EX P3, PT, RZ, UR7, P5, P3 ;  /* 0x00000007ff007c0c */ /* 0x000fe4000af61130 */
[----:B------:R-:W-:Y:S01]  /*5120*/  ISETP.LT.U32.AND P5, PT, R7, UR6, PT ;  /* 0x0000000607007c0c */ /* 0x000fe2000bfa1070 */
[----:B--2---:R-:W2:Y:S01]  /*5130*/  @P2 LDG.E R28, desc[UR20][R18.64+0x30] ;  /* 0x00003014121c2981 */ /* 0x004ea2000c1e1900 */
[----:B------:R-:W-:-:S03]  /*5140*/  PLOP3.LUT P6, PT, PT, PT, UP6, 0x40, 0x4 ;  /* 0x000000000004781c */ /* 0x000fc60003fce868 */
[----:B------:R-:W2:Y:S01]  /*5150*/  @P4 LDG.E R30, desc[UR20][R18.64+0x34] ;  /* 0x00003414121e4981 */ /* 0x000ea2000c1e1900 */
[----:B------:R-:W-:-:S05]  /*5160*/  ISETP.LT.U32.AND.EX P5, PT, RZ, UR7, P6, P5 ;  /* 0x00000007ff007c0c */ /* 0x000fca000b7a1150 */
[----:B------:R-:W2:Y:S08]  /*5170*/  @P3 LDG.E R32, desc[UR20][R18.64+0x38] ;  /* 0x0000381412203981 */ /* 0x000eb0000c1e1900 */
[----:B------:R0:W2:Y:S01]  /*5180*/  @P5 LDG.E R34, desc[UR20][R18.64+0x3c] ;  /* 0x00003c1412225981 */ /* 0x0000a2000c1e1900 */
[----:B------:R-:W1:Y:S08]  /*5190*/  LDC R22, c[0x0][0x364] ;  /* 0x0000d900ff167b82 */ /* 0x000e700000000800 */
[----:B------:R-:W0:Y:S01]  /*51a0*/  LDC R7, c[0x0][0x364] ;  /* 0x0000d900ff077b82 */ /* 0x000e220000000800 */
[----:B------:R-:W-:-:S02]  /*51b0*/  UP2UR UR35, UPR, URZ, 0x1 ;  /* 0x00000001ff237883 */ /* 0x000fc40008000000 */
[----:B------:R-:W-:-:S05]  /*51c0*/  UISETP.NE.AND UP0, UPT, UR29, URZ, UPT ;  /* 0x000000ff1d00728c */ /* 0x000fca000bf05270 */
[----:B------:R-:W0:Y:S01]  /*51d0*/  LDC R9, c[0x0][0x364] ;  /* 0x0000d900ff097b82 */ /* 0x000e220000000800 */
[----:B------:R-:W-:-:S07]  /*51e0*/  UP2UR UR33, UPR, URZ, 0x1 ;  /* 0x00000001ff217883 */ /* 0x000fce0008000000 */
[----:B------:R-:W4:Y:S01]  /*51f0*/  LDC R11, c[0x0][0x364] ;  /* 0x0000d900ff0b7b82 */ /* 0x000f220000000800 */
[----:B-1----:R-:W-:Y:S01]  /*5200*/  IMAD R22, R22, UR27, R51 ;  /* 0x0000001b16167c24 */ /* 0x002fe2000f8e0233 */
[----:B------:R-:W-:Y:S01]  /*5210*/  UISETP.NE.AND UP0, UPT, UR31, URZ, UPT ;  /* 0x000000ff1f00728c */ /* 0x000fe2000bf05270 */
[----:B------:R-:W-:-:S03]  /*5220*/  MOV R23, RZ ;  /* 0x000000ff00177202 */ /* 0x000fc60000000f00 */
[----:B------:R-:W-:Y:S01]  /*5230*/  SHF.L.U32 R22, R22, 0x4, RZ ;  /* 0x0000000416167819 */ /* 0x000fe200000006ff */
[----:B------:R-:W-:Y:S02]  /*5240*/  UP2UR UR32, UPR, URZ, 0x1 ;  /* 0x00000001ff207883 */ /* 0x000fe40008000000 */
[----:B------:R-:W-:Y:S01]  /*5250*/  UISETP.NE.AND UP0, UPT, UR17, URZ, UPT ;  /* 0x000000ff1100728c */ /* 0x000fe2000bf05270 */
[----:B0-----:R-:W-:Y:S02]  /*5260*/  IMAD R7, R7, UR27, R51 ;  /* 0x0000001b07077c24 */ /* 0x001fe4000f8e0233 */
[----:B------:R-:W-:Y:S01]  /*5270*/  IMAD.WIDE.U32 R20, R0, UR6, R22 ;  /* 0x0000000600147c25 */ /* 0x000fe2000f8e0016 */
[----:B------:R-:W-:Y:S01]  /*5280*/  UP2UR UR28, UPR, URZ, 0x1 ;  /* 0x00000001ff1c7883 */ /* 0x000fe20008000000 */
[----:B------:R-:W0:Y:S01]  /*5290*/  LDC R13, c[0x0][0x364] ;  /* 0x0000d900ff0d7b82 */ /* 0x000e220000000800 */
[----:B------:R-:W-:Y:S01]  /*52a0*/  UISETP.NE.AND UP0, UPT, UR16, URZ, UPT ;  /* 0x000000ff1000728c */ /* 0x000fe2000bf05270 */
[----:B------:R-:W-:Y:S01]  /*52b0*/  @!P0 STS [R3+0x1e8], RZ ;  /* 0x0001e8ff03008388 */ /* 0x000fe20000000800 */
[----:B------:R-:W-:-:S02]  /*52c0*/  LEA R7, R7, 0x8, 0x4 ;  /* 0x0000000807077811 */ /* 0x000fc400078e20ff */
[----:B------:R-:W-:Y:S02]  /*52d0*/  UP2UR UR25, UPR, URZ, 0x1 ;  /* 0x00000001ff197883 */ /* 0x000fe40008000000 */
[----:B------:R-:W-:Y:S01]  /*52e0*/  UISETP.NE.AND UP0, UPT, UR13, URZ, UPT ;  /* 0x000000ff0d00728c */ /* 0x000fe2000bf05270 */
[----:B------:R-:W1:Y:S01]  /*52f0*/  LDC R15, c[0x0][0x364] ;  /* 0x0000d900ff0f7b82 */ /* 0x000e620000000800 */
[----:B------:R-:W-:Y:S01]  /*5300*/  IMAD R9, R9, UR27, R51 ;  /* 0x0000001b09097c24 */ /* 0x000fe2000f8e0233 */
[----:B------:R-:W-:Y:S04]  /*5310*/  @!P5 STS [R3+0x1fc], RZ ;  /* 0x0001fcff0300d388 */ /* 0x000fe80000000800 */
[----:B------:R-:W-:Y:S01]  /*5320*/  LEA R9, R9, 0x8, 0x4 ;  /* 0x0000000809097811 */ /* 0x000fe200078e20ff */
[----:B------:R-:W-:Y:S04]  /*5330*/  @!P1 STS [R3+0x1ec], RZ ;  /* 0x0001ecff03009388 */ /* 0x000fe80000000800 */
[----:B------:R-:W-:Y:S04]  /*5340*/  @!P3 STS [R3+0x1f8], RZ ;  /* 0x0001f8ff0300b388 */ /* 0x000fe80000000800 */
[----:B------:R-:W-:Y:S04]  /*5350*/  @!P4 STS [R3+0x1f4], RZ ;  /* 0x0001f4ff0300c388 */ /* 0x000fe80000000800 */
[----:B------:R-:W-:Y:S01]  /*5360*/  @!P2 STS [R3+0x1f0], RZ ;  /* 0x0001f0ff0300a388 */ /* 0x000fe20000000800 */
[----:B------:R-:W-:-:S02]  /*5370*/  UP2UR UR34, UPR, URZ, 0x2 ;  /* 0x00000002ff227883 */ /* 0x000fc40008000000 */
[----:B------:R-:W-:Y:S01]  /*5380*/  UISETP.NE.AND UP1, UPT, UR30, URZ, UPT ;  /* 0x000000ff1e00728c */ /* 0x000fe2000bf25270 */
[----:B----4-:R4:W-:Y:S01]  /*5390*/  @P0 STS [R3+0x1e8], R24 ;  /* 0x0001e81803000388 */ /* 0x0109e20000000800 */
[----:B------:R-:W-:-:S04]  /*53a0*/  IADD3 R18, P0, PT, R20, 0x8, RZ ;  /* 0x0000000814127810 */ /* 0x000fc80007f1e0ff */
[----:B------:R-:W-:Y:S02]  /*53b0*/  IADD3.X R20, PT, PT, R21, UR24, RZ, P0, !PT ;  /* 0x0000001815147c10 */ /* 0x000fe400087fe4ff */
[----:B------:R-:W-:Y:S01]  /*53c0*/  ISETP.LT.U32.AND P0, PT, R7, UR6, PT ;  /* 0x0000000607007c0c */ /* 0x000fe2000bf01070 */
[----:B------:R-:W-:Y:S02]  /*53d0*/  IMAD R7, R11, UR27, R51 ;  /* 0x0000001b0b077c24 */ /* 0x000fe4000f8e0233 */
[----:B------:R-:W4:Y:S01]  /*53e0*/  LDC R11, c[0x0][0x364] ;  /* 0x0000d900ff0b7b82 */ /* 0x000f220000000800 */
[----:B------:R-:W-:Y:S01]  /*53f0*/  IMAD R17, R20, UR22, RZ ;  /* 0x0000001614117c24 */ /* 0x000fe2000f8e02ff */
[----:B---3--:R3:W-:Y:S01]  /*5400*/  @P1 STS [R3+0x1ec], R26 ;  /* 0x0001ec1a03001388 */ /* 0x0087e20000000800 */
[----:B------:R-:W-:Y:S02]  /*5410*/  ISETP.LT.U32.AND P1, PT, R9, UR6, PT ;  /* 0x0000000609007c0c */ /* 0x000fe4000bf21070 */
[C---:B------:R-:W-:Y:S01]  /*5420*/  IMAD R9, R18.reuse, UR23, R17 ;  /* 0x0000001712097c24 */ /* 0x040fe2000f8e0211 */
[----:B------:R-:W-:Y:S01]  /*5430*/  LEA R7, R7, 0x8, 0x4 ;  /* 0x0000000807077811 */ /* 0x000fe200078e20ff */
[----:B------:R-:W-:Y:S01]  /*5440*/  IMAD.WIDE.U32 R18, R18, UR22, RZ ;  /* 0x0000001612127c25 */ /* 0x000fe2000f8e00ff */
[----:B--2---:R-:W-:Y:S04]  /*5450*/  @P3 STS [R3+0x1f8], R32 ;  /* 0x0001f82003003388 */ /* 0x004fe80000000800 */
[----:B------:R-:W-:Y:S01]  /*5460*/  @P5 STS [R3+0x1fc], R34 ;  /* 0x0001fc2203005388 */ /* 0x000fe20000000800 */
[----:B------:R-:W-:Y:S01]  /*5470*/  PLOP3.LUT P5, PT, PT, PT, UP0, 0x40, 0x4 ;  /* 0x000000000004781c */ /* 0x000fe20003fae808 */
[----:B------:R-:W-:-:S02]  /*5480*/  UISETP.NE.AND UP0, UPT, UR25, URZ, UPT ;  /* 0x000000ff1900728c */ /* 0x000fc4000bf05270 */
[----:B------:R-:W-:Y:S04]  /*5490*/  @P4 STS [R3+0x1f4], R30 ;  /* 0x0001f41e03004388 */ /* 0x000fe80000000800 */
[----:B------:R-:W-:Y:S01]  /*54a0*/  PLOP3.LUT P3, PT, PT, PT, UP0, 0x40, 0x4 ;  /* 0x000000000004781c */ /* 0x000fe20003f6e808 */
[----:B------:R-:W-:Y:S01]  /*54b0*/  UISETP.NE.AND UP0, UPT, UR28, URZ, UPT ;  /* 0x000000ff1c00728c */ /* 0x000fe2000bf05270 */
[----:B------:R2:W-:Y:S01]  /*54c0*/  @P2 STS [R3+0x1f0], R28 ;  /* 0x0001f01c03002388 */ /* 0x0005e20000000800 */
[----:B------:R-:W-:Y:S01]  /*54d0*/  ISETP.LT.U32.AND P4, PT, R7, UR6, PT ;  /* 0x0000000607007c0c */ /* 0x000fe2000bf81070 */
[----:B0-----:R-:W-:Y:S01]  /*54e0*/  IMAD R7, R13, UR27, R51 ;  /* 0x0000001b0d077c24 */ /* 0x001fe2000f8e0233 */
[----:B------:R-:W-:Y:S02]  /*54f0*/  LEA R20, P2, R18, UR14, 0x2 ;  /* 0x0000000e12147c11 */ /* 0x000fe4000f8410ff */
[----:B------:R-:W-:-:S02]  /*5500*/  IADD3 R9, PT, PT, R19, R9, RZ ;  /* 0x0000000913097210 */ /* 0x000fc40007ffe0ff */
[----:B------:R-:W-:Y:S02]  /*5510*/  ISETP.LT.U32.AND.EX P0, PT, RZ, UR7, P5, P0 ;  /* 0x00000007ff007c0c */ /* 0x000fe4000af01100 */
[----:B------:R-:W-:Y:S01]  /*5520*/  PLOP3.LUT P5, PT, PT, PT, UP0, 0x40, 0x4 ;  /* 0x000000000004781c */ /* 0x000fe20003fae808 */
[----:B------:R-:W-:Y:S01]  /*5530*/  UISETP.NE.AND UP0, UPT, UR32, URZ, UPT ;  /* 0x000000ff2000728c */ /* 0x000fe2000bf05270 */
[----:B------:R-:W-:Y:S01]  /*5540*/  LEA.HI.X R21, R18, UR15, R9, 0x2, P2 ;  /* 0x0000000f12157c11 */ /* 0x000fe200090f1409 */
[--C-:B-1----:R-:W-:Y:S01]  /*5550*/  IMAD R9, R15, UR27, R51.reuse ;  /* 0x0000001b0f097c24 */ /* 0x102fe2000f8e0233 */
[----:B------:R-:W-:Y:S02]  /*5560*/  LEA R7, R7, 0x8, 0x4 ;  /* 0x0000000807077811 */ /* 0x000fe400078e20ff */
[----:B------:R-:W-:Y:S02]  /*5570*/  ISETP.LT.U32.AND.EX P1, PT, RZ, UR7, P3, P1 ;  /* 0x00000007ff007c0c */ /* 0x000fe40009f21110 */
[----:B------:R-:W-:Y:S01]  /*5580*/  ISETP.LT.U32.AND P2, PT, R7, UR6, PT ;  /* 0x0000000607007c0c */ /* 0x000fe2000bf41070 */
[----:B----4-:R-:W-:Y:S01]  /*5590*/  IMAD R7, R11, UR27, R51 ;  /* 0x0000001b0b077c24 */ /* 0x010fe2000f8e0233 */
[----:B------:R-:W-:Y:S01]  /*55a0*/  PLOP3.LUT P3, PT, PT, PT, UP0, 0x40, 0x4 ;  /* 0x000000000004781c */ /* 0x000fe20003f6e808 */
[----:B------:R-:W4:Y:S01]  /*55b0*/  @P0 LDG.E R18, desc[UR20][R20.64+0x4] ;  /* 0x0000041414120981 */ /* 0x000f22000c1e1900 */
[----:B------:R-:W-:Y:S01]  /*55c0*/  LEA R9, R9, 0x8, 0x4 ;  /* 0x0000000809097811 */ /* 0x000fe200078e20ff */
[----:B------:R-:W-:Y:S01]  /*55d0*/  UISETP.NE.AND UP0, UPT, UR33, URZ, UPT ;  /* 0x000000ff2100728c */ /* 0x000fe2000bf05270 */
[----:B------:R-:W-:-:S02]  /*55e0*/  ISETP.LT.U32.AND.EX P4, PT, RZ, UR7, P5, P4 ;  /* 0x00000007ff007c0c */ /* 0x000fc4000af81140 */
[----:B------:R-:W-:Y:S02]  /*55f0*/  ISETP.LT.U32.AND.EX P2, PT, RZ, UR7, P3, P2 ;  /* 0x00000007ff007c0c */ /* 0x000fe40009f41120 */
[----:B------:R-:W-:Y:S01]  /*5600*/  ISETP.LT.U32.AND P5, PT, R9, UR6, PT ;  /* 0x0000000609007c0c */ /* 0x000fe2000bfa1070 */
[----:B------:R-:W4:Y:S01]  /*5610*/  @P1 LDG.E R24, desc[UR20][R20.64+0x8] ;  /* 0x0000081414181981 */ /* 0x000f22000c1e1900 */
[----:B------:R-:W-:Y:S02]  /*5620*/  PLOP3.LUT P3, PT, PT, PT, UP1, 0x40, 0x4 ;  /* 0x000000000004781c */ /* 0x000fe40003f6e818 */
[----:B------:R-:W-:Y:S02]  /*5630*/  LEA R7, R7, 0x8, 0x4 ;  /* 0x0000000807077811 */ /* 0x000fe400078e20ff */
[----:B------:R-:W-:Y:S02]  /*5640*/  ISETP.LT.U32.AND.EX P5, PT, RZ, UR7, P3, P5 ;  /* 0x00000007ff007c0c */ /* 0x000fe40009fa1150 */
[----:B------:R-:W-:Y:S01]  /*5650*/  ISETP.LT.U32.AND P3, PT, R7, UR6, PT ;  /* 0x0000000607007c0c */ /* 0x000fe2000bf61070 */
[----:B---3--:R-:W3:Y:S01]  /*5660*/  @P4 LDG.E R26, desc[UR20][R20.64+0xc] ;  /* 0x00000c14141a4981 */ /* 0x008ee2000c1e1900 */
[----:B------:R-:W-:-:S03]  /*5670*/  PLOP3.LUT P6, PT, PT, PT, UP0, 0x40, 0x4 ;  /* 0x000000000004781c */ /* 0x000fc60003fce808 */
[----:B--2---:R-:W2:Y:S01]  /*5680*/  @P2 LDG.E R28, desc[UR20][R20.64+0x10] ;  /* 0x00001014141c2981 */ /* 0x004ea2000c1e1900 */
[----:B------:R-:W-:-:S05]  /*5690*/  ISETP.LT.U32.AND.EX P3, PT, RZ, UR7, P6, P3 ;  /* 0x00000007ff007c0c */ /* 0x000fca000b761130 */
[----:B------:R-:W2:Y:S08]  /*56a0*/  @P5 LDG.E R30, desc[UR20][R20.64+0x14] ;  /* 0x00001414141e5981 */ /* 0x000eb0000c1e1900 */
[----:B------:R-:W2:Y:S01]  /*56b0*/  @P3 LDG.E R32, desc[UR20][R20.64+0x18] ;  /* 0x0000181414203981 */ /* 0x000ea2000c1e1900 */
[----:B------:R-:W0:Y:S08]  /*56c0*/  LDC R7, c[0x0][0x364] ;  /* 0x0000d900ff077b82 */ /* 0x000e300000000800 */
[----:B------:R-:W1:Y:S08]  /*56d0*/  LDC R9, c[0x0][0x364] ;  /* 0x0000d900ff097b82 */ /* 0x000e700000000800 */
[----:B------:R-:W4:Y:S08]  /*56e0*/  LDC R11, c[0x0][0x364] ;  /* 0x0000d900ff0b7b82 */ /* 0x000f300000000800 */
[----:B------:R-:W3:Y:S01]  /*56f0*/  LDC R13, c[0x0][0x364] ;  /* 0x0000d900ff0d7b82 */ /* 0x000ee20000000800 */
[----:B0-----:R-:W-:Y:S01]  /*5700*/  IMAD R7, R7, UR27, R51 ;  /* 0x0000001b07077c24 */ /* 0x001fe2000f8e0233 */
[----:B------:R-:W-:Y:S04]  /*5710*/  @!P0 STS [R3+0x204], RZ ;  /* 0x000204ff03008388 */ /* 0x000fe80000000800 */
[----:B------:R-:W-:-:S02]  /*5720*/  LEA R7, R7, 0x8, 0x4 ;  /* 0x0000000807077811 */ /* 0x000fc400078e20ff */
[----:B------:R-:W0:Y:S01]  /*5730*/  LDC R15, c[0x0][0x364] ;  /* 0x0000d900ff0f7b82 */ /* 0x000e220000000800 */
[----:B-1----:R-:W-:Y:S01]  /*5740*/  IMAD R9, R9, UR27, R51 ;  /* 0x0000001b09097c24 */ /* 0x002fe2000f8e0233 */
[----:B------:R-:W-:Y:S01]  /*5750*/  UISETP.NE.AND UP1, UPT, UR19, URZ, UPT ;  /* 0x000000ff1300728c */ /* 0x000fe2000bf25270 */
[----:B------:R-:W-:Y:S01]  /*5760*/  @!P4 STS [R3+0x20c], RZ ;  /* 0x00020cff0300c388 */ /* 0x000fe20000000800 */
[----:B------:R-:W-:Y:S02]  /*5770*/  UISETP.NE.AND UP0, UPT, UR18, URZ, UPT ;  /* 0x000000ff1200728c */ /* 0x000fe4000bf05270 */
[----:B------:R-:W-:Y:S01]  /*5780*/  LEA R9, R9, 0x8, 0x4 ;  /* 0x0000000809097811 */ /* 0x000fe200078e20ff */
[----:B------:R-:W-:Y:S04]  /*5790*/  @!P1 STS [R3+0x208], RZ ;  /* 0x000208ff03009388 */ /* 0x000fe80000000800 */
[----:B------:R-:W-:Y:S04]  /*57a0*/  @!P5 STS [R3+0x214], RZ ;  /* 0x000214ff0300d388 */ /* 0x000fe80000000800 */
[----:B------:R-:W-:Y:S04]  /*57b0*/  @!P3 STS [R3+0x218], RZ ;  /* 0x000218ff0300b388 */ /* 0x000fe80000000800 */
[----:B------:R-:W-:Y:S01]  /*57c0*/  @!P2 STS [R3+0x210], RZ ;  /* 0x000210ff0300a388 */ /* 0x000fe20000000800 */
[----:B------:R-:W-:-:S03]  /*57d0*/  PLOP3.LUT P6, PT, PT, PT, UP3, 0x40, 0x4 ;  /* 0x000000000004781c */ /* 0x000fc60003fce838 */
[----:B----4-:R1:W-:Y:S01]  /*57e0*/  @P0 STS [R3+0x204], R18 ;  /* 0x0002041203000388 */ /* 0x0103e20000000800 */
[----:B------:R-:W-:Y:S01]  /*57f0*/  ISETP.LT.U32.AND P0, PT, R7, UR6, PT ;  /* 0x0000000607007c0c */ /* 0x000fe2000bf01070 */
[----:B------:R-:W-:Y:S02]  /*5800*/  IMAD R7, R11, UR27, R51 ;  /* 0x0000001b0b077c24 */ /* 0x000fe4000f8e0233 */
[----:B------:R-:W4:Y:S03]  /*5810*/  LDC R11, c[0x0][0x364] ;  /* 0x0000d900ff0b7b82 */ /* 0x000f260000000800 */
[----:B------:R-:W-:Y:S01]  /*5820*/  LEA R7, R7, 0x8, 0x4 ;  /* 0x0000000807077811 */ /* 0x000fe200078e20ff */
[----:B------:R-:W-:Y:S01]  /*5830*/  @P1 STS [R3+0x208], R24 ;  /* 0x0002081803001388 */ /* 0x000fe20000000800 */
[----:B------:R-:W-:-:S03]  /*5840*/  ISETP.LT.U32.AND P1, PT, R9, UR6, PT ;  /* 0x0000000609007c0c */ /* 0x000fc6000bf21070 */
[----:B---3--:R3:W-:Y:S01]  /*5850*/  @P4 STS [R3+0x20c], R26 ;  /* 0x00020c1a03004388 */ /* 0x0087e20000000800 */
[----:B------:R-:W-:Y:S01]  /*5860*/  ISETP.LT.U32.AND P4, PT, R7, UR6, PT ;  /* 0x0000000607007c0c */ /* 0x000fe2000bf81070 */
[--C-:B------:R-:W-:Y:S02]  /*5870*/  IMAD R7, R13, UR27, R51.reuse ;  /* 0x0000001b0d077c24 */ /* 0x100fe4000f8e0233 */
[----:B0-----:R-:W-:Y:S01]  /*5880*/  IMAD R9, R15, UR27, R51 ;  /* 0x0000001b0f097c24 */ /* 0x001fe2000f8e0233 */
[----:B--2---:R-:W-:Y:S01]  /*5890*/  @P5 STS [R3+0x214], R30 ;  /* 0x0002141e03005388 */ /* 0x004fe20000000800 */
[----:B------:R-:W-:Y:S01]  /*58a0*/  PLOP3.LUT P5, PT, PT, PT, UP1, 0x40, 0x4 ;  /* 0x000000000004781c */ /* 0x000fe20003fae818 */
[----:B------:R-:W-:Y:S01]  /*58b0*/  UISETP.NE.AND UP1, UPT, UR34, URZ, UPT ;  /* 0x000000ff2200728c */ /* 0x000fe2000bf25270 */
[----:B------:R-:W-:Y:S01]  /*58c0*/  LEA R7, R7, 0x8, 0x4 ;  /* 0x0000000807077811 */ /* 0x000fe200078e20ff */
[----:B------:R-:W-:Y:S01]  /*58d0*/  @P3 STS [R3+0x218], R32 ;  /* 0x0002182003003388 */ /* 0x000fe20000000800 */
[----:B------:R-:W-:Y:S01]  /*58e0*/  PLOP3.LUT P3, PT, PT, PT, UP0, 0x40, 0x4 ;  /* 0x000000000004781c */ /* 0x000fe20003f6e808 */
[----:B------:R-:W-:Y:S01]  /*58f0*/  UISETP.NE.AND UP0, UPT, UR35, URZ, UPT ;  /* 0x000000ff2300728c */ /* 0x000fe2000bf05270 */
[----:B------:R-:W-:-:S02]  /*5900*/  ISETP.LT.U32.AND.EX P0, PT, RZ, UR7, P5, P0 ;  /* 0x00000007ff007c0c */ /* 0x000fc4000af01100 */
[----:B------:R-:W-:Y:S01]  /*5910*/  ISETP.LT.U32.AND.EX P1, PT, RZ, UR7, P3, P1 ;  /* 0x00000007ff007c0c */ /* 0x000fe20009f21110 */
[----:B------:R0:W-:Y:S01]  /*5920*/  @P2 STS [R3+0x210], R28 ;  /* 0x0002101c03002388 */ /* 0x0001e20000000800 */
[----:B------:R-:W-:Y:S02]  /*5930*/  ISETP.LT.U32.AND P2, PT, R7, UR6, PT ;  /* 0x0000000607007c0c */ /* 0x000fe4000bf41070 */
[----:B------:R-:W-:Y:S02]  /*5940*/  PLOP3.LUT P5, PT, PT, PT, UP0, 0x40, 0x4 ;  /* 0x000000000004781c */ /* 0x000fe40003fae808 */
[----:B------:R-:W-:Y:S02]  /*5950*/  PLOP3.LUT P3, PT, PT, PT, UP1, 0x40, 0x4 ;  /* 0x000000000004781c */ /* 0x000fe40003f6e818 */
[----:B------:R-:W-:Y:S01]  /*5960*/  LEA R9, R9, 0x8, 0x4 ;  /* 0x0000000809097811 */ /* 0x000fe200078e20ff */
[----:B----4-:R-:W-:Y:S01]  /*5970*/  IMAD R7, R11, UR27, R51 ;  /* 0x0000001b0b077c24 */ /* 0x010fe2000f8e0233 */
[----:B------:R-:W-:Y:S01]  /*5980*/  ISETP.LT.U32.AND.EX P4, PT, RZ, UR7, P5, P4 ;  /* 0x00000007ff007c0c */ /* 0x000fe2000af81140 */
[----:B-1----:R-:W2:Y:S01]  /*5990*/  @P0 LDG.E R18, desc[UR20][R20.64+0x1c] ;  /* 0x00001c1414120981 */ /* 0x002ea2000c1e1900 */
[----:B------:R-:W-:-:S02]  /*59a0*/  ISETP.LT.U32.AND.EX P2, PT, RZ, UR7, P3, P2 ;  /* 0x00000007ff007c0c */ /* 0x000fc40009f41120 */
[----:B------:R-:W-:Y:S01]  /*59b0*/  ISETP.LT.U32.AND P5, PT, R9, UR6, PT ;  /* 0x0000000609007c0c */ /* 0x000fe2000bfa1070 */
[----:B---3--:R-:W3:Y:S01]  /*59c0*/  @P1 LDG.E R26, desc[UR20][R20.64+0x20] ;  /* 0x00002014141a1981 */ /* 0x008ee2000c1e1900 */
[----:B------:R-:W-:Y:S02]  /*59d0*/  PLOP3.LUT P3, PT, PT, PT, UP2, 0x40, 0x4 ;  /* 0x000000000004781c */ /* 0x000fe40003f6e828 */
[----:B------:R-:W-:Y:S02]  /*59e0*/  LEA R7, R7, 0x8, 0x4 ;  /* 0x0000000807077811 */ /* 0x000fe400078e20ff */
[----:B------:R-:W-:Y:S02]  /*59f0*/  ISETP.LT.U32.AND.EX P5, PT, RZ, UR7, P3, P5 ;  /* 0x00000007ff007c0c */ /* 0x000fe40009fa1150 */
[----:B------:R-:W-:Y:S01]  /*5a00*/  ISETP.LT.U32.AND P3, PT, R7, UR6, PT ;  /* 0x0000000607007c0c */ /* 0x000fe2000bf61070 */
[----:B0-----:R-:W4:Y:S03]  /*5a10*/  @P4 LDG.E R28, desc[UR20][R20.64+0x24] ;  /* 0x00002414141c4981 */ /* 0x001f26000c1e1900 */
[----:B------:R-:W-:Y:S01]  /*5a20*/  ISETP.LT.U32.AND.EX P3, PT, RZ, UR7, P6, P3 ;  /* 0x00000007ff007c0c */ /* 0x000fe2000b761130 */
[----:B------:R-:W4:Y:S06]  /*5a30*/  @P2 LDG.E R30, desc[UR20][R20.64+0x28] ;  /* 0x00002814141e2981 */ /* 0x000f2c000c1e1900 */
[----:B------:R-:W4:Y:S06]  /*5a40*/  @P5 LDG.E R32, desc[UR20][R20.64+0x2c] ;  /* 0x00002c1414205981 */ /* 0x000f2c000c1e1900 */
[----:B------:R-:W4:Y:S01]  /*5a50*/  @P3 LDG.E R34, desc[UR20][R20.64+0x30] ;  /* 0x0000301414223981 */ /* 0x000f22000c1e1900 */
[----:B------:R-:W0:Y:S08]  /*5a60*/  LDC R7, c[0x0][0x364] ;  /* 0x0000d900ff077b82 */ /* 0x000e300000000800 */
[----:B------:R-:W1:Y:S08]  /*5a70*/  LDC R9, c[0x0][0x364] ;  /* 0x0000d900ff097b82 */ /* 0x000e700000000800 */
[----:B------:R-:W3:Y:S08]  /*5a80*/  LDC R11, c[0x0][0x364] ;  /* 0x0000d900ff0b7b82 */ /* 0x000ef00000000800 */
[----:B------:R-:W1:Y:S01]  /*5a90*/  LDC R24, c[0x0][0x364] ;  /* 0x0000d900ff187b82 */ /* 0x000e620000000800 */
[----:B0-----:R-:W-:Y:S01]  /*5aa0*/  IMAD R7, R7, UR27, R51 ;  /* 0x0000001b07077c24 */ /* 0x001fe2000f8e0233 */
[----:B------:R-:W-:Y:S04]  /*5ab0*/  @!P1 STS [R3+0x220], RZ ;  /* 0x000220ff03009388 */ /* 0x000fe80000000800 */
[----:B------:R-:W-:-:S02]  /*5ac0*/  LEA R7, R7, 0x8, 0x4 ;  /* 0x0000000807077811 */ /* 0x000fc400078e20ff */
[----:B------:R-:W0:Y:S01]  /*5ad0*/  LDC R13, c[0x0][0x364] ;  /* 0x0000d900ff0d7b82 */ /* 0x000e220000000800 */
[----:B------:R-:W-:Y:S01]  /*5ae0*/  MOV R25, RZ ;  /* 0x000000ff00197202 */ /* 0x000fe20000000f00 */
[----:B------:R-:W-:Y:S01]  /*5af0*/  @!P0 STS [R3+0x21c], RZ ;  /* 0x00021cff03008388 */ /* 0x000fe20000000800 */
[----:B------:R-:W-:Y:S01]  /*5b00*/  IADD3 R22, PT, PT, R22, 0x8, RZ ;  /* 0x0000000816167810 */ /* 0x000fe20007ffe0ff */
[----:B-1----:R-:W-:-:S05]  /*5b10*/  IMAD R24, R24, UR27, R51 ;  /* 0x0000001b18187c24 */ /* 0x002fca000f8e0233 */
[----:B------:R-:W-:Y:S01]  /*5b20*/  SHF.L.U32 R24, R24, 0x4, RZ ;  /* 0x0000000418187819 */ /* 0x000fe200000006ff */
[----:B------:R-:W-:Y:S01]  /*5b30*/  @!P5 STS [R3+0x22c], RZ ;  /* 0x00022cff0300d388 */ /* 0x000fe20000000800 */
[----:B------:R-:W-:Y:S01]  /*5b40*/  IMAD R9, R9, UR27, R51 ;  /* 0x0000001b09097c24 */ /* 0x000fe2000f8e0233 */
[----:B------:R-:W-:Y:S02]  /*5b50*/  ISETP.NE.AND P6, PT, R37, RZ, PT ;  /* 0x000000ff2500720c */ /* 0x000fe40003fc5270 */
[----:B------:R-:W-:Y:S02]  /*5b60*/  @!P4 STS [R3+0x224], RZ ;  /* 0x000224ff0300c388 */ /* 0x000fe40000000800 */
[----:B------:R-:W-:Y:S02]  /*5b70*/  LEA R9, R9, 0x8, 0x4 ;  /* 0x0000000809097811 */ /* 0x000fe400078e20ff */
[----:B------:R-:W-:Y:S01]  /*5b80*/  @!P3 STS [R3+0x230], RZ ;  /* 0x000230ff0300b388 */ /* 0x000fe20000000800 */
[----:B------:R-:W-:-:S02]  /*5b90*/  UP2UR UR32, UPR, URZ, 0x4 ;  /* 0x00000004ff207883 */ /* 0x000fc40008000000 */
[----:B------:R-:W-:Y:S01]  /*5ba0*/  UISETP.NE.AND UP2, UPT, UR13, URZ, UPT ;  /* 0x000000ff0d00728c */ /* 0x000fe2000bf45270 */
[----:B------:R-:W-:Y:S04]  /*5bb0*/  STL [R1+0x2b8], R27 ;  /* 0x0002b81b01007387 */ /* 0x000fe80000100800 */
[----:B------:R-:W-:Y:S01]  /*5bc0*/  @!P2 STS [R3+0x228], RZ ;  /* 0x000228ff0300a388 */ /* 0x000fe20000000800 */
[----:B------:R-:W-:Y:S02]  /*5bd0*/  UP2UR UR33, UPR, URZ, 0x2 ;  /* 0x00000002ff217883 */ /* 0x000fe40008000000 */
[----:B------:R-:W-:Y:S02]  /*5be0*/  UISETP.NE.AND UP1, UPT, UR16, URZ, UPT ;  /* 0x000000ff1000728c */ /* 0x000fe4000bf25270 */
[----:B------:R-:W-:-:S02]  /*5bf0*/  UP2UR UR34, UPR, URZ, 0x1 ;  /* 0x00000001ff227883 */ /* 0x000fc40008000000 */
[----:B------:R-:W-:Y:S01]  /*5c00*/  UISETP.NE.AND UP0, UPT, UR17, URZ, UPT ;  /* 0x000000ff1100728c */ /* 0x000fe2000bf05270 */
[----:B---3--:R-:W-:Y:S01]  /*5c10*/  @P1 STS [R3+0x220], R26 ;  /* 0x0002201a03001388 */ /* 0x008fe20000000800 */
[----:B------:R-:W-:Y:S01]  /*5c20*/  ISETP.LT.U32.AND P1, PT, R7, UR6, PT ;  /* 0x0000000607007c0c */ /* 0x000fe2000bf21070 */
[----:B------:R-:W-:Y:S02]  /*5c30*/  IMAD R7, R11, UR27, R51 ;  /* 0x0000001b0b077c24 */ /* 0x000fe4000f8e0233 */
[----:B------:R-:W1:Y:S01]  /*5c40*/  LDC R11, c[0x0][0x364] ;  /* 0x0000d900ff0b7b82 */ /* 0x000e620000000800 */
[----:B--2---:R2:W-:Y:S01]  /*5c50*/  @P0 STS [R3+0x21c], R18 ;  /* 0x00021c1203000388 */ /* 0x0045e20000000800 */
[----:B------:R-:W-:-:S06]  /*5c60*/  ISETP.GE.U32.AND P0, PT, R22, UR6, PT ;  /* 0x0000000616007c0c */ /* 0x000fcc000bf06070 */
[----:B------:R-:W3:Y:S01]  /*5c70*/  LDC R15, c[0x0][0x364] ;  /* 0x0000d900ff0f7b82 */ /* 0x000ee20000000800 */
[----:B--2---:R-:W-:Y:S01]  /*5c80*/  IMAD.WIDE.U32 R18, R0, UR6, R24 ;  /* 0x0000000600127c25 */ /* 0x004fe2000f8e0018 */
[----:B----4-:R-:W-:Y:S02]  /*5c90*/  @P5 STS [R3+0x22c], R32 ;  /* 0x00022c2003005388 */ /* 0x010fe40000000800 */
[----:B------:R-:W-:Y:S02]  /*5ca0*/  IADD3 R17, P5, PT, R18, 0x9, RZ ;  /* 0x0000000912117810 */ /* 0x000fe40007fbe0ff */
[----:B------:R-:W-:Y:S02]  /*5cb0*/  ISETP.GE.U32.OR.EX P0, PT, RZ, UR7, !P6, P0 ;  /* 0x00000007ff007c0c */ /* 0x000fe4000f706500 */
[----:B------:R-:W-:Y:S01]  /*5cc0*/  IADD3.X R19, PT, PT, R19, UR24, RZ, P5, !PT ;  /* 0x0000001813137c10 */ /* 0x000fe2000affe4ff */
[----:B------:R2:W-:Y:S01]  /*5cd0*/  @P4 STS [R3+0x224], R28 ;  /* 0x0002241c03004388 */ /* 0x0005e20000000800 */
[----:B------:R-:W-:Y:S01]  /*5ce0*/  ISETP.LT.U32.AND P4, PT, R9, UR6, PT ;  /* 0x0000000609007c0c */ /* 0x000fe2000bf81070 */
[----:B0-----:R-:W-:-:S02]  /*5cf0*/  IMAD R9, R13, UR27, R51 ;  /* 0x0000001b0d097c24 */ /* 0x001fc4000f8e0233 */
[----:B------:R-:W-:Y:S01]  /*5d00*/  @P3 STS [R3+0x230], R34 ;  /* 0x0002302203003388 */ /* 0x000fe20000000800 */
[----:B------:R-:W-:Y:S01]  /*5d10*/  PLOP3.LUT P3, PT, PT, PT, UP4, 0x40, 0x4 ;  /* 0x000000000004781c */ /* 0x000fe20003f6e848 */
[----:B------:R-:W-:Y:S01]  /*5d20*/  IMAD R22, R19, UR22, RZ ;  /* 0x0000001613167c24 */ /* 0x000fe2000f8e02ff */
[----:B------:R-:W-:Y:S01]  /*5d30*/  LEA R7, R7, 0x8, 0x4 ;  /* 0x0000000807077811 */ /* 0x000fe200078e20ff */
[----:B------:R0:W-:Y:S01]  /*5d40*/  @P2 STS [R3+0x228], R30 ;  /* 0x0002281e03002388 */ /* 0x0001e20000000800 */
[----:B------:R-:W-:Y:S01]  /*5d50*/  MOV R18, RZ ;  /* 0x000000ff00127202 */ /* 0x000fe20000000f00 */
[----:B------:R-:W-:Y:S01]  /*5d60*/  IMAD.WIDE.U32 R26, R17, UR22, RZ ;  /* 0x00000016111a7c25 */ /* 0x000fe2000f8e00ff */
[----:B------:R-:W-:Y:S02]  /*5d70*/  ISETP.LT.U32.AND.EX P1, PT, RZ, UR7, P3, P1 ;  /* 0x00000007ff007c0c */ /* 0x000fe40009f21110 */
[----:B------:R-:W-:Y:S01]  /*5d80*/  ISETP.LT.U32.AND P2, PT, R7, UR6, PT ;  /* 0x0000000607007c0c */ /* 0x000fe2000bf41070 */
[----:B------:R-:W-:Y:S01]  /*5d90*/  IMAD R17, R17, UR23, R22 ;  /* 0x0000001711117c24 */ /* 0x000fe2000f8e0216 */
[----:B------:R-:W-:Y:S01]  /*5da0*/  PLOP3.LUT P5, PT, PT, PT, UP5, 0x40, 0x4 ;  /* 0x000000000004781c */ /* 0x000fe20003fae858 */
[----:B-1----:R-:W-:Y:S01]  /*5db0*/  IMAD R7, R11, UR27, R51 ;  /* 0x0000001b0b077c24 */ /* 0x002fe2000f8e0233 */
[----:B------:R-:W-:Y:S01]  /*5dc0*/  PLOP3.LUT P3, PT, PT, PT, UP6, 0x40, 0x4 ;  /* 0x000000000004781c */ /* 0x000fe20003f6e868 */
[----:B------:R1:W4:Y:S01]  /*5dd0*/  @!P0 LDG.E R18, desc[UR20][R20.64] ;  /* 0x0000001414128981 */ /* 0x000322000c1e1900 */
[----:B------:R-:W-:-:S02]  /*5de0*/  LEA R9, R9, 0x9, 0x4 ;  /* 0x0000000909097811 */ /* 0x000fc400078e20ff */
[----:B------:R-:W-:Y:S02]  /*5df0*/  ISETP.LT.U32.AND.EX P4, PT, RZ, UR7, P5, P4 ;  /* 0x00000007ff007c0c */ /* 0x000fe4000af81140 */
[----:B------:R-:W-:Y:S02]  /*5e00*/  ISETP.LT.U32.AND.EX P2, PT, RZ, UR7, P3, P2 ;  /* 0x00000007ff007c0c */ /* 0x000fe40009f41120 */
[----:B------:R-:W-:Y:S01]  /*5e10*/  ISETP.LT.U32.AND P0, PT, R9, UR6, PT ;  /* 0x0000000609007c0c */ /* 0x000fe2000bf01070 */
[----:B---3--:R-:W-:Y:S01]  /*5e20*/  IMAD R9, R15, UR27, R51 ;  /* 0x0000001b0f097c24 */ /* 0x008fe2000f8e0233 */
[----:B------:R-:W-:Y:S02]  /*5e30*/  LEA R22, P3, R26, UR14, 0x2 ;  /* 0x0000000e1a167c11 */ /* 0x000fe4000f8610ff */
[----:B------:R-:W-:Y:S02]  /*5e40*/  IADD3 R11, PT, PT, R27, R17, RZ ;  /* 0x000000111b0b7210 */ /* 0x000fe40007ffe0ff */
[----:B------:R-:W-:-:S02]  /*5e50*/  PLOP3.LUT P5, PT, PT, PT, UP2, 0x40, 0x4 ;  /* 0x000000000004781c */ /* 0x000fc40003fae828 */
[----:B------:R-:W-:Y:S01]  /*5e60*/  LEA R7, R7, 0x9, 0x4 ;  /* 0x0000000907077811 */ /* 0x000fe200078e20ff */
[----:B--2---:R-:W2:Y:S01]  /*5e70*/  @P4 LDG.E R28, desc[UR20][R20.64+0x38] ;  /* 0x00003814141c4981 */ /* 0x004ea2000c1e1900 */
[----:B------:R-:W-:Y:S02]  /*5e80*/  LEA.HI.X R23, R26, UR15, R11, 0x2, P3 ;  /* 0x0000000f1a177c11 */ /* 0x000fe400098f140b */
[----:B------:R-:W-:Y:S01]  /*5e90*/  ISETP.LT.U32.AND.EX P0, PT, RZ, UR7, P5, P0 ;  /* 0x00000007ff007c0c */ /* 0x000fe2000af01100 */
[----:B------:R-:W3:Y:S01]  /*5ea0*/  @P1 LDG.E R26, desc[UR20][R20.64+0x34] ;  /* 0x00003414141a1981 */ /* 0x000ee2000c1e1900 */
[----:B------:R-:W-:Y:S02]  /*5eb0*/  ISETP.LT.U32.AND P3, PT, R7, UR6, PT ;  /* 0x0000000607007c0c */ /* 0x000fe4000bf61070 */
[----:B------:R-:W-:Y:S01]  /*5ec0*/  PLOP3.LUT P5, PT, PT, PT, UP1, 0x40, 0x4 ;  /* 0x000000000004781c */ /* 0x000fe20003fae818 */
[----:B0-----:R-:W4:Y:S01]  /*5ed0*/  @P2 LDG.E R30, desc[UR20][R20.64+0x3c] ;  /* 0x00003c14141e2981 */ /* 0x001f22000c1e1900 */
[----:B------:R-:W-:-:S02]  /*5ee0*/  LEA R9, R9, 0x9, 0x4 ;  /* 0x0000000909097811 */ /* 0x000fc400078e20ff */
[----:B------:R-:W-:Y:S02]  /*5ef0*/  ISETP.LT.U32.AND.EX P3, PT, RZ, UR7, P5, P3 ;  /* 0x00000007ff007c0c */ /* 0x000fe4000af61130 */
[----:B------:R-:W-:Y:S02]  /*5f00*/  ISETP.LT.U32.AND P5, PT, R9, UR6, PT ;  /* 0x0000000609007c0c */ /* 0x000fe4000bfa1070 */
[----:B------:R-:W-:Y:S01]  /*5f10*/  PLOP3.LUT P6, PT, PT, PT, UP0, 0x40, 0x4 ;  /* 0x000000000004781c */ /* 0x000fe20003fce808 */
[----:B------:R-:W2:Y:S03]  /*5f20*/  @P0 LDG.E R32, desc[UR20][R22.64+0x4] ;  /* 0x0000041416200981 */ /* 0x000ea6000c1e1900 */
[----:B------:R-:W-:-:S05]  /*5f30*/  ISETP.LT.U32.AND.EX P5, PT, RZ, UR7, P6, P5 ;  /* 0x00000007ff007c0c */ /* 0x000fca000b7a1150 */
[----:B------:R-:W2:Y:S08]  /*5f40*/  @P3 LDG.E R34, desc[UR20][R22.64+0x8] ;  /* 0x0000081416223981 */ /* 0x000eb0000c1e1900 */
[----:B------:R-:W2:Y:S01]  /*5f50*/  @P5 LDG.E R36, desc[UR20][R22.64+0xc] ;  /* 0x00000c1416245981 */ /* 0x000ea2000c1e1900 */
[----:B------:R-:W0:Y:S08]  /*5f60*/  LDC R7, c[0x0][0x364] ;  /* 0x0000d900ff077b82 */ /* 0x000e300000000800 */
[----:B------:R-:W1:Y:S08]  /*5f70*/  LDC R9, c[0x0][0x364] ;  /* 0x0000d900ff097b82 */ /* 0x000e700000000800 */
[----:B------:R-:W3:Y:S08]  /*5f80*/  LDC R11, c[0x0][0x364] ;  /* 0x0000d900ff0b7b82 */ /* 0x000ef00000000800 */
[----:B------:R-:W2:Y:S01]  /*5f90*/  LDC R13, c[0x0][0x364] ;  /* 0x0000d900ff0d7b82 */ /* 0x000ea20000000800 */
[----:B0-----:R-:W-:Y:S01]  /*5fa0*/  IMAD R7, R7, UR27, R51 ;  /* 0x0000001b07077c24 */ /* 0x001fe2000f8e0233 */
[----:B------:R-:W-:Y:S04]  /*5fb0*/  @!P1 STS [R3+0x234], RZ ;  /* 0x000234ff03009388 */ /* 0x000fe80000000800 */
[----:B------:R-:W-:-:S02]  /*5fc0*/  LEA R7, R7, 0x9, 0x4 ;  /* 0x0000000907077811 */ /* 0x000fc400078e20ff */
[----:B------:R-:W0:Y:S01]  /*5fd0*/  LDC R15, c[0x0][0x364] ;  /* 0x0000d900ff0f7b82 */ /* 0x000e220000000800 */
[----:B-1----:R-:W-:Y:S01]  /*5fe0*/  IMAD R9, R9, UR27, R51 ;  /* 0x0000001b09097c24 */ /* 0x002fe2000f8e0233 */
[----:B------:R-:W-:Y:S02]  /*5ff0*/  UP2UR UR28, UPR, URZ, 0x8 ;  /* 0x00000008ff1c7883 */ /* 0x000fe40008000000 */
[----:B------:R-:W-:Y:S01]  /*6000*/  UISETP.NE.AND UP3, UPT, UR30, URZ, UPT ;  /* 0x000000ff1e00728c */ /* 0x000fe2000bf65270 */
[----:B------:R-:W-:Y:S01]  /*6010*/  @!P2 STS [R3+0x23c], RZ ;  /* 0x00023cff0300a388 */ /* 0x000fe20000000800 */
[----:B------:R-:W-:Y:S01]  /*6020*/  LEA R9, R9, 0x9, 0x4 ;  /* 0x0000000909097811 */ /* 0x000fe200078e20ff */
[----:B------:R-:W-:Y:S02]  /*6030*/  UP2UR UR25, UPR, URZ, 0x10 ;  /* 0x00000010ff197883 */ /* 0x000fe40008000000 */
[----:B------:R-:W-:Y:S01]  /*6040*/  @!P4 STS [R3+0x238], RZ ;  /* 0x000238ff0300c388 */ /* 0x000fe20000000800 */
[----:B------:R-:W-:-:S03]  /*6050*/  UISETP.NE.AND UP4, UPT, UR31, URZ, UPT ;  /* 0x000000ff1f00728c */ /* 0x000fc6000bf85270 */
[----:B------:R-:W-:Y:S01]  /*6060*/  @!P3 STS [R3+0x248], RZ ;  /* 0x000248ff0300b388 */ /* 0x000fe20000000800 */
[----:B------:R-:W-:Y:S02]  /*6070*/  UISETP.NE.AND UP1, UPT, UR19, URZ, UPT ;  /* 0x000000ff1300728c */ /* 0x000fe4000bf25270 */
[----:B------:R-:W-:Y:S01]  /*6080*/  UISETP.NE.AND UP2, UPT, UR29, URZ, UPT ;  /* 0x000000ff1d00728c */ /* 0x000fe2000bf45270 */
[----:B------:R-:W-:Y:S01]  /*6090*/  @!P5 STS [R3+0x24c], RZ ;  /* 0x00024cff0300d388 */ /* 0x000fe20000000800 */
[----:B------:R-:W-:-:S03]  /*60a0*/  UISETP.NE.AND UP0, UPT, UR18, URZ, UPT ;  /* 0x000000ff1200728c */ /* 0x000fc6000bf05270 */
[----:B------:R-:W-:Y:S04]  /*60b0*/  @!P0 STS [R3+0x244], RZ ;  /* 0x000244ff03008388 */ /* 0x000fe80000000800 */
[----:B---3--:R1:W-:Y:S01]  /*60c0*/  @P1 STS [R3+0x234], R26 ;  /* 0x0002341a03001388 */ /* 0x0083e20000000800 */
[----:B------:R-:W-:Y:S01]  /*60d0*/  ISETP.LT.U32.AND P1, PT, R7, UR6, PT ;  /* 0x0000000607007c0c */ /* 0x000fe2000bf21070 */
[--C-:B------:R-:W-:Y:S02]  /*60e0*/  IMAD R7, R11, UR27, R51.reuse ;  /* 0x0000001b0b077c24 */ /* 0x100fe4000f8e0233 */
[----:B------:R-:W3:Y:S03]  /*60f0*/  LDC R11, c[0x0][0x364] ;  /* 0x0000d900ff0b7b82 */ /* 0x000ee60000000800 */
[----:B------:R-:W-:Y:S01]  /*6100*/  LEA R7, R7, 0x9, 0x4 ;  /* 0x0000000907077811 */ /* 0x000fe200078e20ff */
[----:B----4-:R4:W-:Y:S03]  /*6110*/  @P2 STS [R3+0x23c], R30 ;  /* 0x00023c1e03002388 */ /* 0x0109e60000000800 */
[----:B------:R-:W-:Y:S01]  /*6120*/  ISETP.LT.U32.AND P2, PT, R7, UR6, PT ;  /* 0x0000000607007c0c */ /* 0x000fe2000bf41070 */
[----:B--2---:R2:W-:Y:S01]  /*6130*/  @P4 STS [R3+0x238], R28 ;  /* 0x0002381c03004388 */ /* 0x0045e20000000800 */
[----:B------:R-:W-:Y:S01]  /*6140*/  IMAD R7, R13, UR27, R51 ;  /* 0x0000001b0d077c24 */ /* 0x000fe2000f8e0233 */
[----:B------:R-:W-:-:S02]  /*6150*/  ISETP.LT.U32.AND P4, PT, R9, UR6, PT ;  /* 0x0000000609007c0c */ /* 0x000fc4000bf81070 */
[----:B------:R-:W-:Y:S01]  /*6160*/  @P3 STS [R3+0x248], R34 ;  /* 0x0002482203003388 */ /* 0x000fe20000000800 */
[----:B------:R-:W-:Y:S02]  /*6170*/  PLOP3.LUT P3, PT, PT, PT, UP3, 0x40, 0x4 ;  /* 0x000000000004781c */ /* 0x000fe40003f6e838 */
[----:B------:R-:W-:Y:S02]  /*6180*/  LEA R7, R7, 0x9, 0x4 ;  /* 0x0000000907077811 */ /* 0x000fe400078e20ff */
[----:B------:R-:W-:Y:S01]  /*6190*/  ISETP.LT.U32.AND.EX P3, PT, RZ, UR7, P3, P4 ;  /* 0x00000007ff007c0c */ /* 0x000fe20009f61140 */
[----:B0-----:R-:W-:Y:S01]  /*61a0*/  IMAD R9, R15, UR27, R51 ;  /* 0x0000001b0f097c24 */ /* 0x001fe2000f8e0233 */
[----:B------:R-:W-:Y:S01]  /*61b0*/  @P5 STS [R3+0x24c], R36 ;  /* 0x00024c2403005388 */ /* 0x000fe20000000800 */
[----:B------:R-:W-:Y:S02]  /*61c0*/  PLOP3.LUT P5, PT, PT, PT, UP4, 0x40, 0x4 ;  /* 0x000000000004781c */ /* 0x000fe40003fae848 */
[----:B------:R-:W-:Y:S01]  /*61d0*/  PLOP3.LUT P4, PT, PT, PT, UP1, 0x40, 0x4 ;  /* 0x000000000004781c */ /* 0x000fe20003f8e818 */
[----:B------:R0:W-:Y:S01]  /*61e0*/  @P0 STS [R3+0x244], R32 ;  /* 0x0002442003000388 */ /* 0x0001e20000000800 */
[----:B------:R-:W-:-:S02]  /*61f0*/  ISETP.LT.U32.AND P0, PT, R7, UR6, PT ;  /* 0x0000000607007c0c */ /* 0x000fc4000bf01070 */
[----:B------:R-:W-:Y:S01]  /*6200*/  ISETP.LT.U32.AND.EX P1, PT, RZ, UR7, P5, P1 ;  /* 0x00000007ff007c0c */ /* 0x000fe2000af21110 */
[----:B---3--:R-:W-:Y:S01]  /*6210*/  IMAD R7, R11, UR27, R51 ;  /* 0x0000001b0b077c24 */ /* 0x008fe2000f8e0233 */
[----:B------:R-:W-:Y:S02]  /*6220*/  PLOP3.LUT P5, PT, PT, PT, UP2, 0x40, 0x4 ;  /* 0x000000000004781c */ /* 0x000fe40003fae828 */
[----:B-1----:R-:W3:Y:S01]  /*6230*/  @P3 LDG.E R26, desc[UR20][R22.64+0x14] ;  /* 0x00001414161a3981 */ /* 0x002ee2000c1e1900 */
[----:B------:R-:W-:Y:S02]  /*6240*/  LEA R9, R9, 0x9, 0x4 ;  /* 0x0000000909097811 */ /* 0x000fe400078e20ff */
[----:B------:R-:W-:Y:S02]  /*6250*/  ISETP.LT.U32.AND.EX P0, PT, RZ, UR7, P4, P0 ;  /* 0x00000007ff007c0c */ /* 0x000fe4000a701100 */
[----:B------:R-:W-:Y:S01]  /*6260*/  PLOP3.LUT P4, PT, PT, PT, UP0, 0x40, 0x4 ;  /* 0x000000000004781c */ /* 0x000fe20003f8e808 */
[----:B------:R-:W-:Y:S01]  /*6270*/  UISETP.NE.AND UP0, UPT, UR34, URZ, UPT ;  /* 0x000000ff2200728c */ /* 0x000fe2000bf05270 */
[----:B------:R-:W-:-:S02]  /*6280*/  ISETP.LT.U32.AND.EX P2, PT, RZ, UR7, P5, P2 ;  /* 0x00000007ff007c0c */ /* 0x000fc4000af41120 */
[----:B------:R-:W-:Y:S01]  /*6290*/  ISETP.LT.U32.AND P5, PT, R9, UR6, PT ;  /* 0x0000000609007c0c */ /* 0x000fe2000bfa1070 */
[----:B------:R-:W3:Y:S01]  /*62a0*/  @P1 LDG.E R20, desc[UR20][R22.64+0x10] ;  /* 0x0000101416141981 */ /* 0x000ee2000c1e1900 */
[----:B------:R-:W-:Y:S02]  /*62b0*/  LEA R7, R7, 0x9, 0x4 ;  /* 0x0000000907077811 */ /* 0x000fe400078e20ff */
[----:B------:R-:W-:Y:S02]  /*62c0*/  ISETP.LT.U32.AND.EX P5, PT, RZ, UR7, P4, P5 ;  /* 0x00000007ff007c0c */ /* 0x000fe4000a7a1150 */
[----:B------:R-:W-:Y:S01]  /*62d0*/  ISETP.LT.U32.AND P4, PT, R7, UR6, PT ;  /* 0x0000000607007c0c */ /* 0x000fe2000bf81070 */
[----:B----4-:R-:W4:Y:S01]  /*62e0*/  @P0 LDG.E R30, desc[UR20][R22.64+0x1c] ;  /* 0x00001c14161e0981 */ /* 0x010f22000c1e1900 */
[----:B------:R-:W-:-:S03]  /*62f0*/  PLOP3.LUT P6, PT, PT, PT, UP0, 0x40, 0x4 ;  /* 0x000000000004781c */ /* 0x000fc60003fce808 */
[----:B--2---:R-:W2:Y:S01]  /*6300*/  @P2 LDG.E R28, desc[UR20][R22.64+0x18] ;  /* 0x00001814161c2981 */ /* 0x004ea2000c1e1900 */
[----:B------:R-:W-:-:S05]  /*6310*/  ISETP.LT.U32.AND.EX P4, PT, RZ, UR7, P6, P4 ;  /* 0x00000007ff007c0c */ /* 0x000fca000b781140 */
[----:B0-----:R-:W2:Y:S08]  /*6320*/  @P5 LDG.E R32, desc[UR20][R22.64+0x20] ;  /* 0x0000201416205981 */ /* 0x001eb0000c1e1900 */
[----:B------:R-:W2:Y:S01]  /*6330*/  @P4 LDG.E R34, desc[UR20][R22.64+0x24] ;  /* 0x0000241416224981 */ /* 0x000ea2000c1e1900 */
[----:B------:R-:W0:Y:S08]  /*6340*/  LDC R7, c[0x0][0x364] ;  /* 0x0000d900ff077b82 */ /* 0x000e300000000800 */
[----:B------:R-:W1:Y:S08]  /*6350*/  LDC R9, c[0x0][0x364] ;  /* 0x0000d900ff097b82 */ /* 0x000e700000000800 */
[----:B------:R-:W3:Y:S01]  /*6360*/  LDC R11, c[0x0][0x364] ;  /* 0x0000d900ff0b7b82 */ /* 0x000ee20000000800 */
        /* <DEDUP_REMOVED lines=8> */
[----:B-1----:R-:W-:Y:S02]  /*63f0*/  IMAD R9, R9, UR27, R51 ;  /* 0x0000001b09097c24 */ /* 0x002fe4000f8e0233 */
[----:B------:R-:W-:Y:S01]  /*6400*/  @!P2 STS [R3+0x258], RZ ;  /* 0x000258ff0300a388 */ /* 0x000fe20000000800 */
[----:B------:R-:W-:Y:S02]  /*6410*/  UISETP.NE.AND UP2, UPT, UR32, URZ, UPT ;  /* 0x000000ff2000728c */ /* 0x000fe4000bf45270 */
[----:B------:R-:W-:Y:S01]  /*6420*/  UISETP.NE.AND UP1, UPT, UR33, URZ, UPT ;  /* 0x000000ff2100728c */ /* 0x000fe2000bf25270 */
[----:B------:R-:W-:Y:S01]  /*6430*/  @!P0 STS [R3+0x25c], RZ ;  /* 0x00025cff03008388 */ /* 0x000fe20000000800 */
[----:B------:R-:W-:Y:S01]  /*6440*/  LEA R9, R9, 0x9, 0x4 ;  /* 0x0000000909097811 */ /* 0x000fe200078e20ff */
[----:B------:R-:W-:-:S02]  /*6450*/  UISETP.NE.AND UP4, UPT, UR25, URZ, UPT ;  /* 0x000000ff1900728c */ /* 0x000fc4000bf85270 */
[----:B------:R-:W-:Y:S01]  /*6460*/  @!P5 STS [R3+0x260], RZ ;  /* 0x000260ff0300d388 */ /* 0x000fe20000000800 */
[----:B------:R-:W-:-:S03]  /*6470*/  UISETP.NE.AND UP3, UPT, UR28, URZ, UPT ;  /* 0x000000ff1c00728c */ /* 0x000fc6000bf65270 */
[----:B------:R-:W-:Y:S04]  /*6480*/  @!P4 STS [R3+0x264], RZ ;  /* 0x000264ff0300c388 */ /* 0x000fe80000000800 */
[----:B---3--:R-:W-:Y:S01]  /*6490*/  @P3 STS [R3+0x254], R26 ;  /* 0x0002541a03003388 */ /* 0x008fe20000000800 */
[----:B------:R-:W-:Y:S01]  /*64a0*/  ISETP.LT.U32.AND P3, PT, R7, UR6, PT ;  /* 0x0000000607007c0c */ /* 0x000fe2000bf61070 */
[----:B------:R-:W-:Y:S02]  /*64b0*/  IMAD R7, R11, UR27, R51 ;  /* 0x0000001b0b077c24 */ /* 0x000fe4000f8e0233 */
[----:B------:R-:W1:Y:S01]  /*64c0*/  LDC R11, c[0x0][0x364] ;  /* 0x0000d900ff0b7b82 */ /* 0x000e620000000800 */
[----:B------:R-:W-:Y:S01]  /*64d0*/  @P1 STS [R3+0x250], R20 ;  /* 0x0002501403001388 */ /* 0x000fe20000000800 */
[----:B------:R-:W-:-:S02]  /*64e0*/  ISETP.GE.U32.AND P1, PT, R24, UR6, PT ;  /* 0x0000000618007c0c */ /* 0x000fc4000bf26070 */
[----:B------:R-:W-:Y:S01]  /*64f0*/  LEA R7, R7, 0x9, 0x4 ;  /* 0x0000000907077811 */ /* 0x000fe200078e20ff */
[----:B----4-:R-:W-:Y:S04]  /*6500*/  @P0 STS [R3+0x25c], R30 ;  /* 0x00025c1e03000388 */ /* 0x010fe80000000800 */
[----:B--2---:R2:W-:Y:S01]  /*6510*/  @P2 STS [R3+0x258], R28 ;  /* 0x0002581c03002388 */ /* 0x0045e20000000800 */
[----:B------:R-:W-:Y:S02]  /*6520*/  ISETP.GE.U32.OR.EX P2, PT, RZ, UR7, !P6, P1 ;  /* 0x00000007ff007c0c */ /* 0x000fe4000f746510 */
[----:B------:R-:W-:Y:S01]  /*6530*/  ISETP.LT.U32.AND P0, PT, R7, UR6, PT ;  /* 0x0000000607007c0c */ /* 0x000fe2000bf01070 */
[----:B0-----:R-:W-:Y:S01]  /*6540*/  IMAD R7, R13, UR27, R51 ;  /* 0x0000001b0d077c24 */ /* 0x001fe2000f8e0233 */
[----:B------:R-:W-:Y:S01]  /*6550*/  ISETP.LT.U32.AND P1, PT, R9, UR6, PT ;  /* 0x0000000609007c0c */ /* 0x000fe2000bf21070 */
[----:B------:R0:W-:Y:S01]  /*6560*/  @P5 STS [R3+0x260], R32 ;  /* 0x0002602003005388 */ /* 0x0001e20000000800 */
[----:B------:R-:W-:-:S02]  /*6570*/  PLOP3.LUT P5, PT, PT, PT, UP2, 0x40, 0x4 ;  /* 0x000000000004781c */ /* 0x000fc40003fae828 */
[----:B--2---:R-:W-:Y:S01]  /*6580*/  MOV R28, RZ ;  /* 0x000000ff001c7202 */ /* 0x004fe20000000f00 */
[--C-:B------:R-:W-:Y:S01]  /*6590*/  IMAD R9, R15, UR27, R51.reuse ;  /* 0x0000001b0f097c24 */ /* 0x100fe2000f8e0233 */
[----:B------:R-:W-:Y:S01]  /*65a0*/  LEA R7, R7, 0x9, 0x4 ;  /* 0x0000000907077811 */ /* 0x000fe200078e20ff */
[----:B------:R2:W-:Y:S01]  /*65b0*/  @P4 STS [R3+0x264], R34 ;  /* 0x0002642203004388 */ /* 0x0005e20000000800 */
[----:B------:R-:W-:Y:S02]  /*65c0*/  PLOP3.LUT P4, PT, PT, PT, UP1, 0x40, 0x4 ;  /* 0x000000000004781c */ /* 0x000fe40003f8e818 */
[----:B------:R-:W-:Y:S01]  /*65d0*/  ISETP.LT.U32.AND.EX P1, PT, RZ, UR7, P5, P1 ;  /* 0x00000007ff007c0c */ /* 0x000fe2000af21110 */
[----:B------:R-:W3:Y:S01]  /*65e0*/  @!P2 LDG.E R28, desc[UR20][R22.64] ;  /* 0x00000014161ca981 */ /* 0x000ee2000c1e1900 */
[----:B------:R-:W-:Y:S02]  /*65f0*/  ISETP.LT.U32.AND.EX P3, PT, RZ, UR7, P4, P3 ;  /* 0x00000007ff007c0c */ /* 0x000fe4000a761130 */
[----:B------:R-:W-:Y:S01]  /*6600*/  ISETP.LT.U32.AND P2, PT, R7, UR6, PT ;  /* 0x0000000607007c0c */ /* 0x000fe2000bf41070 */
[----:B-1----:R-:W-:Y:S01]  /*6610*/  IMAD R7, R11, UR27, R51 ;  /* 0x0000001b0b077c24 */ /* 0x002fe2000f8e0233 */
[----:B------:R-:W-:-:S02]  /*6620*/  PLOP3.LUT P4, PT, PT, PT, UP3, 0x40, 0x4 ;  /* 0x000000000004781c */ /* 0x000fc40003f8e838 */
[----:B------:R-:W-:Y:S02]  /*6630*/  PLOP3.LUT P5, PT, PT, PT, UP4, 0x40, 0x4 ;  /* 0x000000000004781c */ /* 0x000fe40003fae848 */
[----:B------:R-:W-:Y:S02]  /*6640*/  LEA R9, R9, 0x9, 0x4 ;  /* 0x0000000909097811 */ /* 0x000fe400078e20ff */
[----:B------:R-:W-:Y:S01]  /*6650*/  ISETP.LT.U32.AND.EX P0, PT, RZ, UR7, P4, P0 ;  /* 0x00000007ff007c0c */ /* 0x000fe2000a701100 */
[----:B------:R-:W4:Y:S01]  /*6660*/  @P1 LDG.E R30, desc[UR20][R22.64+0x2c] ;  /* 0x00002c14161e1981 */ /* 0x000f22000c1e1900 */
[----:B------:R-:W-:Y:S02]  /*6670*/  ISETP.LT.U32.AND.EX P2, PT, RZ, UR7, P5, P2 ;  /* 0x00000007ff007c0c */ /* 0x000fe4000af41120 */
[----:B------:R-:W-:Y:S01]  /*6680*/  ISETP.LT.U32.AND P4, PT, R9, UR6, PT ;  /* 0x0000000609007c0c */ /* 0x000fe2000bf81070 */
[----:B------:R-:W3:Y:S01]  /*6690*/  @P3 LDG.E R26, desc[UR20][R22.64+0x28] ;  /* 0x00002814161a3981 */ /* 0x000ee2000c1e1900 */
[----:B------:R-:W-:-:S02]  /*66a0*/  PLOP3.LUT P5, PT, PT, PT, UP5, 0x40, 0x4 ;  /* 0x000000000004781c */ /* 0x000fc40003fae858 */
[----:B------:R-:W-:Y:S02]  /*66b0*/  LEA R7, R7, 0x9, 0x4 ;  /* 0x0000000907077811 */ /* 0x000fe400078e20ff */
[----:B------:R-:W-:Y:S02]  /*66c0*/  ISETP.LT.U32.AND.EX P4, PT, RZ, UR7, P5, P4 ;  /* 0x00000007ff007c0c */ /* 0x000fe4000af81140 */
[----:B------:R-:W-:Y:S01]  /*66d0*/  ISETP.LT.U32.AND P5, PT, R7, UR6, PT ;  /* 0x0000000607007c0c */ /* 0x000fe2000bfa1070 */
[----:B0-----:R-:W4:Y:S01]  /*66e0*/  @P0 LDG.E R32, desc[UR20][R22.64+0x30] ;  /* 0x0000301416200981 */ /* 0x001f22000c1e1900 */
[----:B------:R-:W-:-:S03]  /*66f0*/  PLOP3.LUT P6, PT, PT, PT, UP6, 0x40, 0x4 ;  /* 0x000000000004781c */ /* 0x000fc60003fce868 */
[----:B--2---:R-:W2:Y:S01]  /*6700*/  @P2 LDG.E R34, desc[UR20][R22.64+0x34] ;  /* 0x0000341416222981 */ /* 0x004ea2000c1e1900 */
        /* <DEDUP_REMOVED lines=9> */
[----:B------:R-:W3:Y:S01]  /*67a0*/  LDC R11, c[0x0][0x364] ;  /* 0x0000d900ff0b7b82 */ /* 0x000ee20000000800 */
[----:B-1----:R-:W-:Y:S01]  /*67b0*/  IMAD R24, R24, UR27, R51 ;  /* 0x0000001b18187c24 */ /* 0x002fe2000f8e0233 */
[----:B------:R-:W-:-:S04]  /*67c0*/  UISETP.NE.AND UP0, UPT, UR31, URZ, UPT ;  /* 0x000000ff1f00728c */ /* 0x000fc8000bf05270 */
        /* <DEDUP_REMOVED lines=22> */
[----:B---3--:R3:W-:Y:S01]  /*6930*/  @P3 STS [R3+0x268], R26 ;  /* 0x0002681a03003388 */ /* 0x0087e20000000800 */
[----:B------:R-:W-:-:S04]  /*6940*/  IADD3 R22, P3, PT, R20, 0xa, RZ ;  /* 0x0000000a14167810 */ /* 0x000fc80007f7e0ff */
[----:B------:R-:W-:Y:S02]  /*6950*/  IADD3.X R20, PT, PT, R21, UR24, RZ, P3, !PT ;  /* 0x0000001815147c10 */ /* 0x000fe40009ffe4ff */
[----:B------:R-:W-:Y:S01]  /*6960*/  ISETP.LT.U32.AND P3, PT, R7, UR6, PT ;  /* 0x0000000607007c0c */ /* 0x000fe2000bf61070 */
[----:B------:R-:W-:Y:S02]  /*6970*/  IMAD R7, R11, UR27, R51 ;  /* 0x0000001b0b077c24 */ /* 0x000fe4000f8e0233 */
[----:B------:R-:W3:Y:S01]  /*6980*/  LDC R11, c[0x0][0x364] ;  /* 0x0000d900ff0b7b82 */ /* 0x000ee20000000800 */
[----:B------:R-:W-:Y:S01]  /*6990*/  IMAD R17, R20, UR22, RZ ;  /* 0x0000001614117c24 */ /* 0x000fe2000f8e02ff */
[----:B----4-:R4:W-:Y:S01]  /*69a0*/  @P1 STS [R3+0x26c], R30 ;  /* 0x00026c1e03001388 */ /* 0x0109e20000000800 */
        /* <DEDUP_REMOVED lines=24> */
[----:B---3--:R-:W-:Y:S01]  /*6b30*/  IMAD R7, R11, UR27, R51 ;  /* 0x0000001b0b077c24 */ /* 0x008fe2000f8e0233 */
[----:B------:R-:W-:Y:S01]  /*6b40*/  PLOP3.LUT P4, PT, PT, PT, UP0, 0x40, 0x4 ;  /* 0x000000000004781c */ /* 0x000fe20003f8e808 */
[----:B------:R-:W3:Y:S01]  /*6b50*/  @P3 LDG.E R22, desc[UR20][R20.64+0x4] ;  /* 0x0000041414163981 */ /* 0x000ee2000c1e1900 */
[----:B------:R-:W-:Y:S01]  /*6b60*/  LEA R9, R9, 0xa, 0x4 ;  /* 0x0000000a09097811 */ /* 0x000fe200078e20ff */
[----:B------:R-:W-:Y:S01]  /*6b70*/  UISETP.NE.AND UP0, UPT, UR33, URZ, UPT ;  /* 0x000000ff2100728c */ /* 0x000fe2000bf05270 */
[----:B------:R-:W-:-:S02]  /*6b80*/  ISETP.LT.U32.AND.EX P2, PT, RZ, UR7, P5, P2 ;  /* 0x00000007ff007c0c */ /* 0x000fc4000af41120 */
[----:B------:R-:W-:Y:S02]  /*6b90*/  ISETP.LT.U32.AND.EX P0, PT, RZ, UR7, P4, P0 ;  /* 0x00000007ff007c0c */ /* 0x000fe4000a701100 */
[----:B------:R-:W-:Y:S01]  /*6ba0*/  ISETP.LT.U32.AND P5, PT, R9, UR6, PT ;  /* 0x0000000609007c0c */ /* 0x000fe2000bfa1070 */
[----:B------:R-:W3:Y:S01]  /*6bb0*/  @P1 LDG.E R26, desc[UR20][R20.64+0x8] ;  /* 0x00000814141a1981 */ /* 0x000ee2000c1e1900 */
[----:B------:R-:W-:Y:S02]  /*6bc0*/  PLOP3.LUT P4, PT, PT, PT, UP1, 0x40, 0x4 ;  /* 0x000000000004781c */ /* 0x000fe40003f8e818 */
[----:B------:R-:W-:Y:S02]  /*6bd0*/  LEA R7, R7, 0xa, 0x4 ;  /* 0x0000000a07077811 */ /* 0x000fe400078e20ff */
[----:B------:R-:W-:Y:S02]  /*6be0*/  ISETP.LT.U32.AND.EX P5, PT, RZ, UR7, P4, P5 ;  /* 0x00000007ff007c0c */ /* 0x000fe4000a7a1150 */
[----:B------:R-:W-:Y:S01]  /*6bf0*/  ISETP.LT.U32.AND P4, PT, R7, UR6, PT ;  /* 0x0000000607007c0c */ /* 0x000fe2000bf81070 */
[----:B----4-:R-:W4:Y:S01]  /*6c00*/  @P2 LDG.E R30, desc[UR20][R20.64+0xc] ;  /* 0x00000c14141e2981 */ /* 0x010f22000c1e1900 */
[----:B------:R-:W-:-:S03]  /*6c10*/  PLOP3.LUT P6, PT, PT, PT, UP0, 0x40, 0x4 ;  /* 0x000000000004781c */ /* 0x000fc60003fce808 */
[----:B--2---:R-:W2:Y:S01]  /*6c20*/  @P0 LDG.E R32, desc[UR20][R20.64+0x10] ;  /* 0x0000101414200981 */ /* 0x004ea2000c1e1900 */
[----:B------:R-:W-:-:S05]  /*6c30*/  ISETP.LT.U32.AND.EX P4, PT, RZ, UR7, P6, P4 ;  /* 0x00000007ff007c0c */ /* 0x000fca000b781140 */
[----:B------:R-:W2:Y:S08]  /*6c40*/  @P5 LDG.E R34, desc[UR20][R20.64+0x14] ;  /* 0x0000141414225981 */ /* 0x000eb0000c1e1900 */
[----:B------:R-:W2:Y:S01]  /*6c50*/  @P4 LDG.E R36, desc[UR20][R20.64+0x18] ;  /* 0x0000181414244981 */ /* 0x000ea2000c1e1900 */
[----:B------:R-:W0:Y:S08]  /*6c60*/  LDC R7, c[0x0][0x364] ;  /* 0x0000d900ff077b82 */ /* 0x000e300000000800 */
[----:B------:R-:W1:Y:S08]  /*6c70*/  LDC R9, c[0x0][0x364] ;  /* 0x0000d900ff097b82 */ /* 0x000e700000000800 */
[----:B------:R-:W3:Y:S08]  /*6c80*/  LDC R11, c[0x0][0x364] ;  /* 0x0000d900ff0b7b82 */ /* 0x000ef00000000800 */
[----:B------:R-:W4:Y:S01]  /*6c90*/  LDC R13, c[0x0][0x364] ;  /* 0x0000d900ff0d7b82 */ /* 0x000f220000000800 */
[----:B0-----:R-:W-:Y:S01]  /*6ca0*/  IMAD R7, R7, UR27, R51 ;  /* 0x0000001b07077c24 */ /* 0x001fe2000f8e0233 */
[----:B------:R-:W-:Y:S04]  /*6cb0*/  @!P3 STS [R3+0x284], RZ ;  /* 0x000284ff0300b388 */ /* 0x000fe80000000800 */
[----:B------:R-:W-:-:S02]  /*6cc0*/  LEA R7, R7, 0xa, 0x4 ;  /* 0x0000000a07077811 */ /* 0x000fc400078e20ff */
[----:B------:R-:W0:Y:S01]  /*6cd0*/  LDC R15, c[0x0][0x364] ;  /* 0x0000d900ff0f7b82 */ /* 0x000e220000000800 */
[----:B------:R-:W-:Y:S01]  /*6ce0*/  UISETP.NE.AND UP1, UPT, UR19, URZ, UPT ;  /* 0x000000ff1300728c */ /* 0x000fe2000bf25270 */
[----:B-1----:R-:W-:Y:S01]  /*6cf0*/  IMAD R9, R9, UR27, R51 ;  /* 0x0000001b09097c24 */ /* 0x002fe2000f8e0233 */
[----:B------:R-:W-:Y:S01]  /*6d00*/  UISETP.NE.AND UP0, UPT, UR18, URZ, UPT ;  /* 0x000000ff1200728c */ /* 0x000fe2000bf05270 */
[----:B------:R-:W-:Y:S03]  /*6d10*/  @!P5 STS [R3+0x294], RZ ;  /* 0x000294ff0300d388 */ /* 0x000fe60000000800 */
[----:B------:R-:W-:Y:S01]  /*6d20*/  LEA R9, R9, 0xa, 0x4 ;  /* 0x0000000a09097811 */ /* 0x000fe200078e20ff */
[----:B------:R-:W-:Y:S04]  /*6d30*/  @!P2 STS [R3+0x28c], RZ ;  /* 0x00028cff0300a388 */ /* 0x000fe80000000800 */
[----:B------:R-:W-:Y:S04]  /*6d40*/  @!P1 STS [R3+0x288], RZ ;  /* 0x000288ff03009388 */ /* 0x000fe80000000800 */
[----:B------:R-:W-:Y:S04]  /*6d50*/  @!P4 STS [R3+0x298], RZ ;  /* 0x000298ff0300c388 */ /* 0x000fe80000000800 */
[----:B------:R-:W-:Y:S01]  /*6d60*/  @!P0 STS [R3+0x290], RZ ;  /* 0x000290ff03008388 */ /* 0x000fe20000000800 */
[----:B------:R-:W-:-:S03]  /*6d70*/  PLOP3.LUT P6, PT, PT, PT, UP3, 0x40, 0x4 ;  /* 0x000000000004781c */ /* 0x000fc60003fce838 */
[----:B---3--:R1:W-:Y:S01]  /*6d80*/  @P3 STS [R3+0x284], R22 ;  /* 0x0002841603003388 */ /* 0x0083e20000000800 */
[----:B------:R-:W-:Y:S01]  /*6d90*/  ISETP.LT.U32.AND P3, PT, R7, UR6, PT ;  /* 0x0000000607007c0c */ /* 0x000fe2000bf61070 */
[----:B------:R-:W-:Y:S02]  /*6da0*/  IMAD R7, R11, UR27, R51 ;  /* 0x0000001b0b077c24 */ /* 0x000fe4000f8e0233 */
[----:B------:R-:W3:Y:S03]  /*6db0*/  LDC R11, c[0x0][0x364] ;  /* 0x0000d900ff0b7b82 */ /* 0x000ee60000000800 */
[----:B------:R-:W-:Y:S01]  /*6dc0*/  LEA R7, R7, 0xa, 0x4 ;  /* 0x0000000a07077811 */ /* 0x000fe200078e20ff */
[----:B------:R3:W-:Y:S01]  /*6dd0*/  @P1 STS [R3+0x288], R26 ;  /* 0x0002881a03001388 */ /* 0x0007e20000000800 */
[----:B------:R-:W-:-:S03]  /*6de0*/  ISETP.LT.U32.AND P1, PT, R9, UR6, PT ;  /* 0x0000000609007c0c */ /* 0x000fc6000bf21070 */
[----:B----4-:R4:W-:Y:S01]  /*6df0*/  @P2 STS [R3+0x28c], R30 ;  /* 0x00028c1e03002388 */ /* 0x0109e20000000800 */
[----:B------:R-:W-:Y:S01]  /*6e00*/  ISETP.LT.U32.AND P2, PT, R7, UR6, PT ;  /* 0x0000000607007c0c */ /* 0x000fe2000bf41070 */
[----:B------:R-:W-:Y:S02]  /*6e10*/  IMAD R7, R13, UR27, R51 ;  /* 0x0000001b0d077c24 */ /* 0x000fe4000f8e0233 */
[----:B--2---:R-:W-:Y:S01]  /*6e20*/  @P5 STS [R3+0x294], R34 ;  /* 0x0002942203005388 */ /* 0x004fe20000000800 */
[----:B------:R-:W-:Y:S01]  /*6e30*/  PLOP3.LUT P5, PT, PT, PT, UP1, 0x40, 0x4 ;  /* 0x000000000004781c */ /* 0x000fe20003fae818 */
[----:B------:R-:W-:-:S03]  /*6e40*/  UISETP.NE.AND UP1, UPT, UR34, URZ, UPT ;  /* 0x000000ff2200728c */ /* 0x000fc6000bf25270 */
[----:B------:R-:W-:Y:S01]  /*6e50*/  ISETP.LT.U32.AND.EX P3, PT, RZ, UR7, P5, P3 ;  /* 0x00000007ff007c0c */ /* 0x000fe2000af61130 */
[----:B------:R-:W-:Y:S01]  /*6e60*/  @P4 STS [R3+0x298], R36 ;  /* 0x0002982403004388 */ /* 0x000fe20000000800 */
[----:B------:R-:W-:Y:S01]  /*6e70*/  PLOP3.LUT P4, PT, PT, PT, UP0, 0x40, 0x4 ;  /* 0x000000000004781c */ /* 0x000fe20003f8e808 */
[----:B------:R-:W-:Y:S01]  /*6e80*/  UISETP.NE.AND UP0, UPT, UR35, URZ, UPT ;  /* 0x000000ff2300728c */ /* 0x000fe2000bf05270 */
[----:B------:R-:W-:Y:S01]  /*6e90*/  LEA R7, R7, 0xa, 0x4 ;  /* 0x0000000a07077811 */ /* 0x000fe200078e20ff */
[----:B0-----:R-:W-:Y:S01]  /*6ea0*/  IMAD R9, R15, UR27, R51 ;  /* 0x0000001b0f097c24 */ /* 0x001fe2000f8e0233 */
[----:B------:R-:W-:Y:S01]  /*6eb0*/  ISETP.LT.U32.AND.EX P1, PT, RZ, UR7, P4, P1 ;  /* 0x00000007ff007c0c */ /* 0x000fe2000a721110 */
[----:B------:R0:W-:Y:S01]  /*6ec0*/  @P0 STS [R3+0x290], R32 ;  /* 0x0002902003000388 */ /* 0x0001e20000000800 */
[----:B------:R-:W-:Y:S02]  /*6ed0*/  ISETP.LT.U32.AND P0, PT, R7, UR6, PT ;  /* 0x0000000607007c0c */ /* 0x000fe4000bf01070 */
[----:B------:R-:W-:-:S03]  /*6ee0*/  PLOP3.LUT P5, PT, PT, PT, UP0, 0x40, 0x4 ;  /* 0x000000000004781c */ /* 0x000fc60003fae808 */
[----:B-1----:R-:W2:Y:S01]  /*6ef0*/  @P3 LDG.E R22, desc[UR20][R20.64+0x1c] ;  /* 0x00001c1414163981 */ /* 0x002ea2000c1e1900 */
[----:B------:R-:W-:Y:S02]  /*6f00*/  PLOP3.LUT P4, PT, PT, PT, UP1, 0x40, 0x4 ;  /* 0x000000000004781c */ /* 0x000fe40003f8e818 */
[----:B------:R-:W-:Y:S01]  /*6f10*/  LEA R9, R9, 0xa, 0x4 ;  /* 0x0000000a09097811 */ /* 0x000fe200078e20ff */
[----:B---3--:R-:W-:Y:S01]  /*6f20*/  IMAD R7, R11, UR27, R51 ;  /* 0x0000001b0b077c24 */ /* 0x008fe2000f8e0233 */
[----:B------:R-:W-:Y:S02]  /*6f30*/  ISETP.LT.U32.AND.EX P2, PT, RZ, UR7, P5, P2 ;  /* 0x00000007ff007c0c */ /* 0x000fe4000af41120 */
[----:B------:R-:W-:Y:S01]  /*6f40*/  ISETP.LT.U32.AND.EX P0, PT, RZ, UR7, P4, P0 ;  /* 0x00000007ff007c0c */ /* 0x000fe2000a701100 */
[----:B------:R-:W3:Y:S01]  /*6f50*/  @P1 LDG.E R26, desc[UR20][R20.64+0x20] ;  /* 0x00002014141a1981 */ /* 0x000ee2000c1e1900 */
[----:B------:R-:W-:Y:S02]  /*6f60*/  ISETP.LT.U32.AND P5, PT, R9, UR6, PT ;  /* 0x0000000609007c0c */ /* 0x000fe4000bfa1070 */
[----:B------:R-:W-:-:S02]  /*6f70*/  PLOP3.LUT P4, PT, PT, PT, UP2, 0x40, 0x4 ;  /* 0x000000000004781c */ /* 0x000fc40003f8e828 */
[----:B------:R-:W-:Y:S02]  /*6f80*/  LEA R7, R7, 0xa, 0x4 ;  /* 0x0000000a07077811 */ /* 0x000fe400078e20ff */
[----:B------:R-:W-:Y:S02]  /*6f90*/  ISETP.LT.U32.AND.EX P5, PT, RZ, UR7, P4, P5 ;  /* 0x00000007ff007c0c */ /* 0x000fe4000a7a1150 */
[----:B------:R-:W-:Y:S01]  /*6fa0*/  ISETP.LT.U32.AND P4, PT, R7, UR6, PT ;  /* 0x0000000607007c0c */ /* 0x000fe2000bf81070 */
[----:B----4-:R-:W4:Y:S03]  /*6fb0*/  @P2 LDG.E R30, desc[UR20][R20.64+0x24] ;  /* 0x00002414141e2981 */ /* 0x010f26000c1e1900 */
[----:B------:R-:W-:Y:S01]  /*6fc0*/  ISETP.LT.U32.AND.EX P4, PT, RZ, UR7, P6, P4 ;  /* 0x00000007ff007c0c */ /* 0x000fe2000b781140 */
[----:B0-----:R-:W4:Y:S06]  /*6fd0*/  @P0 LDG.E R32, desc[UR20][R20.64+0x28] ;  /* 0x0000281414200981 */ /* 0x001f2c000c1e1900 */
[----:B------:R-:W4:Y:S06]  /*6fe0*/  @P5 LDG.E R34, desc[UR20][R20.64+0x2c] ;  /* 0x00002c1414225981 */ /* 0x000f2c000c1e1900 */
[----:B------:R-:W4:Y:S01]  /*6ff0*/  @P4 LDG.E R36, desc[UR20][R20.64+0x30] ;  /* 0x0000301414244981 */ /* 0x000f22000c1e1900 */
[----:B------:R-:W0:Y:S08]  /*7000*/  LDC R7, c[0x0][0x364] ;  /* 0x0000d900ff077b82 */ /* 0x000e300000000800 */
[----:B------:R-:W1:Y:S08]  /*7010*/  LDC R9, c[0x0][0x364] ;  /* 0x0000d900ff097b82 */ /* 0x000e700000000800 */
[----:B------:R-:W3:Y:S08]  /*7020*/  LDC R11, c[0x0][0x364] ;  /* 0x0000d900ff0b7b82 */ /* 0x000ef00000000800 */
[----:B------:R-:W2:Y:S01]  /*7030*/  LDC R13, c[0x0][0x364] ;  /* 0x0000d900ff0d7b82 */ /* 0x000ea20000000800 */
[--C-:B0-----:R-:W-:Y:S01]  /*7040*/  IMAD R7, R7, UR27, R51.reuse ;  /* 0x0000001b07077c24 */ /* 0x101fe2000f8e0233 */
[----:B------:R-:W-:Y:S01]  /*7050*/  IADD3 R24, PT, PT, R24, 0xa, RZ ;  /* 0x0000000a18187810 */ /* 0x000fe20007ffe0ff */
[----:B------:R-:W-:Y:S03]  /*7060*/  @!P3 STS [R3+0x29c], RZ ;  /* 0x00029cff0300b388 */ /* 0x000fe60000000800 */
[----:B------:R-:W-:Y:S01]  /*7070*/  LEA R7, R7, 0xa, 0x4 ;  /* 0x0000000a07077811 */ /* 0x000fe200078e20ff */
[----:B------:R-:W-:Y:S01]  /*7080*/  @!P1 STS [R3+0x2a0], RZ ;  /* 0x0002a0ff03009388 */ /* 0x000fe20000000800 */
[----:B------:R-:W0:Y:S01]  /*7090*/  LDC R15, c[0x0][0x364] ;  /* 0x0000d900ff0f7b82 */ /* 0x000e220000000800 */
[----:B-1----:R-:W-:-:S02]  /*70a0*/  IMAD R9, R9, UR27, R51 ;  /* 0x0000001b09097c24 */ /* 0x002fc4000f8e0233 */
[----:B------:R-:W-:Y:S01]  /*70b0*/  @!P5 STS [R3+0x2ac], RZ ;  /* 0x0002acff0300d388 */ /* 0x000fe20000000800 */
[----:B------:R-:W-:Y:S02]  /*70c0*/  ISETP.NE.AND P6, PT, R37, RZ, PT ;  /* 0x000000ff2500720c */ /* 0x000fe40003fc5270 */
[----:B------:R-:W-:Y:S01]  /*70d0*/  LEA R9, R9, 0xa, 0x4 ;  /* 0x0000000a09097811 */ /* 0x000fe200078e20ff */
        /* <DEDUP_REMOVED lines=8> */
[----:B------:R-:W-:Y:S01]  /*7160*/  UISETP.NE.AND UP0, UPT, UR17, URZ, UPT ;  /* 0x000000ff1100728c */ /* 0x000fe2000bf05270 */
[----:B--2---:R1:W-:Y:S01]  /*7170*/  @P3 STS [R3+0x29c], R22 ;  /* 0x00029c1603003388 */ /* 0x0043e20000000800 */
[----:B------:R-:W-:Y:S01]  /*7180*/  ISETP.GE.U32.AND P3, PT, R24, UR6, PT ;  /* 0x0000000618007c0c */ /* 0x000fe2000bf66070 */
[--C-:B------:R-:W-:Y:S02]  /*7190*/  IMAD R24, R13, UR27, R51.reuse ;  /* 0x0000001b0d187c24 */ /* 0x100fe4000f8e0233 */
[----:B---3--:R2:W-:Y:S01]  /*71a0*/  @P1 STS [R3+0x2a0], R26 ;  /* 0x0002a01a03001388 */ /* 0x0085e20000000800 */
[----:B------:R-:W-:Y:S01]  /*71b0*/  ISETP.LT.U32.AND P1, PT, R7, UR6, PT ;  /* 0x0000000607007c0c */ /* 0x000fe2000bf21070 */
[----:B------:R-:W-:Y:S01]  /*71c0*/  IMAD R7, R11, UR27, R51 ;  /* 0x0000001b0b077c24 */ /* 0x000fe2000f8e0233 */
[----:B------:R-:W-:Y:S01]  /*71d0*/  SHF.L.U32 R24, R24, 0x4, RZ ;  /* 0x0000000418187819 */ /* 0x000fe200000006ff */
[----:B------:R-:W3:Y:S04]  /*71e0*/  LDC R11, c[0x0][0x364] ;  /* 0x0000d900ff0b7b82 */ /* 0x000ee80000000800 */
[----:B-1----:R-:W-:-:S04]  /*71f0*/  IMAD.WIDE.U32 R22, R0, UR6, R24 ;  /* 0x0000000600167c25 */ /* 0x002fc8000f8e0018 */
[----:B------:R-:W1:Y:S01]  /*7200*/  LDC R13, c[0x0][0x364] ;  /* 0x0000d900ff0d7b82 */ /* 0x000e620000000800 */
[----:B------:R-:W-:Y:S01]  /*7210*/  ISETP.GE.U32.OR.EX P3, PT, RZ, UR7, !P6, P3 ;  /* 0x00000007ff007c0c */ /* 0x000fe2000f766530 */
[----:B----4-:R-:W-:Y:S01]  /*7220*/  @P5 STS [R3+0x2ac], R34 ;  /* 0x0002ac2203005388 */ /* 0x010fe20000000800 */
[----:B------:R-:W-:-:S04]  /*7230*/  IADD3 R17, P5, PT, R22, 0xb, RZ ;  /* 0x0000000b16117810 */ /* 0x000fc80007fbe0ff */
[----:B------:R-:W-:Y:S01]  /*7240*/  IADD3.X R22, PT, PT, R23, UR24, RZ, P5, !PT ;  /* 0x0000001817167c10 */ /* 0x000fe2000affe4ff */
[----:B------:R4:W-:Y:S01]  /*7250*/  @P2 STS [R3+0x2a4], R30 ;  /* 0x0002a41e03002388 */ /* 0x0009e20000000800 */
[----:B------:R-:W-:Y:S01]  /*7260*/  ISETP.LT.U32.AND P2, PT, R9, UR6, PT ;  /* 0x0000000609007c0c */ /* 0x000fe2000bf41070 */
[----:B0-----:R-:W-:Y:S02]  /*7270*/  IMAD R9, R15, UR27, R51 ;  /* 0x0000001b0f097c24 */ /* 0x001fe4000f8e0233 */
[----:B------:R-:W-:Y:S01]  /*7280*/  @P4 STS [R3+0x2b0], R36 ;  /* 0x0002b02403004388 */ /* 0x000fe20000000800 */
[----:B------:R-:W-:Y:S01]  /*7290*/  PLOP3.LUT P4, PT, PT, PT, UP4, 0x40, 0x4 ;  /* 0x000000000004781c */ /* 0x000fe20003f8e848 */
[----:B------:R-:W-:Y:S01]  /*72a0*/  IMAD R22, R22, UR22, RZ ;  /* 0x0000001616167c24 */ /* 0x000fe2000f8e02ff */
[----:B------:R-:W-:Y:S01]  /*72b0*/  LEA R7, R7, 0xa, 0x4 ;  /* 0x0000000a07077811 */ /* 0x000fe200078e20ff */
[----:B------:R0:W-:Y:S01]  /*72c0*/  @P0 STS [R3+0x2a8], R32 ;  /* 0x0002a82003000388 */ /* 0x0001e20000000800 */
[----:B------:R-:W-:Y:S01]  /*72d0*/  ISETP.LT.U32.AND.EX P1, PT, RZ, UR7, P4, P1 ;  /* 0x00000007ff007c0c */ /* 0x000fe2000a721110 */
[----:B--2---:R-:W-:Y:S01]  /*72e0*/  IMAD.WIDE.U32 R26, R17, UR22, RZ ;  /* 0x00000016111a7c25 */ /* 0x004fe2000f8e00ff */
[----:B----4-:R-:W-:-:S02]  /*72f0*/  MOV R30, RZ ;  /* 0x000000ff001e7202 */ /* 0x010fc40000000f00 */
[----:B------:R-:W-:Y:S01]  /*7300*/  ISETP.LT.U32.AND P0, PT, R7, UR6, PT ;  /* 0x0000000607007c0c */ /* 0x000fe2000bf01070 */
[----:B------:R-:W-:Y:S01]  /*7310*/  IMAD R17, R17, UR23, R22 ;  /* 0x0000001711117c24 */ /* 0x000fe2000f8e0216 */
[----:B------:R-:W-:Y:S01]  /*7320*/  PLOP3.LUT P5, PT, PT, PT, UP5, 0x40, 0x4 ;  /* 0x000000000004781c */ /* 0x000fe20003fae858 */
[----:B---3--:R-:W-:Y:S01]  /*7330*/  IMAD R7, R11, UR27, R51 ;  /* 0x0000001b0b077c24 */ /* 0x008fe2000f8e0233 */
[----:B------:R-:W-:Y:S01]  /*7340*/  PLOP3.LUT P4, PT, PT, PT, UP6, 0x40, 0x4 ;  /* 0x000000000004781c */ /* 0x000fe20003f8e868 */
[----:B------:R2:W3:Y:S01]  /*7350*/  @!P3 LDG.E R30, desc[UR20][R20.64] ;  /* 0x00000014141eb981 */ /* 0x0004e2000c1e1900 */
[----:B------:R-:W-:Y:S02]  /*7360*/  LEA R9, R9, 0xb, 0x4 ;  /* 0x0000000b09097811 */ /* 0x000fe400078e20ff */
[----:B------:R-:W-:Y:S02]  /*7370*/  ISETP.LT.U32.AND.EX P2, PT, RZ, UR7, P5, P2 ;  /* 0x00000007ff007c0c */ /* 0x000fe4000af41120 */
[----:B------:R-:W-:-:S02]  /*7380*/  ISETP.LT.U32.AND.EX P0, PT, RZ, UR7, P4, P0 ;  /* 0x00000007ff007c0c */ /* 0x000fc4000a701100 */
[----:B------:R-:W-:Y:S01]  /*7390*/  ISETP.LT.U32.AND P3, PT, R9, UR6, PT ;  /* 0x0000000609007c0c */ /* 0x000fe2000bf61070 */
[----:B-1----:R-:W-:Y:S01]  /*73a0*/  IMAD R9, R13, UR27, R51 ;  /* 0x0000001b0d097c24 */ /* 0x002fe2000f8e0233 */
[C---:B------:R-:W-:Y:S02]  /*73b0*/  LEA R22, P4, R26.reuse, UR14, 0x2 ;  /* 0x0000000e1a167c11 */ /* 0x040fe4000f8810ff */
[----:B------:R-:W-:Y:S02]  /*73c0*/  IADD3 R11, PT, PT, R27, R17, RZ ;  /* 0x000000111b0b7210 */ /* 0x000fe40007ffe0ff */
[----:B------:R-:W-:Y:S02]  /*73d0*/  PLOP3.LUT P5, PT, PT, PT, UP2, 0x40, 0x4 ;  /* 0x000000000004781c */ /* 0x000fe40003fae828 */
[----:B------:R-:W-:Y:S01]  /*73e0*/  LEA R7, R7, 0xb, 0x4 ;  /* 0x0000000b07077811 */ /* 0x000fe200078e20ff */
[----:B0-----:R-:W4:Y:S01]  /*73f0*/  @P2 LDG.E R32, desc[UR20][R20.64+0x38] ;  /* 0x0000381414202981 */ /* 0x001f22000c1e1900 */
[----:B------:R-:W-:-:S02]  /*7400*/  LEA.HI.X R23, R26, UR15, R11, 0x2, P4 ;  /* 0x0000000f1a177c11 */ /* 0x000fc4000a0f140b */
[----:B------:R-:W-:Y:S01]  /*7410*/  ISETP.LT.U32.AND.EX P3, PT, RZ, UR7, P5, P3 ;  /* 0x00000007ff007c0c */ /* 0x000fe2000af61130 */
[----:B------:R-:W2:Y:S01]  /*7420*/  @P1 LDG.E R26, desc[UR20][R20.64+0x34] ;  /* 0x00003414141a1981 */ /* 0x000ea2000c1e1900 */
[----:B------:R-:W-:Y:S02]  /*7430*/  ISETP.LT.U32.AND P4, PT, R7, UR6, PT ;  /* 0x0000000607007c0c */ /* 0x000fe4000bf81070 */
[----:B------:R-:W-:Y:S01]  /*7440*/  PLOP3.LUT P5, PT, PT, PT, UP1, 0x40, 0x4 ;  /* 0x000000000004781c */ /* 0x000fe20003fae818 */
[----:B------:R-:W3:Y:S01]  /*7450*/  @P0 LDG.E R34, desc[UR20][R20.64+0x3c] ;  /* 0x00003c1414220981 */ /* 0x000ee2000c1e1900 */
[----:B------:R-:W-:Y:S02]  /*7460*/  LEA R9, R9, 0xb, 0x4 ;  /* 0x0000000b09097811 */ /* 0x000fe400078e20ff */
[----:B------:R-:W-:Y:S02]  /*7470*/  ISETP.LT.U32.AND.EX P4, PT, RZ, UR7, P5, P4 ;  /* 0x00000007ff007c0c */ /* 0x000fe4000af81140 */
[----:B------:R-:W-:-:S02]  /*7480*/  ISETP.LT.U32.AND P5, PT, R9, UR6, PT ;  /* 0x0000000609007c0c */ /* 0x000fc4000bfa1070 */
[----:B------:R-:W-:Y:S01]  /*7490*/  PLOP3.LUT P6, PT, PT, PT, UP0, 0x40, 0x4 ;  /* 0x000000000004781c */ /* 0x000fe20003fce808 */
[----:B------:R-:W4:Y:S03]  /*74a0*/  @P3 LDG.E R36, desc[UR20][R22.64+0x4] ;  /* 0x0000041416243981 */ /* 0x000f26000c1e1900 */
[----:B------:R-:W-:-:S05]  /*74b0*/  ISETP.LT.U32.AND.EX P5, PT, RZ, UR7, P6, P5 ;  /* 0x00000007ff007c0c */ /* 0x000fca000b7a1150 */
[----:B------:R-:W4:Y:S08]  /*74c0*/  @P4 LDG.E R38, desc[UR20][R22.64+0x8] ;  /* 0x0000081416264981 */ /* 0x000f30000c1e1900 */
[----:B------:R-:W4:Y:S01]  /*74d0*/  @P5 LDG.E R40, desc[UR20][R22.64+0xc] ;  /* 0x00000c1416285981 */ /* 0x000f22000c1e1900 */
[----:B------:R-:W0:Y:S08]  /*74e0*/  LDC R7, c[0x0][0x364] ;  /* 0x0000d900ff077b82 */ /* 0x000e300000000800 */
[----:B------:R-:W1:Y:S08]  /*74f0*/  LDC R9, c[0x0][0x364] ;  /* 0x0000d900ff097b82 */ /* 0x000e700000000800 */
[----:B------:R-:W2:Y:S08]  /*7500*/  LDC R11, c[0x0][0x364] ;  /* 0x0000d900ff0b7b82 */ /* 0x000eb00000000800 */
[----:B------:R-:W4:Y:S01]  /*7510*/  LDC R13, c[0x0][0x364] ;  /* 0x0000d900ff0d7b82 */ /* 0x000f220000000800 */
        /* <DEDUP_REMOVED lines=18> */
[----:B--2---:R1:W-:Y:S01]  /*7640*/  @P1 STS [R3+0x2b4], R26 ;  /* 0x0002b41a03001388 */ /* 0x0043e20000000800 */
[----:B------:R-:W-:Y:S01]  /*7650*/  ISETP.LT.U32.AND P1, PT, R7, UR6, PT ;  /* 0x0000000607007c0c */ /* 0x000fe2000bf21070 */
[--C-:B------:R-:W-:Y:S02]  /*7660*/  IMAD R7, R11, UR27, R51.reuse ;  /* 0x0000001b0b077c24 */ /* 0x100fe4000f8e0233 */
[----:B------:R-:W2:Y:S03]  /*7670*/  LDC R11, c[0x0][0x364] ;  /* 0x0000d900ff0b7b82 */ /* 0x000ea60000000800 */
[----:B------:R-:W-:Y:S01]  /*7680*/  LEA R7, R7, 0xb, 0x4 ;  /* 0x0000000b07077811 */ /* 0x000fe200078e20ff */
[----:B---3--:R3:W-:Y:S03]  /*7690*/  @P0 STS [R3+0x2bc], R34 ;  /* 0x0002bc2203000388 */ /* 0x0087e60000000800 */
[----:B------:R-:W-:Y:S01]  /*76a0*/  ISETP.LT.U32.AND P0, PT, R7, UR6, PT ;  /* 0x0000000607007c0c */ /* 0x000fe2000bf01070 */
[----:B----4-:R4:W-:Y:S01]  /*76b0*/  @P2 STS [R3+0x2b8], R32 ;  /* 0x0002b82003002388 */ /* 0x0109e20000000800 */
        /* <DEDUP_REMOVED lines=13> */
[----:B--2---:R-:W-:Y:S01]  /*7790*/  IMAD R7, R11, UR27, R51 ;  /* 0x0000001b0b077c24 */ /* 0x004fe2000f8e0233 */
[----:B------:R-:W-:Y:S02]  /*77a0*/  PLOP3.LUT P5, PT, PT, PT, UP2, 0x40, 0x4 ;  /* 0x000000000004781c */ /* 0x000fe40003fae828 */
[----:B-1----:R-:W2:Y:S01]  /*77b0*/  @P2 LDG.E R26, desc[UR20][R22.64+0x14] ;  /* 0x00001414161a2981 */ /* 0x002ea2000c1e1900 */
[----:B------:R-:W-:Y:S02]  /*77c0*/  LEA R9, R9, 0xb, 0x4 ;  /* 0x0000000b09097811 */ /* 0x000fe400078e20ff */
[----:B------:R-:W-:Y:S02]  /*77d0*/  ISETP.LT.U32.AND.EX P3, PT, RZ, UR7, P4, P3 ;  /* 0x00000007ff007c0c */ /* 0x000fe4000a761130 */
[----:B------:R-:W-:Y:S01]  /*77e0*/  PLOP3.LUT P4, PT, PT, PT, UP0, 0x40, 0x4 ;  /* 0x000000000004781c */ /* 0x000fe20003f8e808 */
[----:B------:R-:W-:Y:S01]  /*77f0*/  UISETP.NE.AND UP0, UPT, UR34, URZ, UPT ;  /* 0x000000ff2200728c */ /* 0x000fe2000bf05270 */
[----:B------:R-:W-:-:S02]  /*7800*/  ISETP.LT.U32.AND.EX P0, PT, RZ, UR7, P5, P0 ;  /* 0x00000007ff007c0c */ /* 0x000fc4000af01100 */
[----:B------:R-:W-:Y:S01]  /*7810*/  ISETP.LT.U32.AND P5, PT, R9, UR6, PT ;  /* 0x0000000609007c0c */ /* 0x000fe2000bfa1070 */
[----:B------:R-:W2:Y:S01]  /*7820*/  @P1 LDG.E R20, desc[UR20][R22.64+0x10] ;  /* 0x0000101416141981 */ /* 0x000ea2000c1e1900 */
[----:B------:R-:W-:Y:S02]  /*7830*/  LEA R7, R7, 0xb, 0x4 ;  /* 0x0000000b07077811 */ /* 0x000fe400078e20ff */
[----:B------:R-:W-:Y:S02]  /*7840*/  ISETP.LT.U32.AND.EX P5, PT, RZ, UR7, P4, P5 ;  /* 0x00000007ff007c0c */ /* 0x000fe4000a7a1150 */
[----:B------:R-:W-:Y:S01]  /*7850*/  ISETP.LT.U32.AND P4, PT, R7, UR6, PT ;  /* 0x0000000607007c0c */ /* 0x000fe2000bf81070 */
[----:B---3--:R-:W3:Y:S01]  /*7860*/  @P3 LDG.E R34, desc[UR20][R22.64+0x1c] ;  /* 0x00001c1416223981 */ /* 0x008ee2000c1e1900 */
[----:B------:R-:W-:-:S03]  /*7870*/  PLOP3.LUT P6, PT, PT, PT, UP0, 0x40, 0x4 ;  /* 0x000000000004781c */ /* 0x000fc60003fce808 */
[----:B----4-:R-:W4:Y:S01]  /*7880*/  @P0 LDG.E R32, desc[UR20][R22.64+0x18] ;  /* 0x0000181416200981 */ /* 0x010f22000c1e1900 */
[----:B------:R-:W-:-:S05]  /*7890*/  ISETP.LT.U32.AND.EX P4, PT, RZ, UR7, P6, P4 ;  /* 0x00000007ff007c0c */ /* 0x000fca000b781140 */
[----:B0-----:R-:W4:Y:S08]  /*78a0*/  @P5 LDG.E R36, desc[UR20][R22.64+0x20] ;  /* 0x0000201416245981 */ /* 0x001f30000c1e1900 */
        /* <DEDUP_REMOVED lines=8> */
[----:B------:R-:W4:Y:S01]  /*7930*/  LDC R15, c[0x0][0x364] ;  /* 0x0000d900ff0f7b82 */ /* 0x000f220000000800 */
        /* <DEDUP_REMOVED lines=13> */
[----:B--2---:R1:W-:Y:S01]  /*7a10*/  @P2 STS [R3+0x2d4], R26 ;  /* 0x0002d41a03002388 */ /* 0x0043e20000000800 */
[----:B------:R-:W-:Y:S01]  /*7a20*/  ISETP.LT.U32.AND P2, PT, R7, UR6, PT ;  /* 0x0000000607007c0c */ /* 0x000fe2000bf41070 */
[----:B------:R-:W-:-:S02]  /*7a30*/  IMAD R7, R11, UR27, R51 ;  /* 0x0000001b0b077c24 */ /* 0x000fc4000f8e0233 */
[----:B------:R-:W2:Y:S01]  /*7a40*/  LDC R11, c[0x0][0x364] ;  /* 0x0000d900ff0b7b82 */ /* 0x000ea20000000800 */
[----:B------:R-:W-:Y:S01]  /*7a50*/  @P1 STS [R3+0x2d0], R20 ;  /* 0x0002d01403001388 */ /* 0x000fe20000000800 */
[----:B------:R-:W-:Y:S02]  /*7a60*/  ISETP.GE.U32.AND P1, PT, R24, UR6, PT ;  /* 0x0000000618007c0c */ /* 0x000fe4000bf26070 */
[----:B------:R-:W-:Y:S02]  /*7a70*/  LEA R7, R7, 0xb, 0x4 ;  /* 0x0000000b07077811 */ /* 0x000fe400078e20ff */
[----:B------:R-:W-:Y:S01]  /*7a80*/  ISETP.GE.U32.OR.EX P1, PT, RZ, UR7, !P6, P1 ;  /* 0x00000007ff007c0c */ /* 0x000fe2000f726510 */
[----:B---3--:R3:W-:Y:S01]  /*7a90*/  @P3 STS [R3+0x2dc], R34 ;  /* 0x0002dc2203003388 */ /* 0x0087e20000000800 */
[----:B------:R-:W-:Y:S01]  /*7aa0*/  ISETP.LT.U32.AND P3, PT, R7, UR6, PT ;  /* 0x0000000607007c0c */ /* 0x000fe2000bf61070 */
[--C-:B0-----:R-:W-:Y:S01]  /*7ab0*/  IMAD R7, R13, UR27, R51.reuse ;  /* 0x0000001b0d077c24 */ /* 0x101fe2000f8e0233 */
[----:B-1----:R-:W-:Y:S01]  /*7ac0*/  MOV R26, RZ ;  /* 0x000000ff001a7202 */ /* 0x002fe20000000f00 */
[----:B----4-:R0:W-:Y:S01]  /*7ad0*/  @P0 STS [R3+0x2d8], R32 ;  /* 0x0002d82003000388 */ /* 0x0101e20000000800 */
        /* <DEDUP_REMOVED lines=11> */
[----:B--2---:R-:W-:Y:S01]  /*7b90*/  IMAD R7, R11, UR27, R51 ;  /* 0x0000001b0b077c24 */ /* 0x004fe2000f8e0233 */
[----:B------:R-:W-:-:S02]  /*7ba0*/  PLOP3.LUT P4, PT, PT, PT, UP3, 0x40, 0x4 ;  /* 0x000000000004781c */ /* 0x000fc40003f8e838 */
[----:B------:R-:W-:Y:S02]  /*7bb0*/  PLOP3.LUT P5, PT, PT, PT, UP4, 0x40, 0x4 ;  /* 0x000000000004781c */ /* 0x000fe40003fae848 */
[----:B------:R-:W-:Y:S02]  /*7bc0*/  LEA R9, R9, 0xb, 0x4 ;  /* 0x0000000b09097811 */ /* 0x000fe400078e20ff */
[----:B------:R-:W-:Y:S01]  /*7bd0*/  ISETP.LT.U32.AND.EX P3, PT, RZ, UR7, P4, P3 ;  /* 0x00000007ff007c0c */ /* 0x000fe2000a761130 */
[----:B---3--:R-:W2:Y:S01]  /*7be0*/  @P0 LDG.E R34, desc[UR20][R22.64+0x2c] ;  /* 0x00002c1416220981 */ /* 0x008ea2000c1e1900 */
[----:B------:R-:W-:Y:S02]  /*7bf0*/  ISETP.LT.U32.AND.EX P1, PT, RZ, UR7, P5, P1 ;  /* 0x00000007ff007c0c */ /* 0x000fe4000af21110 */
[----:B------:R-:W-:Y:S01]  /*7c00*/  ISETP.LT.U32.AND P4, PT, R9, UR6, PT ;  /* 0x0000000609007c0c */ /* 0x000fe2000bf81070 */
[----:B0-----:R-:W3:Y:S01]  /*7c10*/  @P2 LDG.E R32, desc[UR20][R22.64+0x28] ;  /* 0x0000281416202981 */ /* 0x001ee2000c1e1900 */
[----:B------:R-:W-:-:S02]  /*7c20*/  PLOP3.LUT P5, PT, PT, PT, UP5, 0x40, 0x4 ;  /* 0x000000000004781c */ /* 0x000fc40003fae858 */
[----:B------:R-:W-:Y:S02]  /*7c30*/  LEA R7, R7, 0xb, 0x4 ;  /* 0x0000000b07077811 */ /* 0x000fe400078e20ff */
[----:B------:R-:W-:Y:S02]  /*7c40*/  ISETP.LT.U32.AND.EX P4, PT, RZ, UR7, P5, P4 ;  /* 0x00000007ff007c0c */ /* 0x000fe4000af81140 */
[----:B------:R-:W-:Y:S01]  /*7c50*/  ISETP.LT.U32.AND P5, PT, R7, UR6, PT ;  /* 0x0000000607007c0c */ /* 0x000fe2000bfa1070 */
[----:B-1----:R-:W4:Y:S01]  /*7c60*/  @P3 LDG.E R36, desc[UR20][R22.64+0x30] ;  /* 0x0000301416243981 */ /* 0x002f22000c1e1900 */
[----:B------:R-:W-:-:S03]  /*7c70*/  PLOP3.LUT P6, PT, PT, PT, UP6, 0x40, 0x4 ;  /* 0x000000000004781c */ /* 0x000fc60003fce868 */
[----:B------:R-:W4:Y:S01]  /*7c80*/  @P1 LDG.E R38, desc[UR20][R22.64+0x34] ;  /* 0x0000341416261981 */ /* 0x000f22000c1e1900 */
[----:B------:R-:W-:-:S05]  /*7c90*/  ISETP.LT.U32.AND.EX P5, PT, RZ, UR7, P6, P5 ;  /* 0x00000007ff007c0c */ /* 0x000fca000b7a1150 */
[----:B------:R-:W4:Y:S08]  /*7ca0*/  @P4 LDG.E R40, desc[UR20][R22.64+0x38] ;  /* 0x0000381416284981 */ /* 0x000f30000c1e1900 */
[----:B------:R0:W4:Y:S01]  /*7cb0*/  @P5 LDG.E R42, desc[UR20][R22.64+0x3c] ;  /* 0x00003c14162a5981 */ /* 0x000122000c1e1900 */
        /* <DEDUP_REMOVED lines=31> */
[----:B------:R-:W-:Y:S01]  /*7eb0*/  IADD3 R24, PT, PT, R24, 0xc, RZ ;  /* 0x0000000c18187810 */ /* 0x000fe20007ffe0ff */
[----:B---3--:R-:W-:Y:S01]  /*7ec0*/  @P2 STS [R3+0x2e8], R32 ;  /* 0x0002e82003002388 */ /* 0x008fe20000000800 */
[----:B------:R-:W-:-:S04]  /*7ed0*/  IADD3 R22, P2, PT, R20, 0xc, RZ ;  /* 0x0000000c14167810 */ /* 0x000fc80007f5e0ff */
[----:B------:R-:W-:Y:S02]  /*7ee0*/  IADD3.X R20, PT, PT, R21, UR24, RZ, P2, !PT ;  /* 0x0000001815147c10 */ /* 0x000fe400097fe4ff */
[----:B------:R-:W-:Y:S01]  /*7ef0*/  ISETP.LT.U32.AND P2, PT, R7, UR6, PT ;  /* 0x0000000607007c0c */ /* 0x000fe2000bf41070 */
[----:B------:R-:W-:Y:S02]  /*7f00*/  IMAD R7, R11, UR27, R51 ;  /* 0x0000001b0b077c24 */ /* 0x000fe4000f8e0233 */
[----:B------:R-:W3:Y:S01]  /*7f10*/  LDC R11, c[0x0][0x364] ;  /* 0x0000d900ff0b7b82 */ /* 0x000ee20000000800 */
[----:B------:R-:W-:Y:S01]  /*7f20*/  IMAD R17, R20, UR22, RZ ;  /* 0x0000001614117c24 */ /* 0x000fe2000f8e02ff */
[----:B--2---:R2:W-:Y:S01]  /*7f30*/  @P0 STS [R3+0x2ec], R34 ;  /* 0x0002ec2203000388 */ /* 0x0045e20000000800 */
[----:B------:R-:W-:Y:S02]  /*7f40*/  ISETP.LT.U32.AND P0, PT, R9, UR6, PT ;  /* 0x0000000609007c0c */ /* 0x000fe4000bf01070 */
[C---:B------:R-:W-:Y:S01]  /*7f50*/  IMAD R9, R22.reuse, UR23, R17 ;  /* 0x0000001716097c24 */ /* 0x040fe2000f8e0211 */
[----:B------:R-:W-:Y:S01]  /*7f60*/  LEA R7, R7, 0xc, 0x4 ;  /* 0x0000000c07077811 */ /* 0x000fe200078e20ff */
[----:B------:R-:W-:Y:S01]  /*7f70*/  IMAD.WIDE.U32 R22, R22, UR22, RZ ;  /* 0x0000001616167c25 */ /* 0x000fe2000f8e00ff */
[----:B----4-:R-:W-:Y:S04]  /*7f80*/  @P4 STS [R3+0x2f8], R40 ;  /* 0x0002f82803004388 */ /* 0x010fe80000000800 */
        /* <DEDUP_REMOVED lines=20> */
[----:B------:R-:W-:-:S02]  /*80d0*/  PLOP3.LUT P4, PT, PT, PT, UP0, 0x40, 0x4 ;  /* 0x000000000004781c */ /* 0x000fc40003f8e808 */
[----:B------:R-:W-:Y:S01]  /*80e0*/  LEA R9, R9, 0xc, 0x4 ;  /* 0x0000000c09097811 */ /* 0x000fe200078e20ff */
[----:B------:R-:W-:Y:S01]  /*80f0*/  UISETP.NE.AND UP0, UPT, UR33, URZ, UPT ;  /* 0x000000ff2100728c */ /* 0x000fe2000bf05270 */
[----:B------:R-:W-:Y:S02]  /*8100*/  ISETP.LT.U32.AND.EX P1, PT, RZ, UR7, P5, P1 ;  /* 0x00000007ff007c0c */ /* 0x000fe4000af21110 */
[----:B------:R-:W-:Y:S02]  /*8110*/  ISETP.LT.U32.AND.EX P3, PT, RZ, UR7, P4, P3 ;  /* 0x00000007ff007c0c */ /* 0x000fe4000a761130 */
[----:B------:R-:W-:Y:S01]  /*8120*/  ISETP.LT.U32.AND P5, PT, R9, UR6, PT ;  /* 0x0000000609007c0c */ /* 0x000fe2000bfa1070 */
[----:B--2---:R-:W2:Y:S01]  /*8130*/  @P0 LDG.E R34, desc[UR20][R20.64+0x8] ;  /* 0x0000081414220981 */ /* 0x004ea2000c1e1900 */
[----:B------:R-:W-:Y:S02]  /*8140*/  PLOP3.LUT P4, PT, PT, PT, UP1, 0x40, 0x4 ;  /* 0x000000000004781c */ /* 0x000fe40003f8e818 */
[----:B------:R-:W-:-:S02]  /*8150*/  LEA R7, R7, 0xc, 0x4 ;  /* 0x0000000c07077811 */ /* 0x000fc400078e20ff */
[----:B------:R-:W-:Y:S02]  /*8160*/  ISETP.LT.U32.AND.EX P5, PT, RZ, UR7, P4, P5 ;  /* 0x00000007ff007c0c */ /* 0x000fe4000a7a1150 */
[----:B------:R-:W-:Y:S01]  /*8170*/  ISETP.LT.U32.AND P4, PT, R7, UR6, PT ;  /* 0x0000000607007c0c */ /* 0x000fe2000bf81070 */
[----:B----4-:R-:W3:Y:S01]  /*8180*/  @P1 LDG.E R36, desc[UR20][R20.64+0xc] ;  /* 0x00000c1414241981 */ /* 0x010ee2000c1e1900 */
[----:B------:R-:W-:Y:S02]  /*8190*/  PLOP3.LUT P6, PT, PT, PT, UP0, 0x40, 0x4 ;  /* 0x000000000004781c */ /* 0x000fe40003fce808 */
[----:B------:R-:W-:Y:S01]  /*81a0*/  P2R R13, PR, RZ, 0x4 ;  /* 0x00000004ff0d7803 */ /* 0x000fe20000000000 */
[----:B------:R-:W4:Y:S01]  /*81b0*/  @P3 LDG.E R38, desc[UR20][R20.64+0x10] ;  /* 0x0000101414263981 */ /* 0x000f22000c1e1900 */
[----:B------:R-:W-:Y:S02]  /*81c0*/  ISETP.LT.U32.AND.EX P4, PT, RZ, UR7, P6, P4 ;  /* 0x00000007ff007c0c */ /* 0x000fe4000b781140 */
[----:B------:R-:W-:-:S02]  /*81d0*/  ISETP.NE.AND P2, PT, R37, RZ, PT ;  /* 0x000000ff2500720c */ /* 0x000fc40003f45270 */
[----:B------:R-:W-:Y:S01]  /*81e0*/  ISETP.GE.U32.AND P6, PT, R24, UR6, PT ;  /* 0x0000000618007c0c */ /* 0x000fe2000bfc6070 */
[----:B------:R-:W4:Y:S03]  /*81f0*/  @P5 LDG.E R40, desc[UR20][R20.64+0x14] ;  /* 0x0000141414285981 */ /* 0x000f26000c1e1900 */
[----:B------:R-:W-:Y:S02]  /*8200*/  ISETP.GE.U32.OR.EX P6, PT, RZ, UR7, !P2, P6 ;  /* 0x00000007ff007c0c */ /* 0x000fe4000d7c6560 */
[----:B------:R-:W-:Y:S02]  /*8210*/  ISETP.NE.AND P2, PT, R13, RZ, PT ;  /* 0x000000ff0d00720c */ /* 0x000fe40003f45270 */
[----:B------:R-:W-:Y:S01]  /*8220*/  MOV R24, RZ ;  /* 0x000000ff00187202 */ /* 0x000fe20000000f00 */
[----:B------:R-:W4:Y:S08]  /*8230*/  @P4 LDG.E R42, desc[UR20][R20.64+0x18] ;  /* 0x00001814142a4981 */ /* 0x000f30000c1e1900 */
[----:B------:R-:W4:Y:S04]  /*8240*/  @!P6 LDG.E R24, desc[UR20][R20.64] ;  /* 0x000000141418e981 */ /* 0x000f28000c1e1900 */
[----:B------:R-:W4:Y:S01]  /*8250*/  @P2 LDG.E R32, desc[UR20][R20.64+0x4] ;  /* 0x0000041414202981 */ /* 0x000f22000c1e1900 */
[----:B------:R-:W-:-:S02]  /*8260*/  ISETP.NE.AND P6, PT, R37, RZ, PT ;  /* 0x000000ff2500720c */ /* 0x000fc40003fc5270 */
[----:B------:R-:W-:-:S11]  /*8270*/  MOV R22, RZ ;  /* 0x000000ff00167202 */ /* 0x000fd60000000f00 */
[----:B------:R-:W4:Y:S01]  /*8280*/  @P6 LDG.E R22, desc[UR20][R4.64] ;  /* 0x0000001404166981 */ /* 0x000f22000c1e1900 */
[----:B------:R-:W0:Y:S01]  /*8290*/  LDC R7, c[0x0][0x364] ;  /* 0x0000d900ff077b82 */ /* 0x000e220000000800 */
[----:B------:R-:W-:Y:S02]  /*82a0*/  UISETP.NE.AND UP1, UPT, UR19, URZ, UPT ;  /* 0x000000ff1300728c */ /* 0x000fe4000bf25270 */
[----:B------:R-:W-:Y:S04]  /*82b0*/  @!P2 STS [R3+0x304], RZ ;  /* 0x000304ff0300a388 */ /* 0x000fe80000000800 */
[----:B------:R-:W-:Y:S01]  /*82c0*/  @!P0 STS [R3+0x308], RZ ;  /* 0x000308ff03008388 */ /* 0x000fe20000000800 */
[----:B0-----:R-:W-:-:S05]  /*82d0*/  IMAD R7, R7, UR27, R51 ;  /* 0x0000001b07077c24 */ /* 0x001fca000f8e0233 */
[----:B------:R-:W-:Y:S01]  /*82e0*/  LEA R7, R7, 0xc, 0x4 ;  /* 0x0000000c07077811 */ /* 0x000fe200078e20ff */
[----:B------:R-:W-:Y:S04]  /*82f0*/  @!P1 STS [R3+0x30c], RZ ;  /* 0x00030cff03009388 */ /* 0x000fe80000000800 */
[----:B------:R-:W-:Y:S04]  /*8300*/  @!P3 STS [R3+0x310], RZ ;  /* 0x000310ff0300b388 */ /* 0x000fe80000000800 */
[----:B------:R-:W-:Y:S04]  /*8310*/  @!P5 STS [R3+0x314], RZ ;  /* 0x000314ff0300d388 */ /* 0x000fe80000000800 */
[----:B------:R-:W-:Y:S04]  /*8320*/  @!P4 STS [R3+0x318], RZ ;  /* 0x000318ff0300c388 */ /* 0x000fe80000000800 */
[----:B------:R0:W-:Y:S04]  /*8330*/  STS [R3+0x40], R2 ;  /* 0x0000400203007388 */ /* 0x0001e80000000800 */
[----:B------:R1:W-:Y:S04]  /*8340*/  STS [R3+0x80], R6 ;  /* 0x0000800603007388 */ /* 0x0003e80000000800 */
[----:B------:R1:W-:Y:S04]  /*8350*/  STS [R3+0xc0], R8 ;  /* 0x0000c00803007388 */ /* 0x0003e80000000800 */
[----:B------:R1:W-:Y:S04]  /*8360*/  STS [R3+0x100], R10 ;  /* 0x0001000a03007388 */ /* 0x0003e80000000800 */
[----:B------:R-:W-:Y:S04]  /*8370*/  STS [R3+0x140], R12 ;  /* 0x0001400c03007388 */ /* 0x000fe80000000800 */
[----:B------:R-:W-:Y:S04]  /*8380*/  STS [R3+0x180], R14 ;  /* 0x0001800e03007388 */ /* 0x000fe80000000800 */
[----:B------:R-:W-:Y:S04]  /*8390*/  STS [R3+0x1c0], R16 ;  /* 0x0001c01003007388 */ /* 0x000fe80000000800 */
[----:B------:R-:W-:Y:S04]  /*83a0*/  STS [R3+0x200], R18 ;  /* 0x0002001203007388 */ /* 0x000fe80000000800 */
[----:B------:R-:W-:Y:S04]  /*83b0*/  STS [R3+0x240], R28 ;  /* 0x0002401c03007388 */ /* 0x000fe80000000800 */
[----:B------:R-:W-:Y:S04]  /*83c0*/  STS [R3+0x280], R30 ;  /* 0x0002801e03007388 */ /* 0x000fe80000000800 */
[----:B------:R-:W-:Y:S04]  /*83d0*/  STS [R3+0x2c0], R26 ;  /* 0x0002c01a03007388 */ /* 0x000fe80000000800 */
[----:B--2---:R-:W-:Y:S01]  /*83e0*/  @P0 STS [R3+0x308], R34 ;  /* 0x0003082203000388 */ /* 0x004fe20000000800 */
[----:B------:R-:W-:-:S03]  /*83f0*/  PLOP3.LUT P0, PT, PT, PT, UP1, 0x40, 0x4 ;  /* 0x000000000004781c */ /* 0x000fc60003f0e818 */
[----:B---3--:R-:W-:Y:S04]  /*8400*/  @P1 STS [R3+0x30c], R36 ;  /* 0x00030c2403001388 */ /* 0x008fe80000000800 */
[----:B----4-:R-:W-:Y:S04]  /*8410*/  @P3 STS [R3+0x310], R38 ;  /* 0x0003102603003388 */ /* 0x010fe80000000800 */
[----:B------:R-:W-:Y:S04]  /*8420*/  @P5 STS [R3+0x314], R40 ;  /* 0x0003142803005388 */ /* 0x000fe80000000800 */
[----:B------:R-:W-:Y:S01]  /*8430*/  @P2 STS [R3+0x304], R32 ;  /* 0x0003042003002388 */ /* 0x000fe20000000800 */
[----:B------:R-:W-:-:S04]  /*8440*/  ISETP.LT.U32.AND P2, PT, R7, UR6, PT ;  /* 0x0000000607007c0c */ /* 0x000fc8000bf41070 */
[----:B------:R-:W-:Y:S01]  /*8450*/  ISETP.LT.U32.AND.EX P0, PT, RZ, UR7, P0, P2 ;  /* 0x00000007ff007c0c */ /* 0x000fe20008701120 */
[----:B------:R-:W-:Y:S04]  /*8460*/  STS [R3+0x300], R24 ;  /* 0x0003001803007388 */ /* 0x000fe80000000800 */
[----:B------:R-:W-:Y:S04]  /*8470*/  @P4 STS [R3+0x318], R42 ;  /* 0x0003182a03004388 */ /* 0x000fe80000000800 */
[----:B------:R-:W-:Y:S04]  /*8480*/  STS [R3], R22 ;  /* 0x0000001603007388 */ /* 0x000fe80000000800 */
[----:B------:R-:W-:Y:S04]  /*8490*/  @!P0 STS [R3+0x31c], RZ ;  /* 0x00031cff03008388 */ /* 0x000fe80000000800 */
[----:B0-----:R-:W2:Y:S01]  /*84a0*/  @P0 LDG.E R2, desc[UR20][R20.64+0x1c] ;  /* 0x00001c1414020981 */ /* 0x001ea2000c1e1900 */
[----:B------:R-:W0:Y:S08]  /*84b0*/  LDC R4, c[0x0][0x364] ;  /* 0x0000d900ff047b82 */ /* 0x000e300000000800 */
[----:B------:R-:W3:Y:S01]  /*84c0*/  LDC R5, c[0x0][0x364] ;  /* 0x0000d900ff057b82 */ /* 0x000ee20000000800 */
[----:B------:R-:W-:-:S06]  /*84d0*/  UISETP.NE.AND UP0, UPT, UR18, URZ, UPT ;  /* 0x000000ff1200728c */ /* 0x000fcc000bf05270 */
[----:B------:R-:W-:Y:S01]  /*84e0*/  PLOP3.LUT P2, PT, PT, PT, UP0, 0x40, 0x4 ;  /* 0x000000000004781c */ /* 0x000fe20003f4e808 */
[----:B------:R-:W-:Y:S01]  /*84f0*/  UISETP.NE.AND UP0, UPT, UR35, URZ, UPT ;  /* 0x000000ff2300728c */ /* 0x000fe2000bf05270 */
[--C-:B0-----:R-:W-:Y:S02]  /*8500*/  IMAD R4, R4, UR27, R51.reuse ;  /* 0x0000001b04047c24 */ /* 0x101fe4000f8e0233 */
[----:B---3--:R-:W-:-:S03]  /*8510*/  IMAD R5, R5, UR27, R51 ;  /* 0x0000001b05057c24 */ /* 0x008fc6000f8e0233 */
[----:B------:R-:W-:Y:S02]  /*8520*/  PLOP3.LUT P4, PT, PT, PT, UP0, 0x40, 0x4 ;  /* 0x000000000004781c */ /* 0x000fe40003f8e808 */
[----:B------:R-:W-:Y:S02]  /*8530*/  LEA R5, R5, 0xc, 0x4 ;  /* 0x0000000c05057811 */ /* 0x000fe400078e20ff */
[----:B------:R-:W-:Y:S02]  /*8540*/  LEA R4, R4, 0xc, 0x4 ;  /* 0x0000000c04047811 */ /* 0x000fe400078e20ff */
[----:B------:R-:W-:Y:S02]  /*8550*/  ISETP.LT.U32.AND P3, PT, R5, UR6, PT ;  /* 0x0000000605007c0c */ /* 0x000fe4000bf61070 */
[----:B------:R-:W-:Y:S02]  /*8560*/  ISETP.LT.U32.AND P1, PT, R4, UR6, PT ;  /* 0x0000000604007c0c */ /* 0x000fe4000bf21070 */
[----:B------:R-:W-:-:S02]  /*8570*/  ISETP.LT.U32.AND.EX P3, PT, RZ, UR7, P4, P3 ;  /* 0x00000007ff007c0c */ /* 0x000fc4000a761130 */
[----:B------:R-:W-:Y:S01]  /*8580*/  ISETP.LT.U32.AND.EX P1, PT, RZ, UR7, P2, P1 ;  /* 0x00000007ff007c0c */ /* 0x000fe20009721110 */
[----:B--2---:R0:W-:Y:S10]  /*8590*/  @P0 STS [R3+0x31c], R2 ;  /* 0x00031c0203000388 */ /* 0x0041f40000000800 */
[----:B-1----:R-:W2:Y:S04]  /*85a0*/  @P3 LDG.E R6, desc[UR20][R20.64+0x24] ;  /* 0x0000241414063981 */ /* 0x002ea8000c1e1900 */
[----:B------:R-:W3:Y:S01]  /*85b0*/  @P1 LDG.E R4, desc[UR20][R20.64+0x20] ;  /* 0x0000201414041981 */ /* 0x000ee2000c1e1900 */
[----:B------:R-:W1:Y:S08]  /*85c0*/  LDC R5, c[0x0][0x364] ;  /* 0x0000d900ff057b82 */ /* 0x000e700000000800 */
[----:B------:R-:W4:Y:S08]  /*85d0*/  LDC R7, c[0x0][0x364] ;  /* 0x0000d900ff077b82 */ /* 0x000f300000000800 */
[----:B------:R-:W0:Y:S08]  /*85e0*/  LDC R8, c[0x0][0x364] ;  /* 0x0000d900ff087b82 */ /* 0x000e300000000800 */
[----:B------:R-:W0:Y:S08]  /*85f0*/  LDC R9, c[0x0][0x364] ;  /* 0x0000d900ff097b82 */ /* 0x000e300000000800 */
[----:B------:R-:W0:Y:S08]  /*8600*/  LDC R10, c[0x0][0x364] ;  /* 0x0000d900ff0a7b82 */ /* 0x000e300000000800 */
[----:B------:R-:W3:Y:S01]  /*8610*/  LDC R11, c[0x0][0x364] ;  /* 0x0000d900ff0b7b82 */ /* 0x000ee20000000800 */
[----:B-1----:R-:W-:-:S02]  /*8620*/  IMAD R5, R5, UR27, R51 ;  /* 0x0000001b05057c24 */ /* 0x002fc4000f8e0233 */
[--C-:B----4-:R-:W-:Y:S01]  /*8630*/  IMAD R7, R7, UR27, R51.reuse ;  /* 0x0000001b07077c24 */ /* 0x110fe2000f8e0233 */
[----:B------:R-:W-:Y:S01]  /*8640*/  UISETP.NE.AND UP1, UPT, UR34, URZ, UPT ;  /* 0x000000ff2200728c */ /* 0x000fe2000bf25270 */
[--C-:B0-----:R-:W-:Y:S01]  /*8650*/  IMAD R8, R8, UR27, R51.reuse ;  /* 0x0000001b08087c24 */ /* 0x101fe2000f8e0233 */
[----:B------:R-:W-:Y:S02]  /*8660*/  LEA R5, R5, 0xc, 0x4 ;  /* 0x0000000c05057811 */ /* 0x000fe400078e20ff */
[----:B------:R-:W-:Y:S01]  /*8670*/  LEA R7, R7, 0xc, 0x4 ;  /* 0x0000000c07077811 */ /* 0x000fe200078e20ff */
[----:B------:R-:W-:Y:S01]  /*8680*/  IMAD R2, R9, UR27, R51 ;  /* 0x0000001b09027c24 */ /* 0x000fe2000f8e0233 */
[----:B------:R-:W-:Y:S01]  /*8690*/  @!P3 STS [R3+0x324], RZ ;  /* 0x000324ff0300b388 */ /* 0x000fe20000000800 */
[----:B------:R-:W-:Y:S02]  /*86a0*/  ISETP.LT.U32.AND P4, PT, R5, UR6, PT ;  /* 0x0000000605007c0c */ /* 0x000fe4000bf81070 */
[----:B------:R-:W-:-:S02]  /*86b0*/  ISETP.LT.U32.AND P0, PT, R7, UR6, PT ;  /* 0x0000000607007c0c */ /* 0x000fc4000bf01070 */
[----:B------:R-:W-:Y:S01]  /*86c0*/  PLOP3.LUT P5, PT, PT, PT, UP2, 0x40, 0x4 ;  /* 0x000000000004781c */ /* 0x000fe20003fae828 */
[----:B------:R-:W-:Y:S01]  /*86d0*/  IMAD R5, R10, UR27, R51 ;  /* 0x0000001b0a057c24 */ /* 0x000fe2000f8e0233 */
[----:B------:R-:W-:Y:S02]  /*86e0*/  LEA R8, R8, 0xc, 0x4 ;  /* 0x0000000c08087811 */ /* 0x000fe400078e20ff */
[----:B------:R-:W-:Y:S01]  /*86f0*/  LEA R2, R2, 0xc, 0x4 ;  /* 0x0000000c02027811 */ /* 0x000fe200078e20ff */
[----:B------:R-:W-:Y:S01]  /*8700*/  @!P1 STS [R3+0x320], RZ ;  /* 0x000320ff03009388 */ /* 0x000fe20000000800 */
[----:B------:R-:W-:Y:S02]  /*8710*/  ISETP.LT.U32.AND.EX P0, PT, RZ, UR7, P5, P0 ;  /* 0x00000007ff007c0c */ /* 0x000fe4000af01100 */
[----:B------:R-:W-:Y:S02]  /*8720*/  ISETP.LT.U32.AND P2, PT, R8, UR6, PT ;  /* 0x0000000608007c0c */ /* 0x000fe4000bf41070 */
[----:B------:R-:W-:-:S02]  /*8730*/  PLOP3.LUT P5, PT, PT, PT, UP4, 0x40, 0x4 ;  /* 0x000000000004781c */ /* 0x000fc40003fae848 */
[----:B------:R-:W-:Y:S02]  /*8740*/  LEA R5, R5, 0xc, 0x4 ;  /* 0x0000000c05057811 */ /* 0x000fe400078e20ff */
[----:B------:R-:W-:-:S05]  /*8750*/  PLOP3.LUT P6, PT, PT, PT, UP6, 0x40, 0x4 ;  /* 0x000000000004781c */ /* 0x000fca0003fce868 */
[----:B------:R-:W4:Y:S04]  /*8760*/  @P0 LDG.E R10, desc[UR20][R20.64+0x2c] ;  /* 0x00002c14140a0981 */ /* 0x000f28000c1e1900 */
[----:B--2---:R0:W-:Y:S01]  /*8770*/  @P3 STS [R3+0x324], R6 ;  /* 0x0003240603003388 */ /* 0x0041e20000000800 */
[----:B------:R-:W-:-:S03]  /*8780*/  PLOP3.LUT P3, PT, PT, PT, UP1, 0x40, 0x4 ;  /* 0x000000000004781c */ /* 0x000fc60003f6e818 */
[----:B---3--:R1:W-:Y:S01]  /*8790*/  @P1 STS [R3+0x320], R4 ;  /* 0x0003200403001388 */ /* 0x0083e20000000800 */
[----:B------:R-:W-:Y:S02]  /*87a0*/  ISETP.LT.U32.AND.EX P4, PT, RZ, UR7, P3, P4 ;  /* 0x00000007ff007c0c */ /* 0x000fe40009f81140 */
[----:B------:R-:W-:Y:S01]  /*87b0*/  ISETP.LT.U32.AND P1, PT, R2, UR6, PT ;  /* 0x0000000602007c0c */ /* 0x000fe2000bf21070 */
[----:B------:R-:W-:Y:S01]  /*87c0*/  IMAD R2, R11, UR27, R51 ;  /* 0x0000001b0b027c24 */ /* 0x000fe2000f8e0233 */
[----:B------:R-:W-:Y:S02]  /*87d0*/  PLOP3.LUT P3, PT, PT, PT, UP3, 0x40, 0x4 ;  /* 0x000000000004781c */ /* 0x000fe40003f6e838 */
[----:B------:R-:W-:Y:S02]  /*87e0*/  ISETP.LT.U32.AND.EX P1, PT, RZ, UR7, P5, P1 ;  /* 0x00000007ff007c0c */ /* 0x000fe4000af21110 */
[----:B------:R-:W-:Y:S02]  /*87f0*/  ISETP.LT.U32.AND.EX P2, PT, RZ, UR7, P3, P2 ;  /* 0x00000007ff007c0c */ /* 0x000fe40009f41120 */
[----:B------:R-:W-:-:S02]  /*8800*/  ISETP.LT.U32.AND P3, PT, R5, UR6, PT ;  /* 0x0000000605007c0c */ /* 0x000fc4000bf61070 */
[----:B------:R-:W-:Y:S02]  /*8810*/  PLOP3.LUT P5, PT, PT, PT, UP5, 0x40, 0x4 ;  /* 0x000000000004781c */ /* 0x000fe40003fae858 */
[----:B------:R-:W-:Y:S02]  /*8820*/  LEA R2, R2, 0xc, 0x4 ;  /* 0x0000000c02027811 */ /* 0x000fe400078e20ff */
[----:B------:R-:W-:Y:S02]  /*8830*/  ISETP.LT.U32.AND.EX P3, PT, RZ, UR7, P5, P3 ;  /* 0x00000007ff007c0c */ /* 0x000fe4000af61130 */
[----:B------:R-:W-:Y:S01]  /*8840*/  ISETP.LT.U32.AND P5, PT, R2, UR6, PT ;  /* 0x0000000602007c0c */ /* 0x000fe2000bfa1070 */
[----:B------:R-:W2:Y:S03]  /*8850*/  @P1 LDG.E R14, desc[UR20][R20.64+0x34] ;  /* 0x00003414140e1981 */ /* 0x000ea6000c1e1900 */
[----:B------:R-:W-:Y:S01]  /*8860*/  ISETP.LT.U32.AND.EX P5, PT, RZ, UR7, P6, P5 ;  /* 0x00000007ff007c0c */ /* 0x000fe2000b7a1150 */
[----:B------:R-:W3:Y:S04]  /*8870*/  @P4 LDG.E R2, desc[UR20][R20.64+0x28] ;  /* 0x0000281414024981 */ /* 0x000ee8000c1e1900 */
[----:B------:R-:W2:Y:S04]  /*8880*/  @P2 LDG.E R12, desc[UR20][R20.64+0x30] ;  /* 0x00003014140c2981 */ /* 0x000ea8000c1e1900 */
[----:B------:R-:W2:Y:S04]  /*8890*/  @P3 LDG.E R16, desc[UR20][R20.64+0x38] ;  /* 0x0000381414103981 */ /* 0x000ea8000c1e1900 */
[----:B------:R-:W2:Y:S01]  /*88a0*/  @P5 LDG.E R18, desc[UR20][R20.64+0x3c] ;  /* 0x00003c1414125981 */ /* 0x000ea2000c1e1900 */
[----:B0-----:R-:W0:Y:S01]  /*88b0*/  LDC R6, c[0x0][0x364] ;  /* 0x0000d900ff067b82 */ /* 0x001e220000000800 */
[----:B------:R-:W-:-:S02]  /*88c0*/  UP2UR UR35, UPR, URZ, 0x1 ;  /* 0x00000001ff237883 */ /* 0x000fc40008000000 */
[----:B------:R-:W-:-:S05]  /*88d0*/  UISETP.NE.AND UP0, UPT, UR29, URZ, UPT ;  /* 0x000000ff1d00728c */ /* 0x000fca000bf05270 */
[----:B------:R-:W4:Y:S01]  /*88e0*/  LDC R8, c[0x0][0x364] ;  /* 0x0000d900ff087b82 */ /* 0x000f220000000800 */
[----:B------:R-:W-:-:S07]  /*88f0*/  UP2UR UR33, UPR, URZ, 0x1 ;  /* 0x00000001ff217883 */ /* 0x000fce0008000000 */
[----:B------:R-:W2:Y:S01]  /*8900*/  LDC R9, c[0x0][0x364] ;  /* 0x0000d900ff097b82 */ /* 0x000ea20000000800 */
[----:B------:R-:W-:-:S07]  /*8910*/  UISETP.NE.AND UP0, UPT, UR31, URZ, UPT ;  /* 0x000000ff1f00728c */ /* 0x000fce000bf05270 */
[----:B------:R-:W3:Y:S01]  /*8920*/  LDC R11, c[0x0][0x364] ;  /* 0x0000d900ff0b7b82 */ /* 0x000ee20000000800 */
[----:B0-----:R-:W-:Y:S01]  /*8930*/  IMAD R6, R6, UR27, R51 ;  /* 0x0000001b06067c24 */ /* 0x001fe2000f8e0233 */
[----:B------:R-:W-:Y:S01]  /*8940*/  MOV R7, RZ ;  /* 0x000000ff00077202 */ /* 0x000fe20000000f00 */
[----:B------:R-:W-:-:S03]  /*8950*/  UP2UR UR32, UPR, URZ, 0x1 ;  /* 0x00000001ff207883 */ /* 0x000fc60008000000 */
[----:B------:R-:W-:Y:S01]  /*8960*/  SHF.L.U32 R6, R6, 0x4, RZ ;  /* 0x0000000406067819 */ /* 0x000fe200000006ff */
[----:B------:R-:W-:-:S04]  /*8970*/  UISETP.NE.AND UP0, UPT, UR17, URZ, UPT ;  /* 0x000000ff1100728c */ /* 0x000fc8000bf05270 */
[----:B-1----:R-:W-:Y:S01]  /*8980*/  IMAD.WIDE.U32 R4, R0, UR6, R6 ;  /* 0x0000000600047c25 */ /* 0x002fe2000f8e0006 */
[----:B------:R-:W-:Y:S01]  /*8990*/  UP2UR UR28, UPR, URZ, 0x1 ;  /* 0x00000001ff1c7883 */ /* 0x000fe20008000000 */
[----:B------:R-:W0:Y:S01]  /*89a0*/  LDC R7, c[0x0][0x364] ;  /* 0x0000d900ff077b82 */ /* 0x000e220000000800 */
[----:B------:R-:W-:Y:S01]  /*89b0*/  UISETP.NE.AND UP0, UPT, UR16, URZ, UPT ;  /* 0x000000ff1000728c */ /* 0x000fe2000bf05270 */
[----:B------:R-:W-:Y:S03]  /*89c0*/  @!P4 STS [R3+0x328], RZ ;  /* 0x000328ff0300c388 */ /* 0x000fe60000000800 */
[----:B------:R-:W-:Y:S02]  /*89d0*/  UP2UR UR25, UPR, URZ, 0x1 ;  /* 0x00000001ff197883 */ /* 0x000fe40008000000 */
[----:B------:R-:W-:Y:S01]  /*89e0*/  UISETP.NE.AND UP0, UPT, UR13, URZ, UPT ;  /* 0x000000ff0d00728c */ /* 0x000fe2000bf05270 */
[----:B------:R-:W1:Y:S01]  /*89f0*/  LDC R13, c[0x0][0x364] ;  /* 0x0000d900ff0d7b82 */ /* 0x000e620000000800 */
[----:B----4-:R-:W-:Y:S01]  /*8a00*/  IMAD R8, R8, UR27, R51 ;  /* 0x0000001b08087c24 */ /* 0x010fe2000f8e0233 */
[----:B------:R-:W-:Y:S04]  /*8a10*/  @!P5 STS [R3+0x33c], RZ ;  /* 0x00033cff0300d388 */ /* 0x000fe80000000800 */
[----:B------:R-:W-:Y:S01]  /*8a20*/  LEA R8, R8, 0xd, 0x4 ;  /* 0x0000000d08087811 */ /* 0x000fe200078e20ff */
[----:B------:R-:W-:Y:S04]  /*8a30*/  @!P3 STS [R3+0x338], RZ ;  /* 0x000338ff0300b388 */ /* 0x000fe80000000800 */
[----:B------:R-:W-:Y:S04]  /*8a40*/  @!P1 STS [R3+0x334], RZ ;  /* 0x000334ff03009388 */ /* 0x000fe80000000800 */
[----:B------:R-:W-:Y:S04]  /*8a50*/  @!P0 STS [R3+0x32c], RZ ;  /* 0x00032cff03008388 */ /* 0x000fe80000000800 */
[----:B------:R-:W-:Y:S04]  /*8a60*/  @P0 STS [R3+0x32c], R10 ;  /* 0x00032c0a03000388 */ /* 0x000fe80000000800 */
[----:B------:R-:W-:Y:S01]  /*8a70*/  @!P2 STS [R3+0x330], RZ ;  /* 0x000330ff0300a388 */ /* 0x000fe20000000800 */
[----:B------:R-:W-:-:S02]  /*8a80*/  UP2UR UR34, UPR, URZ, 0x2 ;  /* 0x00000002ff227883 */ /* 0x000fc40008000000 */
[----:B------:R-:W-:Y:S01]  /*8a90*/  UISETP.NE.AND UP1, UPT, UR30, URZ, UPT ;  /* 0x000000ff1e00728c */ /* 0x000fe2000bf25270 */
[----:B---3--:R3:W-:Y:S01]  /*8aa0*/  @P4 STS [R3+0x328], R2 ;  /* 0x0003280203004388 */ /* 0x0087e20000000800 */
[----:B------:R-:W-:-:S04]  /*8ab0*/  IADD3 R15, P4, PT, R4, 0xd, RZ ;  /* 0x0000000d040f7810 */ /* 0x000fc80007f9e0ff */
[----:B------:R-:W-:Y:S01]  /*8ac0*/  IADD3.X R5, PT, PT, R5, UR24, RZ, P4, !PT ;  /* 0x0000001805057c10 */ /* 0x000fe2000a7fe4ff */
[--C-:B---3--:R-:W-:Y:S02]  /*8ad0*/  IMAD R2, R11, UR27, R51.reuse ;  /* 0x0000001b0b027c24 */ /* 0x108fe4000f8e0233 */
[----:B------:R-:W3:Y:S01]  /*8ae0*/  LDC R11, c[0x0][0x364] ;  /* 0x0000d900ff0b7b82 */ /* 0x000ee20000000800 */
[----:B--2---:R-:W-:Y:S01]  /*8af0*/  @P5 STS [R3+0x33c], R18 ;  /* 0x00033c1203005388 */ /* 0x004fe20000000800 */
[----:B------:R-:W-:Y:S01]  /*8b00*/  PLOP3.LUT P5, PT, PT, PT, UP0, 0x40, 0x4 ;  /* 0x000000000004781c */ /* 0x000fe20003fae808 */
[----:B------:R-:W-:Y:S01]  /*8b10*/  UISETP.NE.AND UP0, UPT, UR25, URZ, UPT ;  /* 0x000000ff1900728c */ /* 0x000fe2000bf05270 */
[----:B------:R-:W-:Y:S01]  /*8b20*/  ISETP.LT.U32.AND P4, PT, R8, UR6, PT ;  /* 0x0000000608007c0c */ /* 0x000fe2000bf81070 */
[----:B------:R-:W-:Y:S01]  /*8b30*/  IMAD R4, R9, UR27, R51 ;  /* 0x0000001b09047c24 */ /* 0x000fe2000f8e0233 */
[----:B------:R-:W-:Y:S01]  /*8b40*/  @P3 STS [R3+0x338], R16 ;  /* 0x0003381003003388 */ /* 0x000fe20000000800 */
[----:B------:R-:W-:Y:S01]  /*8b50*/  IMAD R8, R5, UR22, RZ ;  /* 0x0000001605087c24 */ /* 0x000fe2000f8e02ff */
[----:B------:R-:W-:-:S02]  /*8b60*/  LEA R2, R2, 0xd, 0x4 ;  /* 0x0000000d02027811 */ /* 0x000fc400078e20ff */
[----:B------:R-:W-:Y:S01]  /*8b70*/  PLOP3.LUT P3, PT, PT, PT, UP0, 0x40, 0x4 ;  /* 0x000000000004781c */ /* 0x000fe20003f6e808 */
[----:B------:R-:W-:Y:S01]  /*8b80*/  UISETP.NE.AND UP0, UPT, UR28, URZ, UPT ;  /* 0x000000ff1c00728c */ /* 0x000fe2000bf05270 */
[C---:B------:R-:W-:Y:S01]  /*8b90*/  IMAD R5, R15.reuse, UR23, R8 ;  /* 0x000000170f057c24 */ /* 0x040fe2000f8e0208 */
[----:B------:R-:W-:Y:S01]  /*8ba0*/  @P1 STS [R3+0x334], R14 ;  /* 0x0003340e03001388 */ /* 0x000fe20000000800 */
[----:B------:R-:W-:Y:S01]  /*8bb0*/  LEA R4, R4, 0xd, 0x4 ;  /* 0x0000000d04047811 */ /* 0x000fe200078e20ff */
[----:B------:R-:W-:Y:S01]  /*8bc0*/  IMAD.WIDE.U32 R8, R15, UR22, RZ ;  /* 0x000000160f087c25 */ /* 0x000fe2000f8e00ff */
[----:B------:R-:W-:Y:S02]  /*8bd0*/  ISETP.LT.U32.AND P1, PT, R2, UR6, PT ;  /* 0x0000000602007c0c */ /* 0x000fe4000bf21070 */
[----:B------:R-:W-:Y:S01]  /*8be0*/  ISETP.LT.U32.AND.EX P4, PT, RZ, UR7, P5, P4 ;  /* 0x00000007ff007c0c */ /* 0x000fe2000af81140 */
[--C-:B0-----:R-:W-:Y:S01]  /*8bf0*/  IMAD R2, R7, UR27, R51.reuse ;  /* 0x0000001b07027c24 */ /* 0x101fe2000f8e0233 */
[----:B------:R-:W-:Y:S01]  /*8c00*/  PLOP3.LUT P5, PT, PT, PT, UP0, 0x40, 0x4 ;  /* 0x000000000004781c */ /* 0x000fe20003fae808 */
[----:B------:R0:W-:Y:S01]  /*8c10*/  @P2 STS [R3+0x330], R12 ;  /* 0x0003300c03002388 */ /* 0x0001e20000000800 */
[----:B------:R-:W-:Y:S01]  /*8c20*/  ISETP.LT.U32.AND P0, PT, R4, UR6, PT ;  /* 0x0000000604007c0c */ /* 0x000fe2000bf01070 */
[----:B------:R-:W-:Y:S01]  /*8c30*/  UISETP.NE.AND UP0, UPT, UR32, URZ, UPT ;  /* 0x000000ff2000728c */ /* 0x000fe2000bf05270 */
[----:B------:R-:W-:Y:S01]  /*8c40*/  LEA R4, P2, R8, UR14, 0x2 ;  /* 0x0000000e08047c11 */ /* 0x000fe2000f8410ff */
[----:B-1----:R-:W-:Y:S01]  /*8c50*/  IMAD R7, R13, UR27, R51 ;  /* 0x0000001b0d077c24 */ /* 0x002fe2000f8e0233 */
[----:B------:R-:W-:-:S02]  /*8c60*/  IADD3 R5, PT, PT, R9, R5, RZ ;  /* 0x0000000509057210 */ /* 0x000fc40007ffe0ff */
[----:B------:R-:W-:Y:S02]  /*8c70*/  LEA R2, R2, 0xd, 0x4 ;  /* 0x0000000d02027811 */ /* 0x000fe400078e20ff */
[----:B------:R-:W-:Y:S02]  /*8c80*/  LEA.HI.X R5, R8, UR15, R5, 0x2, P2 ;  /* 0x0000000f08057c11 */ /* 0x000fe400090f1405 */
[----:B------:R-:W-:Y:S02]  /*8c90*/  ISETP.LT.U32.AND.EX P0, PT, RZ, UR7, P3, P0 ;  /* 0x00000007ff007c0c */ /* 0x000fe40009f01100 */
[----:B------:R-:W-:Y:S01]  /*8ca0*/  ISETP.LT.U32.AND P2, PT, R2, UR6, PT ;  /* 0x0000000602007c0c */ /* 0x000fe2000bf41070 */
[----:B---3--:R-:W-:Y:S01]  /*8cb0*/  IMAD R2, R11, UR27, R51 ;  /* 0x0000001b0b027c24 */ /* 0x008fe2000f8e0233 */
[----:B------:R-:W-:Y:S02]  /*8cc0*/  PLOP3.LUT P3, PT, PT, PT, UP0, 0x40, 0x4 ;  /* 0x000000000004781c */ /* 0x000fe40003f6e808 */
[----:B------:R-:W-:Y:S01]  /*8cd0*/  LEA R7, R7, 0xd, 0x4 ;  /* 0x0000000d07077811 */ /* 0x000fe200078e20ff */
[----:B------:R-:W-:Y:S01]  /*8ce0*/  UISETP.NE.AND UP0, UPT, UR33, URZ, UPT ;  /* 0x000000ff2100728c */ /* 0x000fe2000bf05270 */
[----:B------:R-:W-:-:S02]  /*8cf0*/  ISETP.LT.U32.AND.EX P1, PT, RZ, UR7, P5, P1 ;  /* 0x00000007ff007c0c */ /* 0x000fc4000af21110 */
[----:B------:R-:W-:Y:S02]  /*8d00*/  ISETP.LT.U32.AND.EX P2, PT, RZ, UR7, P3, P2 ;  /* 0x00000007ff007c0c */ /* 0x000fe40009f41120 */
[----:B------:R-:W-:Y:S01]  /*8d10*/  ISETP.LT.U32.AND P5, PT, R7, UR6, PT ;  /* 0x0000000607007c0c */ /* 0x000fe2000bfa1070 */
[----:B------:R-:W2:Y:S01]  /*8d20*/  @P0 LDG.E R8, desc[UR20][R4.64+0x8] ;  /* 0x0000081404080981 */ /* 0x000ea2000c1e1900 */
[----:B------:R-:W-:Y:S02]  /*8d30*/  PLOP3.LUT P3, PT, PT, PT, UP1, 0x40, 0x4 ;  /* 0x000000000004781c */ /* 0x000fe40003f6e818 */
[----:B------:R-:W-:Y:S02]  /*8d40*/  LEA R2, R2, 0xd, 0x4 ;  /* 0x0000000d02027811 */ /* 0x000fe400078e20ff */
[----:B------:R-:W-:Y:S02]  /*8d50*/  ISETP.LT.U32.AND.EX P5, PT, RZ, UR7, P3, P5 ;  /* 0x00000007ff007c0c */ /* 0x000fe40009fa1150 */
[----:B------:R-:W-:Y:S01]  /*8d60*/  ISETP.LT.U32.AND P3, PT, R2, UR6, PT ;  /* 0x0000000602007c0c */ /* 0x000fe2000bf61070 */
[----:B------:R-:W3:Y:S01]  /*8d70*/  @P1 LDG.E R10, desc[UR20][R4.64+0xc] ;  /* 0x00000c14040a1981 */ /* 0x000ee2000c1e1900 */
[----:B------:R-:W-:-:S03]  /*8d80*/  PLOP3.LUT P6, PT, PT, PT, UP0, 0x40, 0x4 ;  /* 0x000000000004781c */ /* 0x000fc60003fce808 */
[----:B------:R-:W4:Y:S01]  /*8d90*/  @P4 LDG.E R2, desc[UR20][R4.64+0x4] ;  /* 0x0000041404024981 */ /* 0x000f22000c1e1900 */
[----:B------:R-:W-:-:S03]  /*8da0*/  ISETP.LT.U32.AND.EX P3, PT, RZ, UR7, P6, P3 ;  /* 0x00000007ff007c0c */ /* 0x000fc6000b761130 */
[----:B0-----:R-:W2:Y:S04]  /*8db0*/  @P2 LDG.E R12, desc[UR20][R4.64+0x10] ;  /* 0x00001014040c2981 */ /* 0x001ea8000c1e1900 */
[----:B------:R-:W3:Y:S06]  /*8dc0*/  @P5 LDG.E R14, desc[UR20][R4.64+0x14] ;  /* 0x00001414040e5981 */ /* 0x000eec000c1e1900 */
[----:B------:R-:W2:Y:S01]  /*8dd0*/  @P3 LDG.E R16, desc[UR20][R4.64+0x18] ;  /* 0x0000181404103981 */ /* 0x000ea2000c1e1900 */
[----:B------:R-:W0:Y:S08]  /*8de0*/  LDC R7, c[0x0][0x364] ;  /* 0x0000d900ff077b82 */ /* 0x000e300000000800 */
[----:B------:R-:W1:Y:S08]  /*8df0*/  LDC R9, c[0x0][0x364] ;  /* 0x0000d900ff097b82 */ /* 0x000e700000000800 */
[----:B------:R-:W4:Y:S08]  /*8e00*/  LDC R11, c[0x0][0x364] ;  /* 0x0000d900ff0b7b82 */ /* 0x000f300000000800 */
[----:B------:R-:W2:Y:S01]  /*8e10*/  LDC R13, c[0x0][0x364] ;  /* 0x0000d900ff0d7b82 */ /* 0x000ea20000000800 */
[----:B0-----:R-:W-:Y:S01]  /*8e20*/  IMAD R7, R7, UR27, R51 ;  /* 0x0000001b07077c24 */ /* 0x001fe2000f8e0233 */
[----:B------:R-:W-:Y:S04]  /*8e30*/  @!P4 STS [R3+0x344], RZ ;  /* 0x000344ff0300c388 */ /* 0x000fe80000000800 */
[----:B------:R-:W-:-:S02]  /*8e40*/  LEA R7, R7, 0xd, 0x4 ;  /* 0x0000000d07077811 */ /* 0x000fc400078e20ff */
[----:B------:R-:W0:Y:S01]  /*8e50*/  LDC R15, c[0x0][0x364] ;  /* 0x0000d900ff0f7b82 */ /* 0x000e220000000800 */
[----:B------:R-:W-:Y:S02]  /*8e60*/  UISETP.NE.AND UP0, UPT, UR18, URZ, UPT ;  /* 0x000000ff1200728c */ /* 0x000fe4000bf05270 */
[----:B------:R-:W-:Y:S01]  /*8e70*/  UISETP.NE.AND UP1, UPT, UR19, URZ, UPT ;  /* 0x000000ff1300728c */ /* 0x000fe2000bf25270 */
[----:B------:R-:W-:Y:S01]  /*8e80*/  @!P3 STS [R3+0x358], RZ ;  /* 0x000358ff0300b388 */ /* 0x000fe20000000800 */
[----:B-1----:R-:W-:-:S03]  /*8e90*/  IMAD R9, R9, UR27, R51 ;  /* 0x0000001b09097c24 */ /* 0x002fc6000f8e0233 */
[----:B------:R-:W-:Y:S02]  /*8ea0*/  @!P5 STS [R3+0x354], RZ ;  /* 0x000354ff0300d388 */ /* 0x000fe40000000800 */
[----:B------:R-:W-:Y:S02]  /*8eb0*/  LEA R9, R9, 0xd, 0x4 ;  /* 0x0000000d09097811 */ /* 0x000fe400078e20ff */
[----:B------:R-:W-:Y:S04]  /*8ec0*/  @!P1 STS [R3+0x34c], RZ ;  /* 0x00034cff03009388 */ /* 0x000fe80000000800 */
[----:B------:R-:W-:Y:S04]  /*8ed0*/  @!P0 STS [R3+0x348], RZ ;  /* 0x000348ff03008388 */ /* 0x000fe80000000800 */
[----:B------:R-:W-:Y:S01]  /*8ee0*/  @!P2 STS [R3+0x350], RZ ;  /* 0x000350ff0300a388 */ /* 0x000fe20000000800 */
[----:B------:R-:W-:-:S03]  /*8ef0*/  PLOP3.LUT P6, PT, PT, PT, UP3, 0x40, 0x4 ;  /* 0x000000000004781c */ /* 0x000fc60003fce838 */
[----:B----4-:R1:W-:Y:S01]  /*8f00*/  @P4 STS [R3+0x344], R2 ;  /* 0x0003440203004388 */ /* 0x0103e20000000800 */
[----:B------:R-:W-:Y:S01]  /*8f10*/  ISETP.LT.U32.AND P4, PT, R7, UR6, PT ;  /* 0x0000000607007c0c */ /* 0x000fe2000bf81070 */
[----:B------:R-:W-:Y:S02]  /*8f20*/  IMAD R7, R11, UR27, R51 ;  /* 0x0000001b0b077c24 */ /* 0x000fe4000f8e0233 */
[----:B------:R-:W4:Y:S01]  /*8f30*/  LDC R11, c[0x0][0x364] ;  /* 0x0000d900ff0b7b82 */ /* 0x000f220000000800 */
[----:B---3--:R-:W-:Y:S01]  /*8f40*/  @P5 STS [R3+0x354], R14 ;  /* 0x0003540e03005388 */ /* 0x008fe20000000800 */
[----:B------:R-:W-:-:S03]  /*8f50*/  PLOP3.LUT P5, PT, PT, PT, UP1, 0x40, 0x4 ;  /* 0x000000000004781c */ /* 0x000fc60003fae818 */
[----:B--2---:R-:W-:Y:S01]  /*8f60*/  @P3 STS [R3+0x358], R16 ;  /* 0x0003581003003388 */ /* 0x004fe20000000800 */
[----:B------:R-:W-:Y:S01]  /*8f70*/  PLOP3.LUT P3, PT, PT, PT, UP0, 0x40, 0x4 ;  /* 0x000000000004781c */ /* 0x000fe20003f6e808 */
[----:B------:R-:W-:Y:S01]  /*8f80*/  UISETP.NE.AND UP0, UPT, UR35, URZ, UPT ;  /* 0x000000ff2300728c */ /* 0x000fe2000bf05270 */
[----:B------:R-:W-:Y:S01]  /*8f90*/  LEA R7, R7, 0xd, 0x4 ;  /* 0x0000000d07077811 */ /* 0x000fe200078e20ff */
[----:B------:R-:W-:Y:S01]  /*8fa0*/  @P1 STS [R3+0x34c], R10 ;  /* 0x00034c0a03001388 */ /* 0x000fe20000000800 */
[--C-:B-1----:R-:W-:Y:S01]  /*8fb0*/  IMAD R2, R13, UR27, R51.reuse ;  /* 0x0000001b0d027c24 */ /* 0x102fe2000f8e0233 */
[----:B------:R-:W-:Y:S02]  /*8fc0*/  ISETP.LT.U32.AND.EX P4, PT, RZ, UR7, P5, P4 ;  /* 0x00000007ff007c0c */ /* 0x000fe4000af81140 */
[----:B------:R-:W-:Y:S02]  /*8fd0*/  ISETP.LT.U32.AND P1, PT, R7, UR6, PT ;  /* 0x0000000607007c0c */ /* 0x000fe4000bf21070 */
[----:B------:R-:W-:Y:S01]  /*8fe0*/  PLOP3.LUT P5, PT, PT, PT, UP0, 0x40, 0x4 ;  /* 0x000000000004781c */ /* 0x000fe20003fae808 */
[----:B------:R-:W-:Y:S01]  /*8ff0*/  @P0 STS [R3+0x348], R8 ;  /* 0x0003480803000388 */ /* 0x000fe20000000800 */
[----:B------:R-:W-:Y:S01]  /*9000*/  UISETP.NE.AND UP1, UPT, UR34, URZ, UPT ;  /* 0x000000ff2200728c */ /* 0x000fe2000bf25270 */
[----:B------:R-:W-:Y:S01]  /*9010*/  ISETP.LT.U32.AND P0, PT, R9, UR6, PT ;  /* 0x0000000609007c0c */ /* 0x000fe2000bf01070 */
[----:B0-----:R-:W-:Y:S01]  /*9020*/  IMAD R7, R15, UR27, R51 ;  /* 0x0000001b0f077c24 */ /* 0x001fe2000f8e0233 */
[----:B------:R-:W-:-:S02]  /*9030*/  LEA R2, R2, 0xd, 0x4 ;  /* 0x0000000d02027811 */ /* 0x000fc400078e20ff */
[----:B------:R-:W-:Y:S01]  /*9040*/  ISETP.LT.U32.AND.EX P1, PT, RZ, UR7, P5, P1 ;  /* 0x00000007ff007c0c */ /* 0x000fe2000af21110 */
[----:B------:R0:W-:Y:S01]  /*9050*/  @P2 STS [R3+0x350], R12 ;  /* 0x0003500c03002388 */ /* 0x0001e20000000800 */
[----:B------:R-:W-:Y:S02]  /*9060*/  ISETP.LT.U32.AND.EX P0, PT, RZ, UR7, P3, P0 ;  /* 0x00000007ff007c0c */ /* 0x000fe40009f01100 */
[----:B------:R-:W-:Y:S02]  /*9070*/  ISETP.LT.U32.AND P2, PT, R2, UR6, PT ;  /* 0x0000000602007c0c */ /* 0x000fe4000bf41070 */
[----:B------:R-:W-:Y:S02]  /*9080*/  PLOP3.LUT P3, PT, PT, PT, UP1, 0x40, 0x4 ;  /* 0x000000000004781c */ /* 0x000fe40003f6e818 */
[----:B------:R-:W-:Y:S01]  /*9090*/  LEA R7, R7, 0xd, 0x4 ;  /* 0x0000000d07077811 */ /* 0x000fe200078e20ff */
[----:B----4-:R-:W-:Y:S01]  /*90a0*/  IMAD R2, R11, UR27, R51 ;  /* 0x0000001b0b027c24 */ /* 0x010fe2000f8e0233 */
[----:B------:R-:W-:-:S02]  /*90b0*/  ISETP.LT.U32.AND.EX P2, PT, RZ, UR7, P3, P2 ;  /* 0x00000007ff007c0c */ /* 0x000fc40009f41120 */
[----:B------:R-:W-:Y:S01]  /*90c0*/  ISETP.LT.U32.AND P5, PT, R7, UR6, PT ;  /* 0x0000000607007c0c */ /* 0x000fe2000bfa1070 */
[----:B0-----:R-:W2:Y:S01]  /*90d0*/  @P1 LDG.E R12, desc[UR20][R4.64+0x24] ;  /* 0x00002414040c1981 */ /* 0x001ea2000c1e1900 */
[----:B------:R-:W-:Y:S02]  /*90e0*/  PLOP3.LUT P3, PT, PT, PT, UP2, 0x40, 0x4 ;  /* 0x000000000004781c */ /* 0x000fe40003f6e828 */
[----:B------:R-:W-:Y:S01]  /*90f0*/  LEA R2, R2, 0xd, 0x4 ;  /* 0x0000000d02027811 */ /* 0x000fe200078e20ff */
[----:B------:R-:W3:Y:S01]  /*9100*/  @P0 LDG.E R10, desc[UR20][R4.64+0x20] ;  /* 0x00002014040a0981 */ /* 0x000ee2000c1e1900 */
[----:B------:R-:W-:Y:S02]  /*9110*/  ISETP.LT.U32.AND.EX P5, PT, RZ, UR7, P3, P5 ;  /* 0x00000007ff007c0c */ /* 0x000fe40009fa1150 */
[----:B------:R-:W-:Y:S02]  /*9120*/  ISETP.LT.U32.AND P3, PT, R2, UR6, PT ;  /* 0x0000000602007c0c */ /* 0x000fe4000bf61070 */
[----:B------:R-:W4:Y:S02]  /*9130*/  @P4 LDG.E R2, desc[UR20][R4.64+0x1c] ;  /* 0x00001c1404024981 */ /* 0x000f24000c1e1900 */
[----:B------:R-:W-:-:S02]  /*9140*/  ISETP.LT.U32.AND.EX P3, PT, RZ, UR7, P6, P3 ;  /* 0x00000007ff007c0c */ /* 0x000fc4000b761130 */
[----:B------:R-:W4:Y:S05]  /*9150*/  @P2 LDG.E R14, desc[UR20][R4.64+0x28] ;  /* 0x00002814040e2981 */ /* 0x000f2a000c1e1900 */
[----:B------:R-:W4:Y:S06]  /*9160*/  @P5 LDG.E R16, desc[UR20][R4.64+0x2c] ;  /* 0x00002c1404105981 */ /* 0x000f2c000c1e1900 */
[----:B------:R-:W4:Y:S01]  /*9170*/  @P3 LDG.E R18, desc[UR20][R4.64+0x30] ;  /* 0x0000301404123981 */ /* 0x000f22000c1e1900 */
[----:B------:R-:W0:Y:S08]  /*9180*/  LDC R7, c[0x0][0x364] ;  /* 0x0000d900ff077b82 */ /* 0x000e300000000800 */
[----:B------:R-:W1:Y:S08]  /*9190*/  LDC R8, c[0x0][0x364] ;  /* 0x0000d900ff087b82 */ /* 0x000e700000000800 */
[----:B------:R-:W4:Y:S08]  /*91a0*/  LDC R11, c[0x0][0x364] ;  /* 0x0000d900ff0b7b82 */ /* 0x000f300000000800 */
[----:B------:R-:W1:Y:S01]  /*91b0*/  LDC R9, c[0x0][0x364] ;  /* 0x0000d900ff097b82 */ /* 0x000e620000000800 */
[----:B0-----:R-:W-:-:S02]  /*91c0*/  IMAD R7, R7, UR27, R51 ;  /* 0x0000001b07077c24 */ /* 0x001fc4000f8e0233 */
[----:B-1----:R-:W-:-:S05]  /*91d0*/  IMAD R8, R8, UR27, R51 ;  /* 0x0000001b08087c24 */ /* 0x002fca000f8e0233 */
[----:B------:R-:W0:Y:S01]  /*91e0*/  LDC R13, c[0x0][0x364] ;  /* 0x0000d900ff0d7b82 */ /* 0x000e220000000800 */
[----:B------:R-:W-:Y:S01]  /*91f0*/  @!P1 STS [R3+0x364], RZ ;  /* 0x000364ff03009388 */ /* 0x000fe20000000800 */
[----:B------:R-:W-:Y:S02]  /*9200*/  LEA R8, R8, 0xd, 0x4 ;  /* 0x0000000d08087811 */ /* 0x000fe400078e20ff */
[----:B------:R-:W-:Y:S02]  /*9210*/  IADD3 R6, PT, PT, R6, 0xd, RZ ;  /* 0x0000000d06067810 */ /* 0x000fe40007ffe0ff */
[----:B------:R-:W-:Y:S01]  /*9220*/  LEA R7, R7, 0xd, 0x4 ;  /* 0x0000000d07077811 */ /* 0x000fe200078e20ff */
[----:B------:R-:W-:Y:S01]  /*9230*/  IMAD R9, R9, UR27, R51 ;  /* 0x0000001b09097c24 */ /* 0x000fe2000f8e0233 */
[----:B------:R-:W1:Y:S01]  /*9240*/  LDC R15, c[0x0][0x364] ;  /* 0x0000d900ff0f7b82 */ /* 0x000e620000000800 */
[----:B------:R-:W-:Y:S04]  /*9250*/  @!P4 STS [R3+0x35c], RZ ;  /* 0x00035cff0300c388 */ /* 0x000fe80000000800 */
[----:B------:R-:W-:Y:S01]  /*9260*/  @!P0 STS [R3+0x360], RZ ;  /* 0x000360ff03008388 */ /* 0x000fe20000000800 */
[----:B------:R-:W-:-:S03]  /*9270*/  ISETP.NE.AND P6, PT, R37, RZ, PT ;  /* 0x000000ff2500720c */ /* 0x000fc60003fc5270 */
[----:B------:R-:W-:Y:S04]  /*9280*/  @!P5 STS [R3+0x36c], RZ ;  /* 0x00036cff0300d388 */ /* 0x000fe80000000800 */
[----:B------:R-:W-:Y:S01]  /*9290*/  @!P3 STS [R3+0x370], RZ ;  /* 0x000370ff0300b388 */ /* 0x000fe20000000800 */
[----:B------:R-:W-:-:S03]  /*92a0*/  UP2UR UR32, UPR, URZ, 0x4 ;  /* 0x00000004ff207883 */ /* 0x000fc60008000000 */
[----:B------:R-:W-:Y:S01]  /*92b0*/  @!P2 STS [R3+0x368], RZ ;  /* 0x000368ff0300a388 */ /* 0x000fe20000000800 */
[----:B------:R-:W-:Y:S02]  /*92c0*/  UISETP.NE.AND UP2, UPT, UR13, URZ, UPT ;  /* 0x000000ff0d00728c */ /* 0x000fe4000bf45270 */
[----:B------:R-:W-:Y:S02]  /*92d0*/  UP2UR UR33, UPR, URZ, 0x2 ;  /* 0x00000002ff217883 */ /* 0x000fe40008000000 */
[----:B------:R-:W-:Y:S02]  /*92e0*/  UISETP.NE.AND UP1, UPT, UR16, URZ, UPT ;  /* 0x000000ff1000728c */ /* 0x000fe4000bf25270 */
[----:B------:R-:W-:Y:S02]  /*92f0*/  UP2UR UR34, UPR, URZ, 0x1 ;  /* 0x00000001ff227883 */ /* 0x000fe40008000000 */
[----:B------:R-:W-:Y:S01]  /*9300*/  UISETP.NE.AND UP0, UPT, UR17, URZ, UPT ;  /* 0x000000ff1100728c */ /* 0x000fe2000bf05270 */
[----:B--2---:R2:W-:Y:S01]  /*9310*/  @P1 STS [R3+0x364], R12 ;  /* 0x0003640c03001388 */ /* 0x0045e20000000800 */
[----:B------:R-:W-:-:S02]  /*9320*/  ISETP.LT.U32.AND P1, PT, R8, UR6, PT ;  /* 0x0000000608007c0c */ /* 0x000fc4000bf21070 */
[----:B------:R-:W-:Y:S02]  /*9330*/  SHF.L.U32 R8, R9, 0x4, RZ ;  /* 0x0000000409087819 */ /* 0x000fe400000006ff */
[----:B------:R-:W-:Y:S01]  /*9340*/  MOV R9, RZ ;  /* 0x000000ff00097202 */ /* 0x000fe20000000f00 */
[----:B---3--:R-:W-:Y:S01]  /*9350*/  @P0 STS [R3+0x360], R10 ;  /* 0x0003600a03000388 */ /* 0x008fe20000000800 */
[----:B------:R-:W-:-:S03]  /*9360*/  ISETP.LT.U32.AND P0, PT, R7, UR6, PT ;  /* 0x0000000607007c0c */ /* 0x000fc6000bf01070 */
[----:B----4-:R3:W-:Y:S01]  /*9370*/  @P4 STS [R3+0x35c], R2 ;  /* 0x00035c0203004388 */ /* 0x0107e20000000800 */
[----:B------:R-:W-:Y:S01]  /*9380*/  ISETP.GE.U32.AND P4, PT, R6, UR6, PT ;  /* 0x0000000606007c0c */ /* 0x000fe2000bf86070 */
[----:B------:R-:W-:Y:S02]  /*9390*/  IMAD.WIDE.U32 R6, R0, UR6, R8 ;  /* 0x0000000600067c25 */ /* 0x000fe4000f8e0008 */
[----:B------:R-:W4:Y:S01]  /*93a0*/  LDC R9, c[0x0][0x364] ;  /* 0x0000d900ff097b82 */ /* 0x000f220000000800 */
[----:B------:R-:W-:Y:S01]  /*93b0*/  @P5 STS [R3+0x36c], R16 ;  /* 0x00036c1003005388 */ /* 0x000fe20000000800 */
[----:B--2---:R-:W-:Y:S01]  /*93c0*/  IADD3 R12, P5, PT, R6, 0xe, RZ ;  /* 0x0000000e060c7810 */ /* 0x004fe20007fbe0ff */
[--C-:B---3--:R-:W-:Y:S01]  /*93d0*/  IMAD R2, R11, UR27, R51.reuse ;  /* 0x0000001b0b027c24 */ /* 0x108fe2000f8e0233 */
[----:B------:R-:W-:Y:S02]  /*93e0*/  ISETP.GE.U32.OR.EX P4, PT, RZ, UR7, !P6, P4 ;  /* 0x00000007ff007c0c */ /* 0x000fe4000f786540 */
[----:B------:R-:W-:Y:S01]  /*93f0*/  IADD3.X R7, PT, PT, R7, UR24, RZ, P5, !PT ;  /* 0x0000001807077c10 */ /* 0x000fe2000affe4ff */
[----:B------:R-:W-:Y:S01]  /*9400*/  @P3 STS [R3+0x370], R18 ;  /* 0x0003701203003388 */ /* 0x000fe20000000800 */
[----:B0-----:R-:W-:Y:S01]  /*9410*/  IMAD R6, R13, UR27, R51 ;  /* 0x0000001b0d067c24 */ /* 0x001fe2000f8e0233 */
[----:B------:R-:W-:-:S02]  /*9420*/  PLOP3.LUT P3, PT, PT, PT, UP4, 0x40, 0x4 ;  /* 0x000000000004781c */ /* 0x000fc40003f6e848 */
[----:B------:R0:W-:Y:S01]  /*9430*/  @P2 STS [R3+0x368], R14 ;  /* 0x0003680e03002388 */ /* 0x0001e20000000800 */
[----:B------:R-:W-:Y:S01]  /*9440*/  LEA R2, R2, 0xd, 0x4 ;  /* 0x0000000d02027811 */ /* 0x000fe200078e20ff */
[----:B------:R-:W-:Y:S01]  /*9450*/  IMAD R7, R7, UR22, RZ ;  /* 0x0000001607077c24 */ /* 0x000fe2000f8e02ff */
[----:B------:R-:W-:Y:S01]  /*9460*/  ISETP.LT.U32.AND.EX P0, PT, RZ, UR7, P3, P0 ;  /* 0x00000007ff007c0c */ /* 0x000fe20009f01100 */
[----:B------:R-:W-:Y:S01]  /*9470*/  IMAD.WIDE.U32 R10, R12, UR22, RZ ;  /* 0x000000160c0a7c25 */ /* 0x000fe2000f8e00ff */
[----:B------:R-:W-:Y:S02]  /*9480*/  ISETP.LT.U32.AND P2, PT, R2, UR6, PT ;  /* 0x0000000602007c0c */ /* 0x000fe4000bf41070 */
[----:B------:R-:W-:Y:S02]  /*9490*/  LEA R6, R6, 0xe, 0x4 ;  /* 0x0000000e06067811 */ /* 0x000fe400078e20ff */
[----:B0-----:R-:W-:Y:S01]  /*94a0*/  MOV R14, RZ ;  /* 0x000000ff000e7202 */ /* 0x001fe20000000f00 */
[----:B------:R-:W-:Y:S01]  /*94b0*/  IMAD R7, R12, UR23, R7 ;  /* 0x000000170c077c24 */ /* 0x000fe2000f8e0207 */
[----:B------:R-:W-:Y:S01]  /*94c0*/  PLOP3.LUT P5, PT, PT, PT, UP5, 0x40, 0x4 ;  /* 0x000000000004781c */ /* 0x000fe20003fae858 */
[----:B-1----:R-:W-:Y:S01]  /*94d0*/  IMAD R2, R15, UR27, R51 ;  /* 0x0000001b0f027c24 */ /* 0x002fe2000f8e0233 */
[----:B------:R-:W-:-:S02]  /*94e0*/  PLOP3.LUT P3, PT, PT, PT, UP6, 0x40, 0x4 ;  /* 0x000000000004781c */ /* 0x000fc40003f6e868 */
[----:B------:R-:W2:Y:S01]  /*94f0*/  @!P4 LDG.E R14, desc[UR20][R4.64] ;  /* 0x00000014040ec981 */ /* 0x000ea2000c1e1900 */
[----:B------:R-:W-:Y:S02]  /*9500*/  ISETP.LT.U32.AND P4, PT, R6, UR6, PT ;  /* 0x0000000606007c0c */ /* 0x000fe4000bf81070 */
[----:B------:R-:W-:Y:S02]  /*9510*/  ISETP.LT.U32.AND.EX P1, PT, RZ, UR7, P5, P1 ;  /* 0x00000007ff007c0c */ /* 0x000fe4000af21110 */
[----:B------:R-:W-:Y:S01]  /*9520*/  ISETP.LT.U32.AND.EX P2, PT, RZ, UR7, P3, P2 ;  /* 0x00000007ff007c0c */ /* 0x000fe20009f41120 */
[----:B----4-:R-:W-:Y:S01]  /*9530*/  IMAD R9, R9, UR27, R51 ;  /* 0x0000001b09097c24 */ /* 0x010fe2000f8e0233 */
[----:B------:R-:W-:Y:S02]  /*9540*/  LEA R6, P3, R10, UR14, 0x2 ;  /* 0x0000000e0a067c11 */ /* 0x000fe4000f8610ff */
[----:B------:R-:W-:Y:S02]  /*9550*/  IADD3 R7, PT, PT, R11, R7, RZ ;  /* 0x000000070b077210 */ /* 0x000fe40007ffe0ff */
[----:B------:R-:W-:-:S02]  /*9560*/  PLOP3.LUT P5, PT, PT, PT, UP2, 0x40, 0x4 ;  /* 0x000000000004781c */ /* 0x000fc40003fae828 */
[----:B------:R-:W-:Y:S02]  /*9570*/  LEA R2, R2, 0xe, 0x4 ;  /* 0x0000000e02027811 */ /* 0x000fe400078e20ff */
[----:B------:R-:W-:Y:S02]  /*9580*/  LEA.HI.X R7, R10, UR15, R7, 0x2, P3 ;  /* 0x0000000f0a077c11 */ /* 0x000fe400098f1407 */
[----:B------:R-:W-:Y:S01]  /*9590*/  ISETP.LT.U32.AND.EX P4, PT, RZ, UR7, P5, P4 ;  /* 0x00000007ff007c0c */ /* 0x000fe2000af81140 */
[----:B------:R-:W3:Y:S01]  /*95a0*/  @P1 LDG.E R10, desc[UR20][R4.64+0x38] ;  /* 0x00003814040a1981 */ /* 0x000ee2000c1e1900 */
[----:B------:R-:W-:Y:S02]  /*95b0*/  ISETP.LT.U32.AND P3, PT, R2, UR6, PT ;  /* 0x0000000602007c0c */ /* 0x000fe4000bf61070 */
[----:B------:R-:W-:Y:S01]  /*95c0*/  PLOP3.LUT P5, PT, PT, PT, UP1, 0x40, 0x4 ;  /* 0x000000000004781c */ /* 0x000fe20003fae818 */
[----:B------:R-:W4:Y:S01]  /*95d0*/  @P0 LDG.E R2, desc[UR20][R4.64+0x34] ;  /* 0x0000341404020981 */ /* 0x000f22000c1e1900 */
[----:B------:R-:W-:-:S02]  /*95e0*/  LEA R9, R9, 0xe, 0x4 ;  /* 0x0000000e09097811 */ /* 0x000fc400078e20ff */
[----:B------:R-:W-:Y:S01]  /*95f0*/  ISETP.LT.U32.AND.EX P3, PT, RZ, UR7, P5, P3 ;  /* 0x00000007ff007c0c */ /* 0x000fe2000af61130 */
[----:B------:R0:W2:Y:S01]  /*9600*/  @P2 LDG.E R12, desc[UR20][R4.64+0x3c] ;  /* 0x00003c14040c2981 */ /* 0x0000a2000c1e1900 */
[----:B------:R-:W-:Y:S02]  /*9610*/  ISETP.LT.U32.AND P5, PT, R9, UR6, PT ;  /* 0x0000000609007c0c */ /* 0x000fe4000bfa1070 */
[----:B------:R-:W-:Y:S01]  /*9620*/  PLOP3.LUT P6, PT, PT, PT, UP0, 0x40, 0x4 ;  /* 0x000000000004781c */ /* 0x000fe20003fce808 */
[----:B------:R-:W2:Y:S03]  /*9630*/  @P4 LDG.E R16, desc[UR20][R6.64+0x4] ;  /* 0x0000041406104981 */ /* 0x000ea6000c1e1900 */
[----:B------:R-:W-:-:S05]  /*9640*/  ISETP.LT.U32.AND.EX P5, PT, RZ, UR7, P6, P5 ;  /* 0x00000007ff007c0c */ /* 0x000fca000b7a1150 */
[----:B------:R-:W2:Y:S08]  /*9650*/  @P3 LDG.E R18, desc[UR20][R6.64+0x8] ;  /* 0x0000081406123981 */ /* 0x000eb0000c1e1900 */
[----:B------:R-:W2:Y:S01]  /*9660*/  @P5 LDG.E R20, desc[UR20][R6.64+0xc] ;  /* 0x00000c1406145981 */ /* 0x000ea2000c1e1900 */
[----:B------:R-:W1:Y:S08]  /*9670*/  LDC R9, c[0x0][0x364] ;  /* 0x0000d900ff097b82 */ /* 0x000e700000000800 */
[----:B------:R-:W0:Y:S08]  /*9680*/  LDC R11, c[0x0][0x364] ;  /* 0x0000d900ff0b7b82 */ /* 0x000e300000000800 */
[----:B------:R-:W0:Y:S01]  /*9690*/  LDC R13, c[0x0][0x364] ;  /* 0x0000d900ff0d7b82 */ /* 0x000e220000000800 */
[----:B-1----:R-:W-:-:S07]  /*96a0*/  IMAD R9, R9, UR27, R51 ;  /* 0x0000001b09097c24 */ /* 0x002fce000f8e0233 */
[----:B------:R-:W1:Y:S01]  /*96b0*/  LDC R15, c[0x0][0x364] ;  /* 0x0000d900ff0f7b82 */ /* 0x000e620000000800 */
[----:B------:R-:W-:Y:S01]  /*96c0*/  @!P0 STS [R3+0x374], RZ ;  /* 0x000374ff03008388 */ /* 0x000fe20000000800 */
[----:B------:R-:W-:-:S06]  /*96d0*/  LEA R9, R9, 0xe, 0x4 ;  /* 0x0000000e09097811 */ /* 0x000fcc00078e20ff */
[----:B------:R-:W2:Y:S01]  /*96e0*/  LDC R17, c[0x0][0x364] ;  /* 0x0000d900ff117b82 */ /* 0x000ea20000000800 */
[--C-:B0-----:R-:W-:Y:S01]  /*96f0*/  IMAD R4, R11, UR27, R51.reuse ;  /* 0x0000001b0b047c24 */ /* 0x101fe2000f8e0233 */
[----:B------:R-:W-:Y:S02]  /*9700*/  UP2UR UR25, UPR, URZ, 0x10 ;  /* 0x00000010ff197883 */ /* 0x000fe40008000000 */
[----:B------:R-:W-:Y:S02]  /*9710*/  UP2UR UR28, UPR, URZ, 0x8 ;  /* 0x00000008ff1c7883 */ /* 0x000fe40008000000 */
[----:B------:R-:W-:Y:S02]  /*9720*/  UISETP.NE.AND UP4, UPT, UR31, URZ, UPT ;  /* 0x000000ff1f00728c */ /* 0x000fe4000bf85270 */
[----:B------:R-:W-:Y:S01]  /*9730*/  UISETP.NE.AND UP3, UPT, UR30, URZ, UPT ;  /* 0x000000ff1e00728c */ /* 0x000fe2000bf65270 */
[----:B------:R-:W-:Y:S01]  /*9740*/  IMAD R5, R13, UR27, R51 ;  /* 0x0000001b0d057c24 */ /* 0x000fe2000f8e0233 */
[----:B------:R-:W-:Y:S01]  /*9750*/  LEA R4, R4, 0xe, 0x4 ;  /* 0x0000000e04047811 */ /* 0x000fe200078e20ff */
[----:B------:R-:W-:Y:S01]  /*9760*/  @!P5 STS [R3+0x38c], RZ ;  /* 0x00038cff0300d388 */ /* 0x000fe20000000800 */
[----:B------:R-:W-:-:S02]  /*9770*/  UISETP.NE.AND UP2, UPT, UR29, URZ, UPT ;  /* 0x000000ff1d00728c */ /* 0x000fc4000bf45270 */
[----:B------:R-:W-:Y:S01]  /*9780*/  UISETP.NE.AND UP1, UPT, UR19, URZ, UPT ;  /* 0x000000ff1300728c */ /* 0x000fe2000bf25270 */
[----:B------:R-:W-:Y:S01]  /*9790*/  @!P1 STS [R3+0x378], RZ ;  /* 0x000378ff03009388 */ /* 0x000fe20000000800 */
[----:B------:R-:W-:-:S03]  /*97a0*/  LEA R5, R5, 0xe, 0x4 ;  /* 0x0000000e05057811 */ /* 0x000fc600078e20ff */
[----:B------:R-:W-:Y:S01]  /*97b0*/  @!P4 STS [R3+0x384], RZ ;  /* 0x000384ff0300c388 */ /* 0x000fe20000000800 */
[----:B------:R-:W-:-:S03]  /*97c0*/  UISETP.NE.AND UP0, UPT, UR18, URZ, UPT ;  /* 0x000000ff1200728c */ /* 0x000fc6000bf05270 */
[----:B------:R-:W-:Y:S04]  /*97d0*/  @!P3 STS [R3+0x388], RZ ;  /* 0x000388ff0300b388 */ /* 0x000fe80000000800 */
[----:B------:R-:W-:Y:S04]  /*97e0*/  @!P2 STS [R3+0x37c], RZ ;  /* 0x00037cff0300a388 */ /* 0x000fe80000000800 */
[----:B----4-:R1:W-:Y:S01]  /*97f0*/  @P0 STS [R3+0x374], R2 ;  /* 0x0003740203000388 */ /* 0x0103e20000000800 */
[----:B------:R-:W-:Y:S02]  /*9800*/  ISETP.LT.U32.AND P0, PT, R9, UR6, PT ;  /* 0x0000000609007c0c */ /* 0x000fe4000bf01070 */
[----:B------:R-:W0:Y:S01]  /*9810*/  LDC R9, c[0x0][0x364] ;  /* 0x0000d900ff097b82 */ /* 0x000e220000000800 */
[----:B---3--:R3:W-:Y:S01]  /*9820*/  @P1 STS [R3+0x378], R10 ;  /* 0x0003780a03001388 */ /* 0x0087e20000000800 */
[----:B------:R-:W-:Y:S01]  /*9830*/  ISETP.LT.U32.AND P1, PT, R4, UR6, PT ;  /* 0x0000000604007c0c */ /* 0x000fe2000bf21070 */
[----:B-1----:R-:W-:-:S02]  /*9840*/  IMAD R2, R15, UR27, R51 ;  /* 0x0000001b0f027c24 */ /* 0x002fc4000f8e0233 */
[----:B--2---:R-:W-:Y:S01]  /*9850*/  @P4 STS [R3+0x384], R16 ;  /* 0x0003841003004388 */ /* 0x004fe20000000800 */
[----:B------:R-:W-:Y:S01]  /*9860*/  PLOP3.LUT P4, PT, PT, PT, UP3, 0x40, 0x4 ;  /* 0x000000000004781c */ /* 0x000fe20003f8e838 */
[----:B------:R-:W-:Y:S01]  /*9870*/  IMAD R4, R17, UR27, R51 ;  /* 0x0000001b11047c24 */ /* 0x000fe2000f8e0233 */
[----:B------:R-:W-:Y:S01]  /*9880*/  LEA R2, R2, 0xe, 0x4 ;  /* 0x0000000e02027811 */ /* 0x000fe200078e20ff */
[----:B------:R1:W-:Y:S01]  /*9890*/  @P3 STS [R3+0x388], R18 ;  /* 0x0003881203003388 */ /* 0x0003e20000000800 */
[----:B------:R-:W-:-:S03]  /*98a0*/  ISETP.LT.U32.AND.EX P1, PT, RZ, UR7, P4, P1 ;  /* 0x00000007ff007c0c */ /* 0x000fc6000a721110 */
[----:B------:R-:W-:Y:S01]  /*98b0*/  @P5 STS [R3+0x38c], R20 ;  /* 0x00038c1403005388 */ /* 0x000fe20000000800 */
[----:B------:R-:W-:Y:S02]  /*98c0*/  PLOP3.LUT P5, PT, PT, PT, UP4, 0x40, 0x4 ;  /* 0x000000000004781c */ /* 0x000fe40003fae848 */
[----:B------:R-:W-:Y:S01]  /*98d0*/  ISETP.LT.U32.AND P3, PT, R2, UR6, PT ;  /* 0x0000000602007c0c */ /* 0x000fe2000bf61070 */
[----:B------:R2:W-:Y:S01]  /*98e0*/  @P2 STS [R3+0x37c], R12 ;  /* 0x00037c0c03002388 */ /* 0x0005e20000000800 */
[----:B------:R-:W-:Y:S01]  /*98f0*/  ISETP.LT.U32.AND.EX P0, PT, RZ, UR7, P5, P0 ;  /* 0x00000007ff007c0c */ /* 0x000fe2000af01100 */
[----:B0-----:R-:W-:Y:S01]  /*9900*/  IMAD R2, R9, UR27, R51 ;  /* 0x0000001b09027c24 */ /* 0x001fe2000f8e0233 */
[----:B------:R-:W-:Y:S02]  /*9910*/  ISETP.LT.U32.AND P2, PT, R5, UR6, PT ;  /* 0x0000000605007c0c */ /* 0x000fe4000bf41070 */
[----:B------:R-:W-:Y:S02]  /*9920*/  PLOP3.LUT P5, PT, PT, PT, UP2, 0x40, 0x4 ;  /* 0x000000000004781c */ /* 0x000fe40003fae828 */
[----:B------:R-:W-:-:S02]  /*9930*/  PLOP3.LUT P4, PT, PT, PT, UP1, 0x40, 0x4 ;  /* 0x000000000004781c */ /* 0x000fc40003f8e818 */
[----:B------:R-:W-:Y:S02]  /*9940*/  LEA R4, R4, 0xe, 0x4 ;  /* 0x0000000e04047811 */ /* 0x000fe400078e20ff */
[----:B------:R-:W-:Y:S02]  /*9950*/  ISETP.LT.U32.AND.EX P2, PT, RZ, UR7, P5, P2 ;  /* 0x00000007ff007c0c */ /* 0x000fe4000af41120 */
[----:B------:R-:W-:Y:S02]  /*9960*/  ISETP.LT.U32.AND.EX P3, PT, RZ, UR7, P4, P3 ;  /* 0x00000007ff007c0c */ /* 0x000fe4000a761130 */
[----:B------:R-:W-:Y:S02]  /*9970*/  ISETP.LT.U32.AND P5, PT, R4, UR6, PT ;  /* 0x0000000604007c0c */ /* 0x000fe4000bfa1070 */
[----:B------:R-:W-:Y:S02]  /*9980*/  PLOP3.LUT P4, PT, PT, PT, UP0, 0x40, 0x4 ;  /* 0x000000000004781c */ /* 0x000fe40003f8e808 */
[----:B------:R-:W-:Y:S01]  /*9990*/  LEA R2, R2, 0xe, 0x4 ;  /* 0x0000000e02027811 */ /* 0x000fe200078e20ff */
[----:B------:R-:W-:Y:S01]  /*99a0*/  UISETP.NE.AND UP0, UPT, UR34, URZ, UPT ;  /* 0x000000ff2200728c */ /* 0x000fe2000bf05270 */
[----:B------:R-:W-:Y:S01]  /*99b0*/  ISETP.LT.U32.AND.EX P5, PT, RZ, UR7, P4, P5 ;  /* 0x00000007ff007c0c */ /* 0x000fe2000a7a1150 */
[----:B------:R-:W4:Y:S01]  /*99c0*/  @P1 LDG.E R4, desc[UR20][R6.64+0x14] ;  /* 0x0000141406041981 */ /* 0x000f22000c1e1900 */
[----:B------:R-:W-:-:S03]  /*99d0*/  ISETP.LT.U32.AND P4, PT, R2, UR6, PT ;  /* 0x0000000602007c0c */ /* 0x000fc6000bf81070 */
[----:B------:R-:W4:Y:S01]  /*99e0*/  @P0 LDG.E R2, desc[UR20][R6.64+0x10] ;  /* 0x0000101406020981 */ /* 0x000f22000c1e1900 */
[----:B------:R-:W-:-:S03]  /*99f0*/  PLOP3.LUT P6, PT, PT, PT, UP0, 0x40, 0x4 ;  /* 0x000000000004781c */ /* 0x000fc60003fce808 */
[----:B---3--:R-:W3:Y:S01]  /*9a00*/  @P2 LDG.E R10, desc[UR20][R6.64+0x18] ;  /* 0x00001814060a2981 */ /* 0x008ee2000c1e1900 */
[----:B------:R-:W-:-:S03]  /*9a10*/  ISETP.LT.U32.AND.EX P4, PT, RZ, UR7, P6, P4 ;  /* 0x00000007ff007c0c */ /* 0x000fc6000b781140 */
[----:B-1----:R-:W3:Y:S04]  /*9a20*/  @P5 LDG.E R18, desc[UR20][R6.64+0x20] ;  /* 0x0000201406125981 */ /* 0x002ee8000c1e1900 */
[----:B--2---:R-:W2:Y:S06]  /*9a30*/  @P3 LDG.E R12, desc[UR20][R6.64+0x1c] ;  /* 0x00001c14060c3981 */ /* 0x004eac000c1e1900 */
[----:B------:R-:W2:Y:S01]  /*9a40*/  @P4 LDG.E R20, desc[UR20][R6.64+0x24] ;  /* 0x0000241406144981 */ /* 0x000ea2000c1e1900 */
[----:B------:R-:W0:Y:S08]  /*9a50*/  LDC R5, c[0x0][0x364] ;  /* 0x0000d900ff057b82 */ /* 0x000e300000000800 */
[----:B------:R-:W1:Y:S01]  /*9a60*/  LDC R9, c[0x0][0x364] ;  /* 0x0000d900ff097b82 */ /* 0x000e620000000800 */
[----:B------:R-:W-:-:S07]  /*9a70*/  IADD3 R8, PT, PT, R8, 0xe, RZ ;  /* 0x0000000e08087810 */ /* 0x000fce0007ffe0ff */
[----:B------:R-:W3:Y:S01]  /*9a80*/  LDC R11, c[0x0][0x364] ;  /* 0x0000d900ff0b7b82 */ /* 0x000ee20000000800 */
[----:B------:R-:W-:Y:S07]  /*9a90*/  @!P0 STS [R3+0x390], RZ ;  /* 0x000390ff03008388 */ /* 0x000fee0000000800 */
[----:B------:R-:W3:Y:S08]  /*9aa0*/  LDC R13, c[0x0][0x364] ;  /* 0x0000d900ff0d7b82 */ /* 0x000ef00000000800 */
[----:B------:R-:W2:Y:S01]  /*9ab0*/  LDC R15, c[0x0][0x364] ;  /* 0x0000d900ff0f7b82 */ /* 0x000ea20000000800 */
[----:B0-----:R-:W-:Y:S01]  /*9ac0*/  IMAD R5, R5, UR27, R51 ;  /* 0x0000001b05057c24 */ /* 0x001fe2000f8e0233 */
[----:B------:R-:W-:Y:S01]  /*9ad0*/  ISETP.NE.AND P6, PT, R37, RZ, PT ;  /* 0x000000ff2500720c */ /* 0x000fe20003fc5270 */
[----:B------:R-:W-:Y:S03]  /*9ae0*/  @!P2 STS [R3+0x398], RZ ;  /* 0x000398ff0300a388 */ /* 0x000fe60000000800 */
[----:B------:R-:W-:Y:S01]  /*9af0*/  LEA R5, R5, 0xe, 0x4 ;  /* 0x0000000e05057811 */ /* 0x000fe200078e20ff */
[----:B------:R-:W-:Y:S01]  /*9b00*/  @!P1 STS [R3+0x394], RZ ;  /* 0x000394ff03009388 */ /* 0x000fe20000000800 */
[----:B------:R-:W-:-:S02]  /*9b10*/  UISETP.NE.AND UP2, UPT, UR32, URZ, UPT ;  /* 0x000000ff2000728c */ /* 0x000fc4000bf45270 */
[----:B------:R-:W-:Y:S01]  /*9b20*/  UISETP.NE.AND UP1, UPT, UR33, URZ, UPT ;  /* 0x000000ff2100728c */ /* 0x000fe2000bf25270 */
[----:B------:R-:W-:Y:S01]  /*9b30*/  @!P5 STS [R3+0x3a0], RZ ;  /* 0x0003a0ff0300d388 */ /* 0x000fe20000000800 */
[----:B------:R-:W-:Y:S01]  /*9b40*/  MOV R16, RZ ;  /* 0x000000ff00107202 */ /* 0x000fe20000000f00 */
[----:B------:R-:W-:Y:S02]  /*9b50*/  UISETP.NE.AND UP4, UPT, UR25, URZ, UPT ;  /* 0x000000ff1900728c */ /* 0x000fe4000bf85270 */
[----:B------:R-:W-:Y:S01]  /*9b60*/  @!P4 STS [R3+0x3a4], RZ ;  /* 0x0003a4ff0300c388 */ /* 0x000fe20000000800 */
[----:B------:R-:W-:-:S03]  /*9b70*/  UISETP.NE.AND UP3, UPT, UR28, URZ, UPT ;  /* 0x000000ff1c00728c */ /* 0x000fc6000bf65270 */
[----:B------:R-:W-:Y:S04]  /*9b80*/  @!P3 STS [R3+0x39c], RZ ;  /* 0x00039cff0300b388 */ /* 0x000fe80000000800 */
[----:B----4-:R0:W-:Y:S01]  /*9b90*/  @P0 STS [R3+0x390], R2 ;  /* 0x0003900203000388 */ /* 0x0101e20000000800 */
[----:B------:R-:W-:Y:S01]  /*9ba0*/  ISETP.GE.U32.AND P0, PT, R8, UR6, PT ;  /* 0x0000000608007c0c */ /* 0x000fe2000bf06070 */
[----:B-1----:R-:W-:Y:S02]  /*9bb0*/  IMAD R8, R9, UR27, R51 ;  /* 0x0000001b09087c24 */ /* 0x002fe4000f8e0233 */
[----:B------:R-:W1:Y:S01]  /*9bc0*/  LDC R9, c[0x0][0x364] ;  /* 0x0000d900ff097b82 */ /* 0x000e620000000800 */
[----:B---3--:R-:W-:Y:S01]  /*9bd0*/  @P2 STS [R3+0x398], R10 ;  /* 0x0003980a03002388 */ /* 0x008fe20000000800 */
[----:B------:R-:W-:-:S03]  /*9be0*/  ISETP.GE.U32.OR.EX P2, PT, RZ, UR7, !P6, P0 ;  /* 0x00000007ff007c0c */ /* 0x000fc6000f746500 */
[----:B------:R3:W-:Y:S01]  /*9bf0*/  @P1 STS [R3+0x394], R4 ;  /* 0x0003940403001388 */ /* 0x0007e20000000800 */
[----:B------:R-:W-:Y:S01]  /*9c00*/  ISETP.LT.U32.AND P1, PT, R5, UR6, PT ;  /* 0x0000000605007c0c */ /* 0x000fe2000bf21070 */
[--C-:B------:R-:W-:Y:S01]  /*9c10*/  IMAD R5, R11, UR27, R51.reuse ;  /* 0x0000001b0b057c24 */ /* 0x100fe2000f8e0233 */
[----:B------:R-:W-:Y:S01]  /*9c20*/  LEA R8, R8, 0xe, 0x4 ;  /* 0x0000000e08087811 */ /* 0x000fe200078e20ff */
[--C-:B0-----:R-:W-:Y:S01]  /*9c30*/  IMAD R2, R13, UR27, R51.reuse ;  /* 0x0000001b0d027c24 */ /* 0x101fe2000f8e0233 */
[----:B------:R-:W-:Y:S01]  /*9c40*/  @P5 STS [R3+0x3a0], R18 ;  /* 0x0003a01203005388 */ /* 0x000fe20000000800 */
[----:B------:R-:W-:Y:S02]  /*9c50*/  PLOP3.LUT P5, PT, PT, PT, UP2, 0x40, 0x4 ;  /* 0x000000000004781c */ /* 0x000fe40003fae828 */
[----:B------:R-:W-:Y:S01]  /*9c60*/  ISETP.LT.U32.AND P0, PT, R8, UR6, PT ;  /* 0x0000000608007c0c */ /* 0x000fe2000bf01070 */
[----:B--2---:R-:W-:Y:S01]  /*9c70*/  @P4 STS [R3+0x3a4], R20 ;  /* 0x0003a41403004388 */ /* 0x004fe20000000800 */
[----:B------:R-:W-:Y:S01]  /*9c80*/  PLOP3.LUT P4, PT, PT, PT, UP1, 0x40, 0x4 ;  /* 0x000000000004781c */ /* 0x000fe20003f8e818 */
[----:B---3--:R-:W-:Y:S01]  /*9c90*/  IMAD R4, R15, UR27, R51 ;  /* 0x0000001b0f047c24 */ /* 0x008fe2000f8e0233 */
[----:B------:R-:W-:Y:S01]  /*9ca0*/  LEA R5, R5, 0xe, 0x4 ;  /* 0x0000000e05057811 */ /* 0x000fe200078e20ff */
[----:B------:R0:W-:Y:S01]  /*9cb0*/  @P3 STS [R3+0x39c], R12 ;  /* 0x00039c0c03003388 */ /* 0x0001e20000000800 */
[----:B------:R-:W-:-:S02]  /*9cc0*/  LEA R2, R2, 0xe, 0x4 ;  /* 0x0000000e02027811 */ /* 0x000fc400078e20ff */
[----:B------:R-:W-:Y:S01]  /*9cd0*/  ISETP.LT.U32.AND.EX P1, PT, RZ, UR7, P4, P1 ;  /* 0x00000007ff007c0c */ /* 0x000fe2000a721110 */
[----:B------:R-:W2:Y:S01]  /*9ce0*/  @!P2 LDG.E R16, desc[UR20][R6.64] ;  /* 0x000000140610a981 */ /* 0x000ea2000c1e1900 */
[----:B------:R-:W-:Y:S02]  /*9cf0*/  ISETP.LT.U32.AND.EX P0, PT, RZ, UR7, P5, P0 ;  /* 0x00000007ff007c0c */ /* 0x000fe4000af01100 */
[----:B------:R-:W-:Y:S02]  /*9d00*/  ISETP.LT.U32.AND P3, PT, R5, UR6, PT ;  /* 0x0000000605007c0c */ /* 0x000fe4000bf61070 */
[----:B------:R-:W-:Y:S01]  /*9d10*/  ISETP.LT.U32.AND P2, PT, R2, UR6, PT ;  /* 0x0000000602007c0c */ /* 0x000fe2000bf41070 */
[----:B-1----:R-:W-:Y:S01]  /*9d20*/  IMAD R2, R9, UR27, R51 ;  /* 0x0000001b09027c24 */ /* 0x002fe2000f8e0233 */
[----:B------:R-:W-:Y:S02]  /*9d30*/  PLOP3.LUT P4, PT, PT, PT, UP3, 0x40, 0x4 ;  /* 0x000000000004781c */ /* 0x000fe40003f8e838 */
[----:B------:R-:W-:-:S02]  /*9d40*/  PLOP3.LUT P5, PT, PT, PT, UP4, 0x40, 0x4 ;  /* 0x000000000004781c */ /* 0x000fc40003fae848 */
[----:B------:R-:W-:Y:S02]  /*9d50*/  LEA R4, R4, 0xe, 0x4 ;  /* 0x0000000e04047811 */ /* 0x000fe400078e20ff */
[----:B------:R-:W-:Y:S01]  /*9d60*/  ISETP.LT.U32.AND.EX P3, PT, RZ, UR7, P4, P3 ;  /* 0x00000007ff007c0c */ /* 0x000fe2000a761130 */
[----:B------:R-:W3:Y:S01]  /*9d70*/  @P0 LDG.E R10, desc[UR20][R6.64+0x2c] ;  /* 0x00002c14060a0981 */ /* 0x000ee2000c1e1900 */
[----:B------:R-:W-:Y:S02]  /*9d80*/  ISETP.LT.U32.AND.EX P2, PT, RZ, UR7, P5, P2 ;  /* 0x00000007ff007c0c */ /* 0x000fe4000af41120 */
[----:B------:R-:W-:Y:S02]  /*9d90*/  ISETP.LT.U32.AND P4, PT, R4, UR6, PT ;  /* 0x0000000604007c0c */ /* 0x000fe4000bf81070 */
[----:B------:R-:W-:Y:S02]  /*9da0*/  PLOP3.LUT P5, PT, PT, PT, UP5, 0x40, 0x4 ;  /* 0x000000000004781c */ /* 0x000fe40003fae858 */
[----:B------:R-:W-:-:S02]  /*9db0*/  LEA R2, R2, 0xe, 0x4 ;  /* 0x0000000e02027811 */ /* 0x000fc400078e20ff */
[----:B------:R-:W-:Y:S02]  /*9dc0*/  ISETP.LT.U32.AND.EX P4, PT, RZ, UR7, P5, P4 ;  /* 0x00000007ff007c0c */ /* 0x000fe4000af81140 */
[----:B------:R-:W-:Y:S01]  /*9dd0*/  ISETP.LT.U32.AND P5, PT, R2, UR6, PT ;  /* 0x0000000602007c0c */ /* 0x000fe2000bfa1070 */
[----:B0-----:R-:W4:Y:S01]  /*9de0*/  @P3 LDG.E R12, desc[UR20][R6.64+0x30] ;  /* 0x00003014060c3981 */ /* 0x001f22000c1e1900 */
[----:B------:R-:W-:-:S03]  /*9df0*/  PLOP3.LUT P6, PT, PT, PT, UP6, 0x40, 0x4 ;  /* 0x000000000004781c */ /* 0x000fc60003fce868 */
[----:B------:R-:W2:Y:S01]  /*9e00*/  @P1 LDG.E R2, desc[UR20][R6.64+0x28] ;  /* 0x0000281406021981 */ /* 0x000ea2000c1e1900 */
[----:B------:R-:W-:-:S03]  /*9e10*/  ISETP.LT.U32.AND.EX P5, PT, RZ, UR7, P6, P5 ;  /* 0x00000007ff007c0c */ /* 0x000fc6000b7a1150 */
[----:B------:R-:W4:Y:S04]  /*9e20*/  @P2 LDG.E R18, desc[UR20][R6.64+0x34] ;  /* 0x0000341406122981 */ /* 0x000f28000c1e1900 */
[----:B------:R-:W4:Y:S06]  /*9e30*/  @P4 LDG.E R20, desc[UR20][R6.64+0x38] ;  /* 0x0000381406144981 */ /* 0x000f2c000c1e1900 */
[----:B------:R0:W4:Y:S01]  /*9e40*/  @P5 LDG.E R22, desc[UR20][R6.64+0x3c] ;  /* 0x00003c1406165981 */ /* 0x000122000c1e1900 */
[----:B------:R-:W1:Y:S08]  /*9e50*/  LDC R8, c[0x0][0x364] ;  /* 0x0000d900ff087b82 */ /* 0x000e700000000800 */
[----:B------:R-:W0:Y:S01]  /*9e60*/  LDC R11, c[0x0][0x364] ;  /* 0x0000d900ff0b7b82 */ /* 0x000e220000000800 */
[----:B------:R-:W-:-:S07]  /*9e70*/  UP2UR UR35, UPR, URZ, 0x1 ;  /* 0x00000001ff237883 */ /* 0x000fce0008000000 */
[----:B------:R-:W0:Y:S01]  /*9e80*/  LDC R13, c[0x0][0x364] ;  /* 0x0000d900ff0d7b82 */ /* 0x000e220000000800 */
[----:B------:R-:W-:Y:S01]  /*9e90*/  UISETP.NE.AND UP0, UPT, UR29, URZ, UPT ;  /* 0x000000ff1d00728c */ /* 0x000fe2000bf05270 */
[----:B------:R-:W-:Y:S01]  /*9ea0*/  MOV R9, RZ ;  /* 0x000000ff00097202 */ /* 0x000fe20000000f00 */
[----:B-1----:R-:W-:Y:S02]  /*9eb0*/  IMAD R8, R8, UR27, R51 ;  /* 0x0000001b08087c24 */ /* 0x002fe4000f8e0233 */
[----:B------:R-:W-:-:S03]  /*9ec0*/  UP2UR UR33, UPR, URZ, 0x1 ;  /* 0x00000001ff217883 */ /* 0x000fc60008000000 */
[----:B------:R-:W1:Y:S01]  /*9ed0*/  LDC R15, c[0x0][0x364] ;  /* 0x0000d900ff0f7b82 */ /* 0x000e620000000800 */
[----:B------:R-:W-:Y:S01]  /*9ee0*/  UISETP.NE.AND UP0, UPT, UR31, URZ, UPT ;  /* 0x000000ff1f00728c */ /* 0x000fe2000bf05270 */
[----:B------:R-:W-:-:S03]  /*9ef0*/  SHF.L.U32 R8, R8, 0x4, RZ ;  /* 0x0000000408087819 */ /* 0x000fc600000006ff */
[----:B------:R-:W-:Y:S01]  /*9f00*/  UP2UR UR32, UPR, URZ, 0x1 ;  /* 0x00000001ff207883 */ /* 0x000fe20008000000 */
[----:B0-----:R-:W-:Y:S02]  /*9f10*/  IMAD R11, R11, UR27, R51 ;  /* 0x0000001b0b0b7c24 */ /* 0x001fe4000f8e0233 */
[----:B------:R-:W-:Y:S01]  /*9f20*/  IMAD.WIDE.U32 R4, R0, UR6, R8 ;  /* 0x0000000600047c25 */ /* 0x000fe2000f8e0008 */
[----:B------:R-:W-:Y:S01]  /*9f30*/  UISETP.NE.AND UP0, UPT, UR17, URZ, UPT ;  /* 0x000000ff1100728c */ /* 0x000fe2000bf05270 */
[----:B------:R-:W-:Y:S01]  /*9f40*/  @!P1 STS [R3+0x3a8], RZ ;  /* 0x0003a8ff03009388 */ /* 0x000fe20000000800 */
[----:B------:R-:W-:Y:S01]  /*9f50*/  LEA R11, R11, 0xf, 0x4 ;  /* 0x0000000f0b0b7811 */ /* 0x000fe200078e20ff */
[----:B------:R-:W0:Y:S01]  /*9f60*/  LDC R9, c[0x0][0x364] ;  /* 0x0000d900ff097b82 */ /* 0x000e220000000800 */
[----:B------:R-:W-:Y:S02]  /*9f70*/  UP2UR UR28, UPR, URZ, 0x1 ;  /* 0x00000001ff1c7883 */ /* 0x000fe40008000000 */
[----:B------:R-:W-:Y:S01]  /*9f80*/  UISETP.NE.AND UP0, UPT, UR16, URZ, UPT ;  /* 0x000000ff1000728c */ /* 0x000fe2000bf05270 */
[----:B------:R-:W-:-:S03]  /*9f90*/  IMAD R0, R13, UR27, R51 ;  /* 0x0000001b0d007c24 */ /* 0x000fc6000f8e0233 */
[----:B------:R-:W-:Y:S02]  /*9fa0*/  UP2UR UR25, UPR, URZ, 0x1 ;  /* 0x00000001ff197883 */ /* 0x000fe40008000000 */
[----:B------:R-:W-:Y:S01]  /*9fb0*/  UISETP.NE.AND UP0, UPT, UR13, URZ, UPT ;  /* 0x000000ff0d00728c */ /* 0x000fe2000bf05270 */
[----:B------:R-:W-:Y:S01]  /*9fc0*/  LEA R0, R0, 0xf, 0x4 ;  /* 0x0000000f00007811 */ /* 0x000fe200078e20ff */
[----:B------:R-:W-:Y:S04]  /*9fd0*/  @!P5 STS [R3+0x3bc], RZ ;  /* 0x0003bcff0300d388 */ /* 0x000fe80000000800 */
[----:B------:R-:W-:Y:S04]  /*9fe0*/  @!P0 STS [R3+0x3ac], RZ ;  /* 0x0003acff03008388 */ /* 0x000fe80000000800 */
[----:B------:R-:W-:Y:S04]  /*9ff0*/  @!P4 STS [R3+0x3b8], RZ ;  /* 0x0003b8ff0300c388 */ /* 0x000fe80000000800 */
[----:B------:R-:W-:Y:S04]  /*a000*/  @!P2 STS [R3+0x3b4], RZ ;  /* 0x0003b4ff0300a388 */ /* 0x000fe80000000800 */
[----:B------:R-:W-:Y:S01]  /*a010*/  @!P3 STS [R3+0x3b0], RZ ;  /* 0x0003b0ff0300b388 */ /* 0x000fe20000000800 */
[----:B------:R-:W-:-:S02]  /*a020*/  UP2UR UR34, UPR, URZ, 0x2 ;  /* 0x00000002ff227883 */ /* 0x000fc40008000000 */
[----:B------:R-:W-:Y:S01]  /*a030*/  UISETP.NE.AND UP1, UPT, UR30, URZ, UPT ;  /* 0x000000ff1e00728c */ /* 0x000fe2000bf25270 */
[----:B---3--:R-:W-:Y:S01]  /*a040*/  @P0 STS [R3+0x3ac], R10 ;  /* 0x0003ac0a03000388 */ /* 0x008fe20000000800 */
[----:B------:R-:W-:-:S03]  /*a050*/  ISETP.LT.U32.AND P0, PT, R0, UR6, PT ;  /* 0x0000000600007c0c */ /* 0x000fc6000bf01070 */
[----:B--2---:R2:W-:Y:S01]  /*a060*/  @P1 STS [R3+0x3a8], R2 ;  /* 0x0003a80203001388 */ /* 0x0045e20000000800 */
[----:B------:R-:W-:-:S04]  /*a070*/  IADD3 R6, P1, PT, R4, 0xf, RZ ;  /* 0x0000000f04067810 */ /* 0x000fc80007f3e0ff */
[----:B------:R-:W-:Y:S02]  /*a080*/  IADD3.X R4, PT, PT, R5, UR24, RZ, P1, !PT ;  /* 0x0000001805047c10 */ /* 0x000fe40008ffe4ff */
[----:B------:R-:W-:Y:S02]  /*a090*/  ISETP.LT.U32.AND P1, PT, R11, UR6, PT ;  /* 0x000000060b007c0c */ /* 0x000fe4000bf21070 */
[----:B------:R-:W2:Y:S01]  /*a0a0*/  LDC R11, c[0x0][0x364] ;  /* 0x0000d900ff0b7b82 */ /* 0x000ea20000000800 */
[----:B-1----:R-:W-:Y:S01]  /*a0b0*/  IMAD R0, R15, UR27, R51 ;  /* 0x0000001b0f007c24 */ /* 0x002fe2000f8e0233 */
[----:B----4-:R-:W-:Y:S01]  /*a0c0*/  @P5 STS [R3+0x3bc], R22 ;  /* 0x0003bc1603005388 */ /* 0x010fe20000000800 */
[----:B------:R-:W-:-:S05]  /*a0d0*/  PLOP3.LUT P5, PT, PT, PT, UP0, 0x40, 0x4 ;  /* 0x000000000004781c */ /* 0x000fca0003fae808 */
[----:B------:R-:W1:Y:S01]  /*a0e0*/  LDC R13, c[0x0][0x364] ;  /* 0x0000d900ff0d7b82 */ /* 0x000e620000000800 */
[----:B------:R-:W-:Y:S01]  /*a0f0*/  UISETP.NE.AND UP0, UPT, UR25, URZ, UPT ;  /* 0x000000ff1900728c */ /* 0x000fe2000bf05270 */
[----:B------:R-:W-:Y:S01]  /*a100*/  IMAD R5, R4, UR22, RZ ;  /* 0x0000001604057c24 */ /* 0x000fe2000f8e02ff */
[----:B------:R-:W-:Y:S01]  /*a110*/  @P4 STS [R3+0x3b8], R20 ;  /* 0x0003b81403004388 */ /* 0x000fe20000000800 */
[----:B------:R-:W-:Y:S01]  /*a120*/  LEA R0, R0, 0xf, 0x4 ;  /* 0x0000000f00007811 */ /* 0x000fe200078e20ff */
[----:B------:R-:W3:Y:S02]  /*a130*/  LDCU.64 UR24, c[0x0][0x388] ;  /* 0x00007100ff1877ac */ /* 0x000ee40008000a00 */
[----:B------:R-:W-:Y:S01]  /*a140*/  PLOP3.LUT P4, PT, PT, PT, UP0, 0x40, 0x4 ;  /* 0x000000000004781c */ /* 0x000fe20003f8e808 */
[----:B------:R-:W-:Y:S01]  /*a150*/  UISETP.NE.AND UP0, UPT, UR28, URZ, UPT ;  /* 0x000000ff1c00728c */ /* 0x000fe2000bf05270 */
[C---:B------:R-:W-:Y:S01]  /*a160*/  IMAD R5, R6.reuse, UR23, R5 ;  /* 0x0000001706057c24 */ /* 0x040fe2000f8e0205 */
[----:B------:R-:W-:Y:S01]  /*a170*/  @P2 STS [R3+0x3b4], R18 ;  /* 0x0003b41203002388 */ /* 0x000fe20000000800 */
[----:B------:R-:W-:Y:S01]  /*a180*/  IMAD.WIDE.U32 R6, R6, UR22, RZ ;  /* 0x0000001606067c25 */ /* 0x000fe2000f8e00ff */
[----:B------:R-:W-:-:S02]  /*a190*/  ISETP.LT.U32.AND P2, PT, R0, UR6, PT ;  /* 0x0000000600007c0c */ /* 0x000fc4000bf41070 */
[----:B------:R-:W-:Y:S01]  /*a1a0*/  ISETP.LT.U32.AND.EX P1, PT, RZ, UR7, P5, P1 ;  /* 0x00000007ff007c0c */ /* 0x000fe2000af21110 */
[--C-:B0-----:R-:W-:Y:S01]  /*a1b0*/  IMAD R0, R9, UR27, R51.reuse ;  /* 0x0000001b09007c24 */ /* 0x101fe2000f8e0233 */
[----:B------:R-:W-:Y:S01]  /*a1c0*/  PLOP3.LUT P5, PT, PT, PT, UP0, 0x40, 0x4 ;  /* 0x000000000004781c */ /* 0x000fe20003fae808 */
[----:B------:R0:W-:Y:S01]  /*a1d0*/  @P3 STS [R3+0x3b0], R12 ;  /* 0x0003b00c03003388 */ /* 0x0001e20000000800 */
[----:B------:R-:W-:Y:S01]  /*a1e0*/  UISETP.NE.AND UP0, UPT, UR32, URZ, UPT ;  /* 0x000000ff2000728c */ /* 0x000fe2000bf05270 */
[----:B------:R-:W-:Y:S01]  /*a1f0*/  LEA R4, P3, R6, UR14, 0x2 ;  /* 0x0000000e06047c11 */ /* 0x000fe2000f8610ff */
[----:B--2---:R-:W-:Y:S01]  /*a200*/  IMAD R2, R11, UR27, R51 ;  /* 0x0000001b0b027c24 */ /* 0x004fe2000f8e0233 */
[----:B------:R-:W-:Y:S02]  /*a210*/  IADD3 R5, PT, PT, R7, R5, RZ ;  /* 0x0000000507057210 */ /* 0x000fe40007ffe0ff */
[----:B------:R-:W-:Y:S02]  /*a220*/  LEA R0, R0, 0xf, 0x4 ;  /* 0x0000000f00007811 */ /* 0x000fe400078e20ff */
[----:B------:R-:W-:-:S02]  /*a230*/  LEA.HI.X R5, R6, UR15, R5, 0x2, P3 ;  /* 0x0000000f06057c11 */ /* 0x000fc400098f1405 */
[----:B------:R-:W-:Y:S02]  /*a240*/  ISETP.LT.U32.AND.EX P0, PT, RZ, UR7, P4, P0 ;  /* 0x00000007ff007c0c */ /* 0x000fe4000a701100 */
[----:B------:R-:W-:Y:S01]  /*a250*/  ISETP.LT.U32.AND P3, PT, R0, UR6, PT ;  /* 0x0000000600007c0c */ /* 0x000fe2000bf61070 */
[----:B-1----:R-:W-:Y:S01]  /*a260*/  IMAD R0, R13, UR27, R51 ;  /* 0x0000001b0d007c24 */ /* 0x002fe2000f8e0233 */
[----:B------:R-:W-:Y:S02]  /*a270*/  PLOP3.LUT P4, PT, PT, PT, UP0, 0x40, 0x4 ;  /* 0x000000000004781c */ /* 0x000fe40003f8e808 */
[----:B------:R-:W-:Y:S01]  /*a280*/  LEA R2, R2, 0xf, 0x4 ;  /* 0x0000000f02027811 */ /* 0x000fe200078e20ff */
[----:B------:R-:W-:Y:S01]  /*a290*/  UISETP.NE.AND UP0, UPT, UR33, URZ, UPT ;  /* 0x000000ff2100728c */ /* 0x000fe2000bf05270 */
[----:B------:R-:W-:Y:S02]  /*a2a0*/  ISETP.LT.U32.AND.EX P2, PT, RZ, UR7, P5, P2 ;  /* 0x00000007ff007c0c */ /* 0x000fe4000af41120 */
[----:B------:R-:W-:-:S02]  /*a2b0*/  ISETP.LT.U32.AND.EX P3, PT, RZ, UR7, P4, P3 ;  /* 0x00000007ff007c0c */ /* 0x000fc4000a761130 */
[----:B------:R-:W-:Y:S02]  /*a2c0*/  ISETP.LT.U32.AND P5, PT, R2, UR6, PT ;  /* 0x0000000602007c0c */ /* 0x000fe4000bfa1070 */
[----:B------:R-:W-:Y:S01]  /*a2d0*/  PLOP3.LUT P4, PT, PT, PT, UP1, 0x40, 0x4 ;  /* 0x000000000004781c */ /* 0x000fe20003f8e818 */
[----:B------:R-:W2:Y:S01]  /*a2e0*/  @P0 LDG.E R2, desc[UR20][R4.64+0x8] ;  /* 0x0000081404020981 */ /* 0x000ea2000c1e1900 */
[----:B------:R-:W-:Y:S02]  /*a2f0*/  LEA R0, R0, 0xf, 0x4 ;  /* 0x0000000f00007811 */ /* 0x000fe400078e20ff */
[----:B------:R-:W-:Y:S02]  /*a300*/  ISETP.LT.U32.AND.EX P5, PT, RZ, UR7, P4, P5 ;  /* 0x00000007ff007c0c */ /* 0x000fe4000a7a1150 */
[----:B------:R-:W-:Y:S01]  /*a310*/  ISETP.LT.U32.AND P4, PT, R0, UR6, PT ;  /* 0x0000000600007c0c */ /* 0x000fe2000bf81070 */
[----:B------:R-:W4:Y:S01]  /*a320*/  @P2 LDG.E R6, desc[UR20][R4.64+0xc] ;  /* 0x00000c1404062981 */ /* 0x000f22000c1e1900 */
[----:B------:R-:W-:-:S03]  /*a330*/  PLOP3.LUT P6, PT, PT, PT, UP0, 0x40, 0x4 ;  /* 0x000000000004781c */ /* 0x000fc60003fce808 */
[----:B------:R-:W3:Y:S01]  /*a340*/  @P1 LDG.E R0, desc[UR20][R4.64+0x4] ;  /* 0x0000041404001981 */ /* 0x000ee2000c1e1900 */
[----:B------:R-:W-:-:S03]  /*a350*/  ISETP.LT.U32.AND.EX P4, PT, RZ, UR7, P6, P4 ;  /* 0x00000007ff007c0c */ /* 0x000fc6000b781140 */
[----:B------:R-:W4:Y:S04]  /*a360*/  @P3 LDG.E R10, desc[UR20][R4.64+0x10] ;  /* 0x00001014040a3981 */ /* 0x000f28000c1e1900 */
[----:B0-----:R-:W4:Y:S06]  /*a370*/  @P5 LDG.E R12, desc[UR20][R4.64+0x14] ;  /* 0x00001414040c5981 */ /* 0x001f2c000c1e1900 */
[----:B------:R-:W4:Y:S01]  /*a380*/  @P4 LDG.E R18, desc[UR20][R4.64+0x18] ;  /* 0x0000181404124981 */ /* 0x000f22000c1e1900 */
        /* <DEDUP_REMOVED lines=8> */
[----:B-1----:R-:W-:Y:S01]  /*a410*/  IMAD R9, R9, UR27, R51 ;  /* 0x0000001b09097c24 */ /* 0x002fe2000f8e0233 */
[----:B------:R-:W-:Y:S02]  /*a420*/  UISETP.NE.AND UP1, UPT, UR19, URZ, UPT ;  /* 0x000000ff1300728c */ /* 0x000fe4000bf25270 */
[----:B------:R-:W-:Y:S01]  /*a430*/  UISETP.NE.AND UP0, UPT, UR18, URZ, UPT ;  /* 0x000000ff1200728c */ /* 0x000fe2000bf05270 */
[----:B------:R-:W-:Y:S01]  /*a440*/  @!P5 STS [R3+0x3d4], RZ ;  /* 0x0003d4ff0300d388 */ /* 0x000fe20000000800 */
[----:B------:R-:W-:-:S03]  /*a450*/  LEA R9, R9, 0xf, 0x4 ;  /* 0x0000000f09097811 */ /* 0x000fc600078e20ff */
[----:B------:R-:W-:Y:S04]  /*a460*/  @!P0 STS [R3+0x3c8], RZ ;  /* 0x0003c8ff03008388 */ /* 0x000fe80000000800 */
[----:B------:R-:W-:Y:S04]  /*a470*/  @!P4 STS [R3+0x3d8], RZ ;  /* 0x0003d8ff0300c388 */ /* 0x000fe80000000800 */
[----:B------:R-:W-:Y:S04]  /*a480*/  @!P3 STS [R3+0x3d0], RZ ;  /* 0x0003d0ff0300b388 */ /* 0x000fe80000000800 */
[----:B------:R-:W-:Y:S01]  /*a490*/  @!P2 STS [R3+0x3cc], RZ ;  /* 0x0003ccff0300a388 */ /* 0x000fe20000000800 */
[----:B------:R-:W-:-:S03]  /*a4a0*/  PLOP3.LUT P6, PT, PT, PT, UP3, 0x40, 0x4 ;  /* 0x000000000004781c */ /* 0x000fc60003fce838 */
[----:B--2---:R-:W-:Y:S04]  /*a4b0*/  @P0 STS [R3+0x3c8], R2 ;  /* 0x0003c80203000388 */ /* 0x004fe80000000800 */
[----:B---3--:R1:W-:Y:S01]  /*a4c0*/  @P1 STS [R3+0x3c4], R0 ;  /* 0x0003c40003001388 */ /* 0x0083e20000000800 */
[----:B------:R-:W-:Y:S01]  /*a4d0*/  ISETP.LT.U32.AND P1, PT, R7, UR6, PT ;  /* 0x0000000607007c0c */ /* 0x000fe2000bf21070 */
[--C-:B------:R-:W-:Y:S02]  /*a4e0*/  IMAD R7, R11, UR27, R51.reuse ;  /* 0x0000001b0b077c24 */ /* 0x100fe4000f8e0233 */
[----:B------:R-:W2:Y:S01]  /*a4f0*/  LDC R11, c[0x0][0x364] ;  /* 0x0000d900ff0b7b82 */ /* 0x000ea20000000800 */
[----:B------:R-:W-:Y:S01]  /*a500*/  ISETP.LT.U32.AND P0, PT, R9, UR6, PT ;  /* 0x0000000609007c0c */ /* 0x000fe2000bf01070 */
[----:B----4-:R-:W-:Y:S01]  /*a510*/  @P5 STS [R3+0x3d4], R12 ;  /* 0x0003d40c03005388 */ /* 0x010fe20000000800 */
[----:B-1----:R-:W-:Y:S01]  /*a520*/  IMAD R0, R13, UR27, R51 ;  /* 0x0000001b0d007c24 */ /* 0x002fe2000f8e0233 */
[----:B------:R-:W-:Y:S01]  /*a530*/  PLOP3.LUT P5, PT, PT, PT, UP1, 0x40, 0x4 ;  /* 0x000000000004781c */ /* 0x000fe20003fae818 */
[----:B------:R-:W-:Y:S01]  /*a540*/  UISETP.NE.AND UP1, UPT, UR34, URZ, UPT ;  /* 0x000000ff2200728c */ /* 0x000fe2000bf25270 */
[----:B------:R-:W-:Y:S01]  /*a550*/  @P4 STS [R3+0x3d8], R18 ;  /* 0x0003d81203004388 */ /* 0x000fe20000000800 */
[----:B------:R-:W-:-:S02]  /*a560*/  PLOP3.LUT P4, PT, PT, PT, UP0, 0x40, 0x4 ;  /* 0x000000000004781c */ /* 0x000fc40003f8e808 */
[----:B------:R-:W-:Y:S01]  /*a570*/  LEA R0, R0, 0xf, 0x4 ;  /* 0x0000000f00007811 */ /* 0x000fe200078e20ff */
[----:B------:R1:W-:Y:S01]  /*a580*/  @P3 STS [R3+0x3d0], R10 ;  /* 0x0003d00a03003388 */ /* 0x0003e20000000800 */
[----:B------:R-:W-:Y:S02]  /*a590*/  ISETP.LT.U32.AND.EX P0, PT, RZ, UR7, P4, P0 ;  /* 0x00000007ff007c0c */ /* 0x000fe4000a701100 */
[----:B------:R-:W-:Y:S02]  /*a5a0*/  ISETP.LT.U32.AND P3, PT, R0, UR6, PT ;  /* 0x0000000600007c0c */ /* 0x000fe4000bf61070 */
[----:B------:R-:W-:Y:S01]  /*a5b0*/  PLOP3.LUT P4, PT, PT, PT, UP1, 0x40, 0x4 ;  /* 0x000000000004781c */ /* 0x000fe20003f8e818 */
[----:B------:R-:W-:Y:S01]  /*a5c0*/  UISETP.NE.AND UP0, UPT, UR35, URZ, UPT ;  /* 0x000000ff2300728c */ /* 0x000fe2000bf05270 */
[----:B0-----:R-:W-:Y:S02]  /*a5d0*/  IMAD R2, R15, UR27, R51 ;  /* 0x0000001b0f027c24 */ /* 0x001fe4000f8e0233 */
[----:B------:R-:W-:-:S02]  /*a5e0*/  ISETP.LT.U32.AND.EX P3, PT, RZ, UR7, P4, P3 ;  /* 0x00000007ff007c0c */ /* 0x000fc4000a761130 */
[----:B------:R-:W-:Y:S01]  /*a5f0*/  LEA R7, R7, 0xf, 0x4 ;  /* 0x0000000f07077811 */ /* 0x000fe200078e20ff */
[----:B------:R0:W-:Y:S01]  /*a600*/  @P2 STS [R3+0x3cc], R6 ;  /* 0x0003cc0603002388 */ /* 0x0001e20000000800 */
[----:B------:R-:W-:Y:S01]  /*a610*/  ISETP.LT.U32.AND.EX P1, PT, RZ, UR7, P5, P1 ;  /* 0x00000007ff007c0c */ /* 0x000fe2000af21110 */
[----:B--2---:R-:W-:Y:S01]  /*a620*/  IMAD R0, R11, UR27, R51 ;  /* 0x0000001b0b007c24 */ /* 0x004fe2000f8e0233 */
[----:B------:R-:W-:Y:S02]  /*a630*/  ISETP.LT.U32.AND P2, PT, R7, UR6, PT ;  /* 0x0000000607007c0c */ /* 0x000fe4000bf41070 */
[----:B------:R-:W-:Y:S02]  /*a640*/  PLOP3.LUT P5, PT, PT, PT, UP0, 0x40, 0x4 ;  /* 0x000000000004781c */ /* 0x000fe40003fae808 */
[----:B------:R-:W-:Y:S02]  /*a650*/  LEA R2, R2, 0xf, 0x4 ;  /* 0x0000000f02027811 */ /* 0x000fe400078e20ff */
[----:B------:R-:W-:Y:S01]  /*a660*/  ISETP.LT.U32.AND.EX P2, PT, RZ, UR7, P5, P2 ;  /* 0x00000007ff007c0c */ /* 0x000fe2000af41120 */
[----:B-1----:R-:W2:Y:S01]  /*a670*/  @P3 LDG.E R10, desc[UR20][R4.64+0x28] ;  /* 0x00002814040a3981 */ /* 0x002ea2000c1e1900 */
[----:B------:R-:W-:-:S02]  /*a680*/  ISETP.LT.U32.AND P5, PT, R2, UR6, PT ;  /* 0x0000000602007c0c */ /* 0x000fc4000bfa1070 */
[----:B------:R-:W-:Y:S01]  /*a690*/  PLOP3.LUT P4, PT, PT, PT, UP2, 0x40, 0x4 ;  /* 0x000000000004781c */ /* 0x000fe20003f8e828 */
[----:B------:R-:W3:Y:S01]  /*a6a0*/  @P0 LDG.E R2, desc[UR20][R4.64+0x20] ;  /* 0x0000201404020981 */ /* 0x000ee2000c1e1900 */
[----:B------:R-:W-:Y:S02]  /*a6b0*/  LEA R0, R0, 0xf, 0x4 ;  /* 0x0000000f00007811 */ /* 0x000fe400078e20ff */
[----:B------:R-:W-:Y:S02]  /*a6c0*/  ISETP.LT.U32.AND.EX P5, PT, RZ, UR7, P4, P5 ;  /* 0x00000007ff007c0c */ /* 0x000fe4000a7a1150 */
[----:B------:R-:W-:Y:S02]  /*a6d0*/  ISETP.LT.U32.AND P4, PT, R0, UR6, PT ;  /* 0x0000000600007c0c */ /* 0x000fe4000bf81070 */
[----:B------:R-:W4:Y:S02]  /*a6e0*/  @P1 LDG.E R0, desc[UR20][R4.64+0x1c] ;  /* 0x00001c1404001981 */ /* 0x000f24000c1e1900 */
[----:B------:R-:W-:-:S02]  /*a6f0*/  ISETP.LT.U32.AND.EX P4, PT, RZ, UR7, P6, P4 ;  /* 0x00000007ff007c0c */ /* 0x000fc4000b781140 */
[----:B0-----:R-:W4:Y:S05]  /*a700*/  @P2 LDG.E R6, desc[UR20][R4.64+0x24] ;  /* 0x0000241404062981 */ /* 0x001f2a000c1e1900 */
[----:B------:R-:W4:Y:S06]  /*a710*/  @P5 LDG.E R12, desc[UR20][R4.64+0x2c] ;  /* 0x00002c14040c5981 */ /* 0x000f2c000c1e1900 */
[----:B------:R-:W4:Y:S01]  /*a720*/  @P4 LDG.E R18, desc[UR20][R4.64+0x30] ;  /* 0x0000301404124981 */ /* 0x000f22000c1e1900 */
[----:B------:R-:W0:Y:S08]  /*a730*/  LDC R7, c[0x0][0x364] ;  /* 0x0000d900ff077b82 */ /* 0x000e300000000800 */
[----:B------:R-:W1:Y:S08]  /*a740*/  LDC R9, c[0x0][0x364] ;  /* 0x0000d900ff097b82 */ /* 0x000e700000000800 */
[----:B------:R-:W4:Y:S01]  /*a750*/  LDC R11, c[0x0][0x364] ;  /* 0x0000d900ff0b7b82 */ /* 0x000f220000000800 */
[----:B------:R-:W-:Y:S01]  /*a760*/  @!P0 STS [R3+0x3e0], RZ ;  /* 0x0003e0ff03008388 */ /* 0x000fe20000000800 */
[----:B0-----:R-:W-:-:S03]  /*a770*/  IMAD R7, R7, UR27, R51 ;  /* 0x0000001b07077c24 */ /* 0x001fc6000f8e0233 */
[----:B------:R-:W-:Y:S02]  /*a780*/  @!P3 STS [R3+0x3e8], RZ ;  /* 0x0003e8ff0300b388 */ /* 0x000fe40000000800 */
[----:B------:R-:W-:Y:S02]  /*a790*/  LEA R7, R7, 0xf, 0x4 ;  /* 0x0000000f07077811 */ /* 0x000fe400078e20ff */
[----:B------:R-:W-:Y:S01]  /*a7a0*/  @!P1 STS [R3+0x3dc], RZ ;  /* 0x0003dcff03009388 */ /* 0x000fe20000000800 */
[----:B-1----:R-:W-:-:S03]  /*a7b0*/  IMAD R9, R9, UR27, R51 ;  /* 0x0000001b09097c24 */ /* 0x002fc6000f8e0233 */
[----:B------:R-:W-:Y:S02]  /*a7c0*/  @!P2 STS [R3+0x3e4], RZ ;  /* 0x0003e4ff0300a388 */ /* 0x000fe40000000800 */
[----:B------:R-:W-:Y:S02]  /*a7d0*/  LEA R9, R9, 0xf, 0x4 ;  /* 0x0000000f09097811 */ /* 0x000fe400078e20ff */
[----:B------:R-:W-:Y:S04]  /*a7e0*/  @!P4 STS [R3+0x3f0], RZ ;  /* 0x0003f0ff0300c388 */ /* 0x000fe80000000800 */
[----:B------:R-:W-:Y:S04]  /*a7f0*/  @!P5 STS [R3+0x3ec], RZ ;  /* 0x0003ecff0300d388 */ /* 0x000fe80000000800 */
[----:B--2---:R-:W-:Y:S01]  /*a800*/  @P3 STS [R3+0x3e8], R10 ;  /* 0x0003e80a03003388 */ /* 0x004fe20000000800 */
[----:B------:R-:W-:-:S03]  /*a810*/  PLOP3.LUT P3, PT, PT, PT, UP4, 0x40, 0x4 ;  /* 0x000000000004781c */ /* 0x000fc60003f6e848 */
[----:B---3--:R-:W-:Y:S01]  /*a820*/  @P0 STS [R3+0x3e0], R2 ;  /* 0x0003e00203000388 */ /* 0x008fe20000000800 */
[----:B------:R-:W-:-:S04]  /*a830*/  ISETP.LT.U32.AND P0, PT, R7, UR6, PT ;  /* 0x0000000607007c0c */ /* 0x000fc8000bf01070 */
[----:B------:R-:W-:Y:S01]  /*a840*/  ISETP.LT.U32.AND.EX P0, PT, RZ, UR7, P3, P0 ;  /* 0x00000007ff007c0c */ /* 0x000fe20009f01100 */
[----:B----4-:R0:W-:Y:S02]  /*a850*/  @P1 STS [R3+0x3dc], R0 ;  /* 0x0003dc0003001388 */ /* 0x0101e40000000800 */
[----:B0-----:R-:W-:-:S05]  /*a860*/  IMAD R0, R11, UR27, R51 ;  /* 0x0000001b0b007c24 */ /* 0x001fca000f8e0233 */
[----:B------:R-:W-:-:S04]  /*a870*/  LEA R2, R0, 0xf, 0x4 ;  /* 0x0000000f00027811 */ /* 0x000fc800078e20ff */
[----:B------:R-:W-:Y:S02]  /*a880*/  ISETP.LT.U32.AND P3, PT, R2, UR6, PT ;  /* 0x0000000602007c0c */ /* 0x000fe4000bf61070 */
[----:B------:R-:W2:Y:S04]  /*a890*/  @P0 LDG.E R2, desc[UR20][R4.64+0x34] ;  /* 0x0000341404020981 */ /* 0x000ea8000c1e1900 */
[----:B------:R-:W-:Y:S01]  /*a8a0*/  @P2 STS [R3+0x3e4], R6 ;  /* 0x0003e40603002388 */ /* 0x000fe20000000800 */
[----:B------:R-:W-:-:S03]  /*a8b0*/  ISETP.LT.U32.AND P2, PT, R9, UR6, PT ;  /* 0x0000000609007c0c */ /* 0x000fc6000bf41070 */
[----:B------:R-:W-:Y:S01]  /*a8c0*/  @P4 STS [R3+0x3f0], R18 ;  /* 0x0003f01203004388 */ /* 0x000fe20000000800 */
[----:B------:R-:W-:-:S04]  /*a8d0*/  PLOP3.LUT P4, PT, PT, PT, UP5, 0x40, 0x4 ;  /* 0x000000000004781c */ /* 0x000fc80003f8e858 */
[----:B------:R-:W-:Y:S01]  /*a8e0*/  ISETP.LT.U32.AND.EX P2, PT, RZ, UR7, P4, P2 ;  /* 0x00000007ff007c0c */ /* 0x000fe2000a741120 */
[----:B------:R0:W-:-:S12]  /*a8f0*/  @P5 STS [R3+0x3ec], R12 ;  /* 0x0003ec0c03005388 */ /* 0x0001d80000000800 */
[----:B0-----:R-:W3:Y:S01]  /*a900*/  @P2 LDG.E R12, desc[UR20][R4.64+0x38] ;  /* 0x00003814040c2981 */ /* 0x001ee2000c1e1900 */
[----:B------:R-:W-:Y:S02]  /*a910*/  IADD3 R8, PT, PT, R8, 0xf, RZ ;  /* 0x0000000f08087810 */ /* 0x000fe40007ffe0ff */
[----:B------:R-:W-:Y:S02]  /*a920*/  ISETP.NE.AND P6, PT, R37, RZ, PT ;  /* 0x000000ff2500720c */ /* 0x000fe40003fc5270 */
[----:B------:R-:W-:-:S04]  /*a930*/  ISETP.GE.U32.AND P1, PT, R8, UR6, PT ;  /* 0x0000000608007c0c */ /* 0x000fc8000bf26070 */
[----:B------:R-:W-:Y:S02]  /*a940*/  ISETP.GE.U32.OR.EX P1, PT, RZ, UR7, !P6, P1 ;  /* 0x00000007ff007c0c */ /* 0x000fe4000f726510 */
[----:B------:R-:W-:Y:S01]  /*a950*/  MOV R0, RZ ;  /* 0x000000ff00007202 */ /* 0x000fe20000000f00 */
[----:B------:R-:W-:Y:S01]  /*a960*/  UP2UR UR33, UPR, URZ, 0x1 ;  /* 0x00000001ff217883 */ /* 0x000fe20008000000 */
[----:B------:R-:W0:Y:S01]  /*a970*/  LDC R8, c[0x0][0x360] ;  /* 0x0000d800ff087b82 */ /* 0x000e220000000800 */
[----:B------:R-:W-:Y:S02]  /*a980*/  UISETP.NE.AND UP0, UPT, UR13, URZ, UPT ;  /* 0x000000ff0d00728c */ /* 0x000fe4000bf05270 */
[----:B------:R-:W-:-:S06]  /*a990*/  UP2UR UR32, UPR, URZ, 0x2 ;  /* 0x00000002ff207883 */ /* 0x000fcc0008000000 */
[----:B------:R-:W4:Y:S01]  /*a9a0*/  @!P1 LDG.E R0, desc[UR20][R4.64] ;  /* 0x0000001404009981 */ /* 0x000f22000c1e1900 */
[----:B------:R-:W-:Y:S01]  /*a9b0*/  PLOP3.LUT P1, PT, PT, PT, UP6, 0x40, 0x4 ;  /* 0x000000000004781c */ /* 0x000fe20003f2e868 */
[----:B------:R-:W1:Y:S01]  /*a9c0*/  LDC R9, c[0x0][0x360] ;  /* 0x0000d800ff097b82 */ /* 0x000e620000000800 */
[----:B------:R-:W-:Y:S02]  /*a9d0*/  PLOP3.LUT P5, PT, PT, PT, UP0, 0x80, 0x8 ;  /* 0x000000000008781c */ /* 0x000fe40003faf008 */
[----:B------:R-:W-:Y:S01]  /*a9e0*/  ISETP.LT.U32.AND.EX P1, PT, RZ, UR7, P1, P3 ;  /* 0x00000007ff007c0c */ /* 0x000fe20008f21130 */
[----:B------:R-:W-:Y:S01]  /*a9f0*/  UISETP.NE.AND UP1, UPT, UR16, URZ, UPT ;  /* 0x000000ff1000728c */ /* 0x000fe2000bf25270 */
[----:B------:R-:W-:Y:S02]  /*aa00*/  PLOP3.LUT P4, PT, PT, PT, UP0, 0x80, 0x8 ;  /* 0x000000000008781c */ /* 0x000fe40003f8f008 */
[----:B------:R-:W-:Y:S01]  /*aa10*/  PLOP3.LUT P3, PT, PT, PT, UP0, 0x80, 0x8 ;  /* 0x000000000008781c */ /* 0x000fe20003f6f008 */
[----:B------:R-:W-:Y:S01]  /*aa20*/  UISETP.NE.AND UP0, UPT, UR17, URZ, UPT ;  /* 0x000000ff1100728c */ /* 0x000fe2000bf05270 */
[----:B------:R-:W-:-:S02]  /*aa30*/  UMOV UR16, 0x1 ;  /* 0x0000000100107882 */ /* 0x000fc40000000000 */
[----:B------:R-:W-:Y:S02]  /*aa40*/  UMOV UR17, 0x0 ;  /* 0x0000000000117882 */ /* 0x000fe40000000000 */
[----:B------:R-:W-:Y:S02]  /*aa50*/  UIMAD.WIDE.U32 UR16, UR5, UR22, UR16 ;  /* 0x00000016051072a5 */ /* 0x000fe4000f8e0010 */
[----:B------:R-:W-:Y:S01]  /*aa60*/  UIMAD UR28, UR5, UR23, URZ ;  /* 0x00000017051c72a4 */ /* 0x000fe2000f8e02ff */
[----:B0-----:R-:W-:Y:S01]  /*aa70*/  IMAD R8, R8, UR26, R66 ;  /* 0x0000001a08087c24 */ /* 0x001fe2000f8e0242 */
[----:B------:R-:W-:Y:S01]  /*aa80*/  UIMAD.WIDE.U32 UR14, UR5, UR22, URZ ;  /* 0x00000016050e72a5 */ /* 0x000fe2000f8e00ff */
[----:B------:R0:W4:Y:S01]  /*aa90*/  @P1 LDG.E R18, desc[UR20][R4.64+0x3c] ;  /* 0x00003c1404121981 */ /* 0x000122000c1e1900 */
[----:B------:R-:W-:-:S04]  /*aaa0*/  MOV R7, UR17 ;  /* 0x0000001100077c02 */ /* 0x000fc80008000f00 */
[----:B------:R-:W-:Y:S02]  /*aab0*/  IADD3 R7, PT, PT, R7, UR28, RZ ;  /* 0x0000001c07077c10 */ /* 0x000fe4000fffe0ff */
[----:B------:R-:W-:-:S03]  /*aac0*/  MOV R6, UR16 ;  /* 0x0000001000067c02 */ /* 0x000fc60008000f00 */
[----:B------:R-:W-:Y:S02]  /*aad0*/  IMAD R11, R7, UR8, RZ ;  /* 0x00000008070b7c24 */ /* 0x000fe4000f8e02ff */
[----:B-1----:R-:W-:Y:S02]  /*aae0*/  IMAD R7, R9, UR26, R66 ;  /* 0x0000001a09077c24 */ /* 0x002fe4000f8e0242 */
[----:B------:R-:W-:Y:S01]  /*aaf0*/  IMAD R13, R6, UR9, R11 ;  /* 0x00000009060d7c24 */ /* 0x000fe2000f8e020b */
[----:B------:R-:W-:Y:S02]  /*ab00*/  MOV R10, UR16 ;  /* 0x00000010000a7c02 */ /* 0x000fe40008000f00 */
[----:B------:R-:W-:Y:S02]  /*ab10*/  SHF.L.U32 R6, R7, 0x4, RZ ;  /* 0x0000000407067819 */ /* 0x000fe400000006ff */
[----:B------:R-:W-:Y:S02]  /*ab20*/  MOV R7, RZ ;  /* 0x000000ff00077202 */ /* 0x000fe40000000f00 */
[----:B------:R-:W-:-:S02]  /*ab30*/  SHF.L.U32 R8, R8, 0x4, RZ ;  /* 0x0000000408087819 */ /* 0x000fc400000006ff */
[----:B0-----:R-:W-:Y:S01]  /*ab40*/  MOV R4, UR14 ;  /* 0x0000000e00047c02 */ /* 0x001fe20008000f00 */
[----:B------:R-:W-:Y:S01]  /*ab50*/  IMAD.WIDE.U32 R6, R10, UR8, R6 ;  /* 0x000000080a067c25 */ /* 0x000fe2000f8e0006 */
[----:B------:R-:W-:Y:S01]  /*ab60*/  MOV R9, RZ ;  /* 0x000000ff00097202 */ /* 0x000fe20000000f00 */
[----:B------:R-:W-:Y:S01]  /*ab70*/  @!P0 STS [R3+0x3f4], RZ ;  /* 0x0003f4ff03008388 */ /* 0x000fe20000000800 */
[----:B------:R-:W-:Y:S01]  /*ab80*/  MOV R5, UR15 ;  /* 0x0000000f00057c02 */ /* 0x000fe20008000f00 */
[----:B------:R-:W0:Y:S01]  /*ab90*/  LDC R10, c[0x0][0x360] ;  /* 0x0000d800ff0a7b82 */ /* 0x000e220000000800 */
[----:B------:R-:W-:Y:S01]  /*aba0*/  IADD3 R5, PT, PT, R7, R13, RZ ;  /* 0x0000000d07057210 */ /* 0x000fe20007ffe0ff */
[----:B------:R-:W-:Y:S01]  /*abb0*/  IMAD.WIDE.U32 R8, R4, UR8, R8 ;  /* 0x0000000804087c25 */ /* 0x000fe2000f8e0008 */
[----:B------:R-:W-:-:S04]  /*abc0*/  UIADD3 UR13, UPT, UPT, UR15, UR28, URZ ;  /* 0x0000001c0f0d7290 */ /* 0x000fc8000fffe0ff */
[----:B------:R-:W-:Y:S01]  /*abd0*/  UIMAD UR13, UR13, UR8, URZ ;  /* 0x000000080d0d72a4 */ /* 0x000fe2000f8e02ff */
[----:B------:R-:W-:-:S03]  /*abe0*/  UMOV UR15, 0x0 ;  /* 0x00000000000f7882 */ /* 0x000fc60000000000 */
[----:B------:R-:W-:-:S03]  /*abf0*/  UIMAD UR13, UR14, UR9, UR13 ;  /* 0x000000090e0d72a4 */ /* 0x000fc6000f8e020d */
[----:B------:R-:W-:Y:S02]  /*ac00*/  UMOV UR14, 0x2 ;  /* 0x00000002000e7882 */ /* 0x000fe40000000000 */
[----:B------:R-:W-:Y:S01]  /*ac10*/  UIMAD.WIDE.U32 UR14, UR5, UR22, UR14 ;  /* 0x00000016050e72a5 */ /* 0x000fe2000f8e000e */
[----:B------:R-:W-:-:S05]  /*ac20*/  IADD3 R7, PT, PT, R9, UR13, RZ ;  /* 0x0000000d09077c10 */ /* 0x000fca000fffe0ff */
[----:B------:R-:W-:Y:S01]  /*ac30*/  MOV R9, UR15 ;  /* 0x0000000f00097c02 */ /* 0x000fe20008000f00 */
[----:B0-----:R-:W-:Y:S01]  /*ac40*/  IMAD R10, R10, UR26, R66 ;  /* 0x0000001a0a0a7c24 */ /* 0x001fe2000f8e0242 */
[----:B------:R-:W-:Y:S01]  /*ac50*/  @!P2 STS [R3+0x3f8], RZ ;  /* 0x0003f8ff0300a388 */ /* 0x000fe20000000800 */
[----:B------:R-:W-:Y:S02]  /*ac60*/  MOV R11, UR17 ;  /* 0x00000011000b7c02 */ /* 0x000fe40008000f00 */
[----:B------:R-:W-:Y:S02]  /*ac70*/  MOV R11, RZ ;  /* 0x000000ff000b7202 */ /* 0x000fe40000000f00 */
[----:B------:R-:W-:Y:S01]  /*ac80*/  SHF.L.U32 R10, R10, 0x4, RZ ;  /* 0x000000040a0a7819 */ /* 0x000fe200000006ff */
[----:B--2---:R0:W-:Y:S01]  /*ac90*/  @P0 STS [R3+0x3f4], R2 ;  /* 0x0003f40203000388 */ /* 0x0041e20000000800 */
[----:B------:R-:W-:-:S04]  /*aca0*/  LEA R4, P0, R6, UR24, 0x2 ;  /* 0x0000001806047c11 */ /* 0x000fc8000f8010ff */
[----:B------:R-:W-:-:S05]  /*acb0*/  LEA.HI.X R5, R6, UR25, R5, 0x2, P0 ;  /* 0x0000001906057c11 */ /* 0x000fca00080f1405 */
[----:B------:R-:W2:Y:S01]  /*acc0*/  @!P4 LDG.E R15, desc[UR20][R4.64] ;  /* 0x00000014040fc981 */ /* 0x000ea2000c1e1900 */
[C---:B------:R-:W-:Y:S02]  /*acd0*/  LEA R6, P0, R8.reuse, UR24, 0x2 ;  /* 0x0000001808067c11 */ /* 0x040fe4000f8010ff */
[----:B0-----:R-:W-:Y:S02]  /*ace0*/  IADD3 R2, PT, PT, R9, UR28, RZ ;  /* 0x0000001c09027c10 */ /* 0x001fe4000fffe0ff */
[----:B------:R-:W-:Y:S02]  /*acf0*/  LEA.HI.X R7, R8, UR25, R7, 0x2, P0 ;  /* 0x0000001908077c11 */ /* 0x000fe400080f1407 */
[----:B------:R-:W-:Y:S01]  /*ad00*/  MOV R8, UR14 ;  /* 0x0000000e00087c02 */ /* 0x000fe20008000f00 */
[----:B------:R-:W-:Y:S01]  /*ad10*/  IMAD R9, R2, UR8, RZ ;  /* 0x0000000802097c24 */ /* 0x000fe2000f8e02ff */
[----:B---3--:R0:W-:Y:S03]  /*ad20*/  @P2 STS [R3+0x3f8], R12 ;  /* 0x0003f80c03002388 */ /* 0x0081e60000000800 */
[----:B------:R-:W-:Y:S01]  /*ad30*/  IMAD R9, R8, UR9, R9 ;  /* 0x0000000908097c24 */ /* 0x000fe2000f8e0209 */
[----:B------:R-:W-:-:S02]  /*ad40*/  PLOP3.LUT P2, PT, PT, PT, UP1, 0x80, 0x8 ;  /* 0x000000000008781c */ /* 0x000fc40003f4f018 */
[----:B0-----:R-:W-:-:S05]  /*ad50*/  MOV R12, UR14 ;  /* 0x0000000e000c7c02 */ /* 0x001fca0008000f00 */
[----:B------:R-:W-:-:S05]  /*ad60*/  IMAD.WIDE.U32 R10, R12, UR8, R10 ;  /* 0x000000080c0a7c25 */ /* 0x000fca000f8e000a */
[----:B------:R-:W-:Y:S02]  /*ad70*/  IADD3 R9, PT, PT, R11, R9, RZ ;  /* 0x000000090b097210 */ /* 0x000fe40007ffe0ff */
[----:B------:R-:W-:-:S04]  /*ad80*/  LEA R8, P4, R10, UR24, 0x2 ;  /* 0x000000180a087c11 */ /* 0x000fc8000f8810ff */
[----:B------:R-:W-:-:S05]  /*ad90*/  LEA.HI.X R9, R10, UR25, R9, 0x2, P4 ;  /* 0x000000190a097c11 */ /* 0x000fca000a0f1409 */
[----:B------:R-:W3:Y:S01]  /*ada0*/  @!P2 LDG.E R17, desc[UR20][R8.64] ;  /* 0x000000140811a981 */ /* 0x000ee2000c1e1900 */
[----:B------:R-:W0:Y:S01]  /*adb0*/  LDC R12, c[0x0][0x360] ;  /* 0x0000d800ff0c7b82 */ /* 0x000e220000000800 */
[----:B------:R-:W-:-:S04]  /*adc0*/  UIADD3 UR12, UPT, UPT, UR12, 0x2000, URZ ;  /* 0x000020000c0c7890 */ /* 0x000fc8000fffe0ff */
[----:B------:R-:W-:Y:S01]  /*add0*/  ULEA UR12, UR11, UR12, 0x18 ;  /* 0x0000000c0b0c7291 */ /* 0x000fe2000f8ec0ff */
[----:B------:R-:W-:-:S05]  /*ade0*/  UMOV UR13, 0x0 ;  /* 0x00000000000d7882 */ /* 0x000fca0000000000 */
[----:B------:R-:W-:Y:S01]  /*adf0*/  LEA R2, R66, UR12, 0x6 ;  /* 0x0000000c42027c11 */ /* 0x000fe2000f8e30ff */
[----:B------:R-:W-:Y:S02]  /*ae00*/  UMOV UR12, 0x3 ;  /* 0x00000003000c7882 */ /* 0x000fe40000000000 */
[----:B------:R-:W-:Y:S01]  /*ae10*/  UIMAD.WIDE.U32 UR12, UR5, UR22, UR12 ;  /* 0x00000016050c72a5 */ /* 0x000fe2000f8e000c */
[----:B------:R-:W-:Y:S01]  /*ae20*/  MOV R13, UR15 ;  /* 0x0000000f000d7c02 */ /* 0x000fe20008000f00 */
[----:B------:R1:W-:Y:S01]  /*ae30*/  STS [R3+0x340], R14 ;  /* 0x0003400e03007388 */ /* 0x0003e20000000800 */
[----:B------:R-:W-:Y:S01]  /*ae40*/  MOV R13, RZ ;  /* 0x000000ff000d7202 */ /* 0x000fe20000000f00 */
[----:B0-----:R-:W-:Y:S02]  /*ae50*/  IMAD R12, R12, UR26, R66 ;  /* 0x0000001a0c0c7c24 */ /* 0x001fe4000f8e0242 */
[----:B-1----:R-:W-:-:S03]  /*ae60*/  MOV R14, UR12 ;  /* 0x0000000c000e7c02 */ /* 0x002fc60008000f00 */
[----:B------:R-:W-:Y:S02]  /*ae70*/  SHF.L.U32 R12, R12, 0x4, RZ ;  /* 0x000000040c0c7819 */ /* 0x000fe400000006ff */
[----:B------:R-:W-:-:S03]  /*ae80*/  MOV R11, UR13 ;  /* 0x0000000d000b7c02 */ /* 0x000fc60008000f00 */
[----:B------:R-:W-:Y:S02]  /*ae90*/  IMAD.WIDE.U32 R12, R14, UR8, R12 ;  /* 0x000000080e0c7c25 */ /* 0x000fe4000f8e000c */
[----:B------:R-:W0:Y:S01]  /*aea0*/  LDC R14, c[0x0][0x360] ;  /* 0x0000d800ff0e7b82 */ /* 0x000e220000000800 */
[----:B----4-:R1:W-:Y:S01]  /*aeb0*/  STS [R3+0x3c0], R0 ;  /* 0x0003c00003007388 */ /* 0x0103e20000000800 */
[----:B------:R-:W-:-:S03]  /*aec0*/  MOV R10, UR12 ;  /* 0x0000000c000a7c02 */ /* 0x000fc60008000f00 */
[----:B------:R-:W-:Y:S01]  /*aed0*/  @!P1 STS [R3+0x3fc], RZ ;  /* 0x0003fcff03009388 */ /* 0x000fe20000000800 */
[----:B-1----:R-:W-:-:S03]  /*aee0*/  IADD3 R0, PT, PT, R11, UR28, RZ ;  /* 0x0000001c0b007c10 */ /* 0x002fc6000fffe0ff */
[----:B------:R-:W-:Y:S04]  /*aef0*/  @P1 STS [R3+0x3fc], R18 ;  /* 0x0003fc1203001388 */ /* 0x000fe80000000800 */
[----:B------:R-:W-:Y:S01]  /*af00*/  STS [R3+0x380], R16 ;  /* 0x0003801003007388 */ /* 0x000fe20000000800 */
[----:B------:R-:W-:-:S03]  /*af10*/  IMAD R11, R0, UR8, RZ ;  /* 0x00000008000b7c24 */ /* 0x000fc6000f8e02ff */
[----:B------:R-:W-:Y:S01]  /*af20*/  @P5 STS [R2+0x200], RZ ;  /* 0x000200ff02005388 */ /* 0x000fe20000000800 */
[----:B------:R-:W-:Y:S01]  /*af30*/  UMOV UR12, 0x4 ;  /* 0x00000004000c7882 */ /* 0x000fe20000000000 */
[----:B------:R-:W-:Y:S01]  /*af40*/  IMAD R11, R10, UR9, R11 ;  /* 0x000000090a0b7c24 */ /* 0x000fe2000f8e020b */
[----:B------:R-:W-:Y:S02]  /*af50*/  PLOP3.LUT P5, PT, PT, PT, UP0, 0x80, 0x8 ;  /* 0x000000000008781c */ /* 0x000fe40003faf008 */
[----:B------:R-:W-:Y:S02]  /*af60*/  LEA R10, P2, R12, UR24, 0x2 ;  /* 0x000000180c0a7c11 */ /* 0x000fe4000f8410ff */
[----:B------:R-:W-:Y:S01]  /*af70*/  IADD3 R11, PT, PT, R13, R11, RZ ;  /* 0x0000000b0d0b7210 */ /* 0x000fe20007ffe0ff */
[----:B0-----:R-:W-:-:S03]  /*af80*/  IMAD R14, R14, UR26, R66 ;  /* 0x0000001a0e0e7c24 */ /* 0x001fc6000f8e0242 */
[----:B------:R-:W-:Y:S02]  /*af90*/  LEA.HI.X R11, R12, UR25, R11, 0x2, P2 ;  /* 0x000000190c0b7c11 */ /* 0x000fe400090f140b */
[----:B------:R-:W-:Y:S02]  /*afa0*/  PLOP3.LUT P1, PT, PT, PT, UP1, 0x80, 0x8 ;  /* 0x000000000008781c */ /* 0x000fe40003f2f018 */
[----:B------:R-:W-:Y:S01]  /*afb0*/  PLOP3.LUT P0, PT, PT, PT, UP1, 0x80, 0x8 ;  /* 0x000000000008781c */ /* 0x000fe20003f0f018 */
[----:B------:R-:W-:Y:S01]  /*afc0*/  UISETP.NE.AND UP1, UPT, UR31, URZ, UPT ;  /* 0x000000ff1f00728c */ /* 0x000fe2000bf25270 */
[----:B------:R-:W4:Y:S01]  /*afd0*/  @!P5 LDG.E R19, desc[UR20][R10.64] ;  /* 0x000000140a13d981 */ /* 0x000f22000c1e1900 */
[----:B------:R-:W-:-:S04]  /*afe0*/  SHF.L.U32 R14, R14, 0x4, RZ ;  /* 0x000000040e0e7819 */ /* 0x000fc800000006ff */
[----:B------:R-:W-:-:S04]  /*aff0*/  PLOP3.LUT P2, PT, PT, PT, UP1, 0x80, 0x8 ;  /* 0x000000000008781c */ /* 0x000fc80003f4f018 */
[----:B------:R-:W-:Y:S01]  /*b000*/  @P1 STS [R2+0x400], RZ ;  /* 0x000400ff02001388 */ /* 0x000fe20000000800 */
[----:B------:R-:W-:-:S03]  /*b010*/  PLOP3.LUT P4, PT, PT, PT, UP0, 0x80, 0x8 ;  /* 0x000000000008781c */ /* 0x000fc60003f8f008 */
[----:B--2---:R0:W-:Y:S02]  /*b020*/  @!P3 STS [R2+0x200], R15 ;  /* 0x0002000f0200b388 */ /* 0x0041e40000000800 */
[----:B0-----:R-:W-:Y:S01]  /*b030*/  MOV R15, UR13 ;  /* 0x0000000d000f7c02 */ /* 0x001fe20008000f00 */
[----:B------:R-:W-:Y:S02]  /*b040*/  UMOV UR13, 0x0 ;  /* 0x00000000000d7882 */ /* 0x000fe40000000000 */
[----:B------:R-:W-:-:S06]  /*b050*/  UIMAD.WIDE.U32 UR12, UR5, UR22, UR12 ;  /* 0x00000016050c72a5 */ /* 0x000fcc000f8e000c */
[----:B------:R-:W-:-:S04]  /*b060*/  MOV R13, UR13 ;  /* 0x0000000d000d7c02 */ /* 0x000fc80008000f00 */
[----:B------:R-:W-:Y:S02]  /*b070*/  IADD3 R0, PT, PT, R13, UR28, RZ ;  /* 0x0000001c0d007c10 */ /* 0x000fe4000fffe0ff */
[----:B------:R-:W-:Y:S02]  /*b080*/  MOV R12, UR12 ;  /* 0x0000000c000c7c02 */ /* 0x000fe40008000f00 */
[----:B------:R-:W-:Y:S01]  /*b090*/  MOV R16, UR12 ;  /* 0x0000000c00107c02 */ /* 0x000fe20008000f00 */
[----:B------:R-:W-:Y:S01]  /*b0a0*/  IMAD R13, R0, UR8, RZ ;  /* 0x00000008000d7c24 */ /* 0x000fe2000f8e02ff */
[----:B------:R-:W-:-:S03]  /*b0b0*/  MOV R15, RZ ;  /* 0x000000ff000f7202 */ /* 0x000fc60000000f00 */
[----:B------:R-:W-:Y:S02]  /*b0c0*/  IMAD R13, R12, UR9, R13 ;  /* 0x000000090c0d7c24 */ /* 0x000fe4000f8e020d */
[----:B------:R-:W-:Y:S02]  /*b0d0*/  IMAD.WIDE.U32 R14, R16, UR8, R14 ;  /* 0x00000008100e7c25 */ /* 0x000fe4000f8e000e */
[----:B------:R-:W0:Y:S03]  /*b0e0*/  LDC R16, c[0x0][0x360] ;  /* 0x0000d800ff107b82 */ /* 0x000e260000000800 */
[----:B------:R-:W-:Y:S02]  /*b0f0*/  IADD3 R13, PT, PT, R15, R13, RZ ;  /* 0x0000000d0f0d7210 */ /* 0x000fe40007ffe0ff */
[----:B------:R-:W-:-:S04]  /*b100*/  LEA R12, P5, R14, UR24, 0x2 ;  /* 0x000000180e0c7c11 */ /* 0x000fc8000f8a10ff */
[----:B------:R-:W-:Y:S01]  /*b110*/  LEA.HI.X R13, R14, UR25, R13, 0x2, P5 ;  /* 0x000000190e0d7c11 */ /* 0x000fe2000a8f140d */
[----:B---3--:R1:W-:Y:S04]  /*b120*/  @!P0 STS [R2+0x400], R17 ;  /* 0x0004001102008388 */ /* 0x0083e80000000800 */
[----:B------:R-:W2:Y:S01]  /*b130*/  @!P2 LDG.E R21, desc[UR20][R12.64] ;  /* 0x000000140c15a981 */ /* 0x000ea2000c1e1900 */
[----:B------:R-:W-:Y:S01]  /*b140*/  UMOV UR12, 0x5 ;  /* 0x00000005000c7882 */ /* 0x000fe20000000000 */
[----:B-1----:R-:W-:Y:S01]  /*b150*/  MOV R17, UR13 ;  /* 0x0000000d00117c02 */ /* 0x002fe20008000f00 */
[----:B------:R-:W-:Y:S02]  /*b160*/  UMOV UR13, 0x0 ;  /* 0x00000000000d7882 */ /* 0x000fe40000000000 */
[----:B------:R-:W-:Y:S01]  /*b170*/  UIMAD.WIDE.U32 UR12, UR5, UR22, UR12 ;  /* 0x00000016050c72a5 */ /* 0x000fe2000f8e000c */
[----:B0-----:R-:W-:-:S05]  /*b180*/  IMAD R16, R16, UR26, R66 ;  /* 0x0000001a10107c24 */ /* 0x001fca000f8e0242 */
[----:B------:R-:W-:-:S04]  /*b190*/  MOV R15, UR13 ;  /* 0x0000000d000f7c02 */ /* 0x000fc80008000f00 */
[----:B------:R-:W-:Y:S02]  /*b1a0*/  IADD3 R0, PT, PT, R15, UR28, RZ ;  /* 0x0000001c0f007c10 */ /* 0x000fe4000fffe0ff */
[----:B------:R-:W-:Y:S01]  /*b1b0*/  PLOP3.LUT P3, PT, PT, PT, UP0, 0x80, 0x8 ;  /* 0x000000000008781c */ /* 0x000fe20003f6f008 */
[----:B------:R-:W-:Y:S01]  /*b1c0*/  UISETP.NE.AND UP0, UPT, UR30, URZ, UPT ;  /* 0x000000ff1e00728c */ /* 0x000fe2000bf05270 */
[----:B------:R-:W-:Y:S01]  /*b1d0*/  MOV R14, UR12 ;  /* 0x0000000c000e7c02 */ /* 0x000fe20008000f00 */
[----:B------:R-:W-:Y:S01]  /*b1e0*/  IMAD R15, R0, UR8, RZ ;  /* 0x00000008000f7c24 */ /* 0x000fe2000f8e02ff */
[----:B------:R-:W-:Y:S02]  /*b1f0*/  SHF.L.U32 R16, R16, 0x4, RZ ;  /* 0x0000000410107819 */ /* 0x000fe400000006ff */
[----:B------:R-:W-:Y:S02]  /*b200*/  MOV R18, UR12 ;  /* 0x0000000c00127c02 */ /* 0x000fe40008000f00 */
[----:B------:R-:W-:Y:S01]  /*b210*/  MOV R17, RZ ;  /* 0x000000ff00117202 */ /* 0x000fe20000000f00 */
[----:B------:R-:W-:Y:S01]  /*b220*/  IMAD R15, R14, UR9, R15 ;  /* 0x000000090e0f7c24 */ /* 0x000fe2000f8e020f */
[----:B------:R-:W-:Y:S01]  /*b230*/  PLOP3.LUT P5, PT, PT, PT, UP0, 0x80, 0x8 ;  /* 0x000000000008781c */ /* 0x000fe20003faf008 */
[----:B------:R-:W-:-:S05]  /*b240*/  IMAD.WIDE.U32 R16, R18, UR8, R16 ;  /* 0x0000000812107c25 */ /* 0x000fca000f8e0010 */
[----:B------:R-:W-:Y:S02]  /*b250*/  IADD3 R15, PT, PT, R17, R15, RZ ;  /* 0x0000000f110f7210 */ /* 0x000fe40007ffe0ff */
[----:B------:R-:W-:-:S04]  /*b260*/  LEA R14, P2, R16, UR24, 0x2 ;  /* 0x00000018100e7c11 */ /* 0x000fc8000f8410ff */
[----:B------:R-:W-:-:S05]  /*b270*/  LEA.HI.X R15, R16, UR25, R15, 0x2, P2 ;  /* 0x00000019100f7c11 */ /* 0x000fca00090f140f */
[----:B------:R-:W3:Y:S01]  /*b280*/  @!P5 LDG.E R23, desc[UR20][R14.64] ;  /* 0x000000140e17d981 */ /* 0x000ee2000c1e1900 */
[----:B------:R-:W0:Y:S03]  /*b290*/  LDC R18, c[0x0][0x360] ;  /* 0x0000d800ff127b82 */ /* 0x000e260000000800 */
[----:B------:R-:W-:Y:S01]  /*b2a0*/  @P4 STS [R2+0x600], RZ ;  /* 0x000600ff02004388 */ /* 0x000fe20000000800 */
[----:B------:R-:W-:Y:S01]  /*b2b0*/  UMOV UR12, 0x6 ;  /* 0x00000006000c7882 */ /* 0x000fe20000000000 */
[----:B------:R-:W-:Y:S02]  /*b2c0*/  PLOP3.LUT P1, PT, PT, PT, UP1, 0x80, 0x8 ;  /* 0x000000000008781c */ /* 0x000fe40003f2f018 */
[----:B------:R-:W-:Y:S01]  /*b2d0*/  PLOP3.LUT P0, PT, PT, PT, UP1, 0x80, 0x8 ;  /* 0x000000000008781c */ /* 0x000fe20003f0f018 */
[----:B----4-:R1:W-:Y:S02]  /*b2e0*/  @!P3 STS [R2+0x600], R19 ;  /* 0x000600130200b388 */ /* 0x0103e40000000800 */
[----:B-1----:R-:W-:Y:S01]  /*b2f0*/  MOV R19, UR13 ;  /* 0x0000000d00137c02 */ /* 0x002fe20008000f00 */
[----:B------:R-:W-:-:S02]  /*b300*/  UMOV UR13, 0x0 ;  /* 0x00000000000d7882 */ /* 0x000fc40000000000 */
[----:B------:R-:W-:Y:S01]  /*b310*/  UIMAD.WIDE.U32 UR12, UR5, UR22, UR12 ;  /* 0x00000016050c72a5 */ /* 0x000fe2000f8e000c */
[----:B0-----:R-:W-:-:S05]  /*b320*/  IMAD R18, R18, UR26, R66 ;  /* 0x0000001a12127c24 */ /* 0x001fca000f8e0242 */
[----:B------:R-:W-:-:S04]  /*b330*/  MOV R17, UR13 ;  /* 0x0000000d00117c02 */ /* 0x000fc80008000f00 */
[----:B------:R-:W-:Y:S01]  /*b340*/  IADD3 R0, PT, PT, R17, UR28, RZ ;  /* 0x0000001c11007c10 */ /* 0x000fe2000fffe0ff */
[----:B------:R-:W-:Y:S01]  /*b350*/  @P1 STS [R2+0x800], RZ ;  /* 0x000800ff02001388 */ /* 0x000fe20000000800 */
[----:B------:R-:W-:Y:S02]  /*b360*/  MOV R16, UR12 ;  /* 0x0000000c00107c02 */ /* 0x000fe40008000f00 */
[----:B------:R-:W-:Y:S01]  /*b370*/  SHF.L.U32 R18, R18, 0x4, RZ ;  /* 0x0000000412127819 */ /* 0x000fe200000006ff */
[----:B------:R-:W-:Y:S01]  /*b380*/  IMAD R17, R0, UR8, RZ ;  /* 0x0000000800117c24 */ /* 0x000fe2000f8e02ff */
[----:B------:R-:W-:Y:S02]  /*b390*/  MOV R20, UR12 ;  /* 0x0000000c00147c02 */ /* 0x000fe40008000f00 */
[----:B------:R-:W-:Y:S01]  /*b3a0*/  MOV R19, RZ ;  /* 0x000000ff00137202 */ /* 0x000fe20000000f00 */
[----:B------:R-:W-:Y:S01]  /*b3b0*/  UMOV UR12, 0x7 ;  /* 0x00000007000c7882 */ /* 0x000fe20000000000 */
[----:B------:R-:W-:-:S02]  /*b3c0*/  IMAD R17, R16, UR9, R17 ;  /* 0x0000000910117c24 */ /* 0x000fc4000f8e0211 */
[----:B------:R-:W-:Y:S02]  /*b3d0*/  IMAD.WIDE.U32 R18, R20, UR8, R18 ;  /* 0x0000000814127c25 */ /* 0x000fe4000f8e0012 */
[----:B------:R-:W0:Y:S01]  /*b3e0*/  LDC R20, c[0x0][0x360] ;  /* 0x0000d800ff147b82 */ /* 0x000e220000000800 */
[----:B------:R-:W-:Y:S01]  /*b3f0*/  UMOV UR14, 0x8 ;  /* 0x00000008000e7882 */ /* 0x000fe20000000000 */
[----:B------:R-:W-:Y:S01]  /*b400*/  UMOV UR15, 0x0 ;  /* 0x00000000000f7882 */ /* 0x000fe20000000000 */
[----:B------:R-:W-:Y:S01]  /*b410*/  IADD3 R17, PT, PT, R19, R17, RZ ;  /* 0x0000001113117210 */ /* 0x000fe20007ffe0ff */
[----:B------:R-:W-:Y:S01]  /*b420*/  UIMAD.WIDE.U32 UR14, UR5, UR22, UR14 ;  /* 0x00000016050e72a5 */ /* 0x000fe2000f8e000e */
[----:B------:R-:W-:-:S03]  /*b430*/  LEA R16, P5, R18, UR24, 0x2 ;  /* 0x0000001812107c11 */ /* 0x000fc6000f8a10ff */
[----:B------:R-:W1:Y:S01]  /*b440*/  LDC R22, c[0x0][0x360] ;  /* 0x0000d800ff167b82 */ /* 0x000e620000000800 */
[----:B------:R-:W-:Y:S02]  /*b450*/  LEA.HI.X R17, R18, UR25, R17, 0x2, P5 ;  /* 0x0000001912117c11 */ /* 0x000fe4000a8f1411 */
[----:B------:R-:W-:Y:S01]  /*b460*/  MOV R25, UR15 ;  /* 0x0000000f00197c02 */ /* 0x000fe20008000f00 */
[----:B------:R-:W-:Y:S01]  /*b470*/  UISETP.NE.AND UP1, UPT, UR29, URZ, UPT ;  /* 0x000000ff1d00728c */ /* 0x000fe2000bf25270 */
[----:B------:R-:W-:Y:S02]  /*b480*/  MOV R24, UR14 ;  /* 0x0000000e00187c02 */ /* 0x000fe40008000f00 */
[----:B------:R-:W-:Y:S02]  /*b490*/  PLOP3.LUT P4, PT, PT, PT, UP0, 0x80, 0x8 ;  /* 0x000000000008781c */ /* 0x000fe40003f8f008 */
[----:B------:R-:W-:Y:S02]  /*b4a0*/  PLOP3.LUT P3, PT, PT, PT, UP0, 0x80, 0x8 ;  /* 0x000000000008781c */ /* 0x000fe40003f6f008 */
[----:B------:R-:W-:Y:S01]  /*b4b0*/  PLOP3.LUT P2, PT, PT, PT, UP1, 0x80, 0x8 ;  /* 0x000000000008781c */ /* 0x000fe20003f4f018 */
[----:B0-----:R-:W-:Y:S01]  /*b4c0*/  IMAD R20, R20, UR26, R66 ;  /* 0x0000001a14147c24 */ /* 0x001fe2000f8e0242 */
[----:B------:R-:W-:-:S04]  /*b4d0*/  UISETP.NE.AND UP0, UPT, UR19, URZ, UPT ;  /* 0x000000ff1300728c */ /* 0x000fc8000bf05270 */
[----:B------:R-:W-:Y:S01]  /*b4e0*/  SHF.L.U32 R20, R20, 0x4, RZ ;  /* 0x0000000414147819 */ /* 0x000fe200000006ff */
[----:B-1----:R-:W-:Y:S02]  /*b4f0*/  IMAD R22, R22, UR26, R66 ;  /* 0x0000001a16167c24 */ /* 0x002fe4000f8e0242 */
[----:B------:R-:W-:Y:S01]  /*b500*/  @P4 STS [R2+0xa00], RZ ;  /* 0x000a00ff02004388 */ /* 0x000fe20000000800 */
[----:B------:R-:W-:Y:S02]  /*b510*/  MOV R26, UR14 ;  /* 0x0000000e001a7c02 */ /* 0x000fe40008000f00 */
[----:B------:R-:W-:Y:S01]  /*b520*/  PLOP3.LUT P5, PT, PT, PT, UP0, 0x80, 0x8 ;  /* 0x000000000008781c */ /* 0x000fe20003faf008 */
[----:B------:R-:W4:Y:S01]  /*b530*/  @!P2 LDG.E R43, desc[UR20][R16.64] ;  /* 0x00000014102ba981 */ /* 0x000f22000c1e1900 */
[----:B------:R-:W-:Y:S02]  /*b540*/  SHF.L.U32 R22, R22, 0x4, RZ ;  /* 0x0000000416167819 */ /* 0x000fe400000006ff */
[----:B------:R-:W-:-:S02]  /*b550*/  PLOP3.LUT P4, PT, PT, PT, UP0, 0x80, 0x8 ;  /* 0x000000000008781c */ /* 0x000fc40003f8f008 */
[----:B------:R-:W-:-:S13]  /*b560*/  PLOP3.LUT P1, PT, PT, PT, UP1, 0x80, 0x8 ;  /* 0x000000000008781c */ /* 0x000fda0003f2f018 */
[----:B------:R-:W-:Y:S04]  /*b570*/  @P1 STS [R2+0xc00], RZ ;  /* 0x000c00ff02001388 */ /* 0x000fe80000000800 */
[----:B--2---:R0:W-:Y:S02]  /*b580*/  @!P0 STS [R2+0x800], R21 ;  /* 0x0008001502008388 */ /* 0x0041e40000000800 */
[----:B0-----:R-:W-:Y:S01]  /*b590*/  MOV R21, UR13 ;  /* 0x0000000d00157c02 */ /* 0x001fe20008000f00 */
[----:B------:R-:W-:Y:S02]  /*b5a0*/  UMOV UR13, 0x0 ;  /* 0x00000000000d7882 */ /* 0x000fe40000000000 */
[----:B------:R-:W-:-:S06]  /*b5b0*/  UIMAD.WIDE.U32 UR12, UR5, UR22, UR12 ;  /* 0x00000016050c72a5 */ /* 0x000fcc000f8e000c */
[----:B------:R-:W-:-:S04]  /*b5c0*/  MOV R19, UR13 ;  /* 0x0000000d00137c02 */ /* 0x000fc80008000f00 */
[----:B------:R-:W-:Y:S02]  /*b5d0*/  IADD3 R0, PT, PT, R19, UR28, RZ ;  /* 0x0000001c13007c10 */ /* 0x000fe4000fffe0ff */
[----:B------:R-:W-:-:S03]  /*b5e0*/  MOV R18, UR12 ;  /* 0x0000000c00127c02 */ /* 0x000fc60008000f00 */
[----:B------:R-:W-:Y:S01]  /*b5f0*/  IMAD R19, R0, UR8, RZ ;  /* 0x0000000800137c24 */ /* 0x000fe2000f8e02ff */
[----:B------:R-:W-:-:S03]  /*b600*/  IADD3 R0, PT, PT, R25, UR28, RZ ;  /* 0x0000001c19007c10 */ /* 0x000fc6000fffe0ff */
[----:B------:R-:W-:Y:S01]  /*b610*/  IMAD R29, R18, UR9, R19 ;  /* 0x00000009121d7c24 */ /* 0x000fe2000f8e0213 */
[----:B------:R-:W-:Y:S01]  /*b620*/  MOV R19, UR13 ;  /* 0x0000000d00137c02 */ /* 0x000fe20008000f00 */
[----:B------:R-:W-:-:S04]  /*b630*/  IMAD R19, R0, UR8, RZ ;  /* 0x0000000800137c24 */ /* 0x000fc8000f8e02ff */
[----:B------:R-:W-:Y:S02]  /*b640*/  IMAD R25, R24, UR9, R19 ;  /* 0x0000000918197c24 */ /* 0x000fe4000f8e0213 */
[----:B------:R-:W0:Y:S01]  /*b650*/  LDC R24, c[0x0][0x360] ;  /* 0x0000d800ff187b82 */ /* 0x000e220000000800 */
[----:B------:R-:W-:Y:S01]  /*b660*/  MOV R21, RZ ;  /* 0x000000ff00157202 */ /* 0x000fe20000000f00 */
[----:B------:R-:W-:Y:S01]  /*b670*/  UMOV UR12, 0x9 ;  /* 0x00000009000c7882 */ /* 0x000fe20000000000 */
[----:B------:R-:W-:Y:S01]  /*b680*/  UMOV UR13, 0x0 ;  /* 0x00000000000d7882 */ /* 0x000fe20000000000 */
[----:B------:R-:W-:Y:S01]  /*b690*/  IMAD.WIDE.U32 R20, R18, UR8, R20 ;  /* 0x0000000812147c25 */ /* 0x000fe2000f8e0014 */
[----:B---3--:R1:W-:Y:S04]  /*b6a0*/  @!P3 STS [R2+0xa00], R23 ;  /* 0x000a00170200b388 */ /* 0x0083e80000000800 */
[----:B------:R-:W-:Y:S01]  /*b6b0*/  IADD3 R19, PT, PT, R21, R29, RZ ;  /* 0x0000001d15137210 */ /* 0x000fe20007ffe0ff */
[----:B------:R-:W-:Y:S01]  /*b6c0*/  UIMAD.WIDE.U32 UR12, UR5, UR22, UR12 ;  /* 0x00000016050c72a5 */ /* 0x000fe2000f8e000c */
[----:B------:R-:W-:-:S02]  /*b6d0*/  LEA R18, P2, R20, UR24, 0x2 ;  /* 0x0000001814127c11 */ /* 0x000fc4000f8410ff */
[----:B-1----:R-:W-:Y:S02]  /*b6e0*/  MOV R23, RZ ;  /* 0x000000ff00177202 */ /* 0x002fe40000000f00 */
[----:B------:R-:W-:Y:S01]  /*b6f0*/  PLOP3.LUT P3, PT, PT, PT, UP0, 0x80, 0x8 ;  /* 0x000000000008781c */ /* 0x000fe20003f6f008 */
[----:B------:R-:W-:Y:S01]  /*b700*/  IMAD.WIDE.U32 R22, R26, UR8, R22 ;  /* 0x000000081a167c25 */ /* 0x000fe2000f8e0016 */
[----:B------:R-:W-:Y:S01]  /*b710*/  UISETP.NE.AND UP0, UPT, UR18, URZ, UPT ;  /* 0x000000ff1200728c */ /* 0x000fe2000bf05270 */
[----:B------:R-:W-:-:S03]  /*b720*/  LEA.HI.X R19, R20, UR25, R19, 0x2, P2 ;  /* 0x0000001914137c11 */ /* 0x000fc600090f1413 */
[----:B------:R-:W-:Y:S02]  /*b730*/  IADD3 R21, PT, PT, R23, R25, RZ ;  /* 0x0000001917157210 */ /* 0x000fe40007ffe0ff */
[----:B------:R-:W-:Y:S01]  /*b740*/  MOV R23, UR13 ;  /* 0x0000000d00177c02 */ /* 0x000fe20008000f00 */
[----:B------:R-:W2:Y:S01]  /*b750*/  @!P5 LDG.E R45, desc[UR20][R18.64] ;  /* 0x00000014122dd981 */ /* 0x000ea2000c1e1900 */
[----:B------:R-:W-:Y:S01]  /*b760*/  LEA R20, P2, R22, UR24, 0x2 ;  /* 0x0000001816147c11 */ /* 0x000fe2000f8410ff */
[----:B0-----:R-:W-:Y:S01]  /*b770*/  IMAD R24, R24, UR26, R66 ;  /* 0x0000001a18187c24 */ /* 0x001fe2000f8e0242 */
[----:B------:R-:W-:Y:S02]  /*b780*/  PLOP3.LUT P5, PT, PT, PT, UP0, 0x80, 0x8 ;  /* 0x000000000008781c */ /* 0x000fe40003faf008 */
[----:B------:R-:W-:Y:S02]  /*b790*/  IADD3 R0, PT, PT, R23, UR28, RZ ;  /* 0x0000001c17007c10 */ /* 0x000fe4000fffe0ff */
[----:B------:R-:W-:-:S02]  /*b7a0*/  LEA.HI.X R21, R22, UR25, R21, 0x2, P2 ;  /* 0x0000001916157c11 */ /* 0x000fc400090f1415 */
[----:B------:R-:W-:Y:S01]  /*b7b0*/  MOV R22, UR12 ;  /* 0x0000000c00167c02 */ /* 0x000fe20008000f00 */
[----:B------:R-:W-:Y:S01]  /*b7c0*/  IMAD R23, R0, UR8, RZ ;  /* 0x0000000800177c24 */ /* 0x000fe2000f8e02ff */
[----:B------:R-:W-:Y:S02]  /*b7d0*/  SHF.L.U32 R24, R24, 0x4, RZ ;  /* 0x0000000418187819 */ /* 0x000fe400000006ff */
[----:B------:R-:W-:Y:S02]  /*b7e0*/  MOV R26, UR12 ;  /* 0x0000000c001a7c02 */ /* 0x000fe40008000f00 */
[----:B------:R-:W-:Y:S01]  /*b7f0*/  MOV R25, RZ ;  /* 0x000000ff00197202 */ /* 0x000fe20000000f00 */
[----:B------:R-:W-:Y:S01]  /*b800*/  IMAD R23, R22, UR9, R23 ;  /* 0x0000000916177c24 */ /* 0x000fe2000f8e0217 */
[----:B------:R-:W-:Y:S01]  /*b810*/  PLOP3.LUT P1, PT, PT, PT, UP0, 0x80, 0x8 ;  /* 0x000000000008781c */ /* 0x000fe20003f2f008 */
[----:B------:R-:W3:Y:S01]  /*b820*/  @!P5 LDG.E R47, desc[UR20][R20.64] ;  /* 0x00000014142fd981 */ /* 0x000ee2000c1e1900 */
[----:B------:R-:W-:Y:S01]  /*b830*/  IMAD.WIDE.U32 R24, R26, UR8, R24 ;  /* 0x000000081a187c25 */ /* 0x000fe2000f8e0018 */
[----:B------:R-:W-:Y:S01]  /*b840*/  PLOP3.LUT P2, PT, PT, PT, UP0, 0x80, 0x8 ;  /* 0x000000000008781c */ /* 0x000fe20003f4f008 */
[----:B------:R-:W-:-:S03]  /*b850*/  UISETP.NE.AND UP0, UPT, UR33, URZ, UPT ;  /* 0x000000ff2100728c */ /* 0x000fc6000bf05270 */
[----:B------:R-:W-:Y:S02]  /*b860*/  IADD3 R23, PT, PT, R25, R23, RZ ;  /* 0x0000001719177210 */ /* 0x000fe40007ffe0ff */
[----:B------:R-:W-:-:S04]  /*b870*/  LEA R22, P5, R24, UR24, 0x2 ;  /* 0x0000001818167c11 */ /* 0x000fc8000f8a10ff */
[----:B------:R-:W-:Y:S02]  /*b880*/  LEA.HI.X R23, R24, UR25, R23, 0x2, P5 ;  /* 0x0000001918177c11 */ /* 0x000fe4000a8f1417 */
[----:B------:R-:W-:-:S13]  /*b890*/  PLOP3.LUT P5, PT, PT, PT, UP0, 0x80, 0x8 ;  /* 0x000000000008781c */ /* 0x000fda0003faf008 */
[----:B------:R-:W3:Y:S01]  /*b8a0*/  @!P5 LDG.E R49, desc[UR20][R22.64] ;  /* 0x000000141631d981 */ /* 0x000ee2000c1e1900 */
[----:B------:R-:W-:Y:S01]  /*b8b0*/  MOV R27, UR15 ;  /* 0x0000000f001b7c02 */ /* 0x000fe20008000f00 */
[----:B------:R-:W0:Y:S01]  /*b8c0*/  LDC R0, c[0x0][0x360] ;  /* 0x0000d800ff007b82 */ /* 0x000e220000000800 */
[----:B------:R-:W-:Y:S01]  /*b8d0*/  MOV R27, UR13 ;  /* 0x0000000d001b7c02 */ /* 0x000fe20008000f00 */
[----:B------:R-:W-:Y:S01]  /*b8e0*/  UMOV UR12, 0xa ;  /* 0x0000000a000c7882 */ /* 0x000fe20000000000 */
[----:B------:R-:W-:Y:S01]  /*b8f0*/  UMOV UR13, 0x0 ;  /* 0x00000000000d7882 */ /* 0x000fe20000000000 */
[----:B------:R-:W-:Y:S01]  /*b900*/  UMOV UR14, 0xb ;  /* 0x0000000b000e7882 */ /* 0x000fe20000000000 */
[----:B------:R-:W-:Y:S01]  /*b910*/  UMOV UR15, 0x0 ;  /* 0x00000000000f7882 */ /* 0x000fe20000000000 */
[----:B------:R-:W-:Y:S02]  /*b920*/  UIMAD.WIDE.U32 UR12, UR5, UR22, UR12 ;  /* 0x00000016050c72a5 */ /* 0x000fe4000f8e000c */
[----:B------:R-:W-:Y:S01]  /*b930*/  UIMAD.WIDE.U32 UR14, UR5, UR22, UR14 ;  /* 0x00000016050e72a5 */ /* 0x000fe2000f8e000e */
[----:B------:R-:W1:Y:S01]  /*b940*/  LDC R32, c[0x0][0x360] ;  /* 0x0000d800ff207b82 */ /* 0x000e620000000800 */
[----:B------:R-:W-:Y:S01]  /*b950*/  UMOV UR16, 0xc ;  /* 0x0000000c00107882 */ /* 0x000fe20000000000 */
[----:B------:R-:W-:Y:S01]  /*b960*/  UMOV UR17, 0x0 ;  /* 0x0000000000117882 */ /* 0x000fe20000000000 */
[----:B------:R-:W-:-:S02]  /*b970*/  MOV R25, UR13 ;  /* 0x0000000d00197c02 */ /* 0x000fc40008000f00 */
[----:B------:R-:W-:Y:S01]  /*b980*/  MOV R27, UR15 ;  /* 0x0000000f001b7c02 */ /* 0x000fe20008000f00 */
[----:B------:R-:W-:Y:S01]  /*b990*/  UMOV UR18, 0xd ;  /* 0x0000000d00127882 */ /* 0x000fe20000000000 */
[----:B------:R-:W-:Y:S01]  /*b9a0*/  UMOV UR19, 0x0 ;  /* 0x0000000000137882 */ /* 0x000fe20000000000 */
[----:B------:R-:W4:Y:S01]  /*b9b0*/  LDC R33, c[0x0][0x360] ;  /* 0x0000d800ff217b82 */ /* 0x000f220000000800 */
[----:B------:R-:W-:Y:S01]  /*b9c0*/  UIMAD.WIDE.U32 UR16, UR5, UR22, UR16 ;  /* 0x00000016051072a5 */ /* 0x000fe2000f8e0010 */
[----:B------:R-:W-:Y:S01]  /*b9d0*/  IADD3 R30, PT, PT, R25, UR28, RZ ;  /* 0x0000001c191e7c10 */ /* 0x000fe2000fffe0ff */
[----:B------:R-:W-:Y:S01]  /*b9e0*/  UIMAD.WIDE.U32 UR18, UR5, UR22, UR18 ;  /* 0x00000016051272a5 */ /* 0x000fe2000f8e0012 */
[----:B------:R-:W-:Y:S02]  /*b9f0*/  IADD3 R25, PT, PT, R27, UR28, RZ ;  /* 0x0000001c1b197c10 */ /* 0x000fe4000fffe0ff */
[----:B------:R-:W-:Y:S01]  /*ba00*/  MOV R24, UR12 ;  /* 0x0000000c00187c02 */ /* 0x000fe20008000f00 */
[----:B------:R-:W-:Y:S01]  /*ba10*/  IMAD R27, R30, UR8, RZ ;  /* 0x000000081e1b7c24 */ /* 0x000fe2000f8e02ff */
[----:B------:R-:W-:Y:S01]  /*ba20*/  MOV R26, UR14 ;  /* 0x0000000e001a7c02 */ /* 0x000fe20008000f00 */
[----:B------:R-:W-:Y:S01]  /*ba30*/  IMAD R39, R25, UR8, RZ ;  /* 0x0000000819277c24 */ /* 0x000fe2000f8e02ff */
[----:B------:R-:W-:-:S02]  /*ba40*/  MOV R29, UR17 ;  /* 0x00000011001d7c02 */ /* 0x000fc40008000f00 */
[----:B------:R-:W-:Y:S01]  /*ba50*/  MOV R31, UR19 ;  /* 0x00000013001f7c02 */ /* 0x000fe20008000f00 */
[----:B------:R-:W-:Y:S01]  /*ba60*/  IMAD R35, R24, UR9, R27 ;  /* 0x0000000918237c24 */ /* 0x000fe2000f8e021b */
[----:B------:R-:W-:Y:S01]  /*ba70*/  IADD3 R25, PT, PT, R29, UR28, RZ ;  /* 0x0000001c1d197c10 */ /* 0x000fe2000fffe0ff */
[----:B------:R-:W-:Y:S01]  /*ba80*/  IMAD R39, R26, UR9, R39 ;  /* 0x000000091a277c24 */ /* 0x000fe2000f8e0227 */
[----:B------:R-:W-:Y:S01]  /*ba90*/  IADD3 R27, PT, PT, R31, UR28, RZ ;  /* 0x0000001c1f1b7c10 */ /* 0x000fe2000fffe0ff */
[--C-:B0-----:R-:W-:Y:S02]  /*baa0*/  IMAD R26, R0, UR26, R66.reuse ;  /* 0x0000001a001a7c24 */ /* 0x101fe4000f8e0242 */
[----:B------:R-:W0:Y:S01]  /*bab0*/  LDC R0, c[0x0][0x360] ;  /* 0x0000d800ff007b82 */ /* 0x000e220000000800 */
[----:B------:R-:W-:Y:S01]  /*bac0*/  MOV R28, UR16 ;  /* 0x00000010001c7c02 */ /* 0x000fe20008000f00 */
[----:B------:R-:W-:Y:S01]  /*bad0*/  IMAD R31, R25, UR8, RZ ;  /* 0x00000008191f7c24 */ /* 0x000fe2000f8e02ff */
[----:B------:R-:W-:Y:S01]  /*bae0*/  MOV R30, UR18 ;  /* 0x00000012001e7c02 */ /* 0x000fe20008000f00 */
[----:B-1----:R-:W-:Y:S01]  /*baf0*/  IMAD R29, R32, UR26, R66 ;  /* 0x0000001a201d7c24 */ /* 0x002fe2000f8e0242 */
[----:B------:R-:W-:Y:S01]  /*bb00*/  MOV R25, UR13 ;  /* 0x0000000d00197c02 */ /* 0x000fe20008000f00 */
[----:B------:R-:W-:Y:S01]  /*bb10*/  IMAD R25, R27, UR8, RZ ;  /* 0x000000081b197c24 */ /* 0x000fe2000f8e02ff */
[----:B------:R-:W-:Y:S01]  /*bb20*/  SHF.L.U32 R26, R26, 0x4, RZ ;  /* 0x000000041a1a7819 */ /* 0x000fe200000006ff */
[----:B------:R-:W-:Y:S01]  /*bb30*/  IMAD R41, R28, UR9, R31 ;  /* 0x000000091c297c24 */ /* 0x000fe2000f8e021f */
[----:B------:R-:W-:Y:S01]  /*bb40*/  MOV R27, RZ ;  /* 0x000000ff001b7202 */ /* 0x000fe20000000f00 */
[----:B------:R-:W-:Y:S01]  /*bb50*/  IMAD R51, R30, UR9, R25 ;  /* 0x000000091e337c24 */ /* 0x000fe2000f8e0219 */
[----:B------:R-:W-:-:S02]  /*bb60*/  SHF.L.U32 R28, R29, 0x4, RZ ;  /* 0x000000041d1c7819 */ /* 0x000fc400000006ff */
[----:B------:R-:W-:Y:S02]  /*bb70*/  MOV R30, UR14 ;  /* 0x0000000e001e7c02 */ /* 0x000fe40008000f00 */
[----:B------:R-:W-:Y:S01]  /*bb80*/  MOV R31, UR15 ;  /* 0x0000000f001f7c02 */ /* 0x000fe20008000f00 */
[----:B----4-:R-:W-:Y:S01]  /*bb90*/  IMAD R31, R33, UR26, R66 ;  /* 0x0000001a211f7c24 */ /* 0x010fe2000f8e0242 */
[----:B------:R-:W-:Y:S01]  /*bba0*/  MOV R29, RZ ;  /* 0x000000ff001d7202 */ /* 0x000fe20000000f00 */
[----:B------:R-:W-:Y:S01]  /*bbb0*/  IMAD.WIDE.U32 R26, R24, UR8, R26 ;  /* 0x00000008181a7c25 */ /* 0x000fe2000f8e001a */
[----:B------:R-:W-:-:S03]  /*bbc0*/  MOV R32, UR16 ;  /* 0x0000001000207c02 */ /* 0x000fc60008000f00 */
[----:B------:R-:W-:Y:S01]  /*bbd0*/  IMAD.WIDE.U32 R28, R30, UR8, R28 ;  /* 0x000000081e1c7c25 */ /* 0x000fe2000f8e001c */
[----:B------:R-:W-:Y:S01]  /*bbe0*/  SHF.L.U32 R30, R31, 0x4, RZ ;  /* 0x000000041f1e7819 */ /* 0x000fe200000006ff */
[----:B------:R-:W1:Y:S01]  /*bbf0*/  LDC R36, c[0x0][0x360] ;  /* 0x0000d800ff247b82 */ /* 0x000e620000000800 */
[----:B------:R-:W-:Y:S02]  /*bc00*/  IADD3 R25, PT, PT, R27, R35, RZ ;  /* 0x000000231b197210 */ /* 0x000fe40007ffe0ff */
[C---:B------:R-:W-:Y:S02]  /*bc10*/  LEA R24, P5, R26.reuse, UR24, 0x2 ;  /* 0x000000181a187c11 */ /* 0x040fe4000f8a10ff */
[----:B------:R-:W-:Y:S02]  /*bc20*/  MOV R31, RZ ;  /* 0x000000ff001f7202 */ /* 0x000fe40000000f00 */
[----:B------:R-:W-:Y:S01]  /*bc30*/  LEA.HI.X R25, R26, UR25, R25, 0x2, P5 ;  /* 0x000000191a197c11 */ /* 0x000fe2000a8f1419 */
[----:B------:R-:W-:Y:S01]  /*bc40*/  UMOV UR12, 0xe ;  /* 0x0000000e000c7882 */ /* 0x000fe20000000000 */
[----:B------:R-:W-:Y:S01]  /*bc50*/  IADD3 R27, PT, PT, R29, R39, RZ ;  /* 0x000000271d1b7210 */ /* 0x000fe20007ffe0ff */
[----:B------:R-:W-:Y:S01]  /*bc60*/  IMAD.WIDE.U32 R30, R32, UR8, R30 ;  /* 0x00000008201e7c25 */ /* 0x000fe2000f8e001e */
[----:B------:R-:W-:Y:S01]  /*bc70*/  LEA R26, P5, R28, UR24, 0x2 ;  /* 0x000000181c1a7c11 */ /* 0x000fe2000f8a10ff */
[----:B------:R-:W-:Y:S01]  /*bc80*/  UMOV UR13, 0x0 ;  /* 0x00000000000d7882 */ /* 0x000fe20000000000 */
[----:B------:R-:W-:Y:S01]  /*bc90*/  MOV R33, UR17 ;  /* 0x0000001100217c02 */ /* 0x000fe20008000f00 */
[----:B------:R-:W-:Y:S01]  /*bca0*/  UIMAD.WIDE.U32 UR12, UR5, UR22, UR12 ;  /* 0x00000016050c72a5 */ /* 0x000fe2000f8e000c */
[----:B------:R-:W-:Y:S01]  /*bcb0*/  PLOP3.LUT P0, PT, PT, PT, UP1, 0x80, 0x8 ;  /* 0x000000000008781c */ /* 0x000fe20003f0f018 */
[----:B0-----:R-:W-:Y:S01]  /*bcc0*/  IMAD R33, R0, UR26, R66 ;  /* 0x0000001a00217c24 */ /* 0x001fe2000f8e0242 */
[----:B------:R-:W-:Y:S01]  /*bcd0*/  UISETP.NE.AND UP1, UPT, UR32, URZ, UPT ;  /* 0x000000ff2000728c */ /* 0x000fe2000bf25270 */
[----:B------:R-:W-:-:S02]  /*bce0*/  LEA.HI.X R27, R28, UR25, R27, 0x2, P5 ;  /* 0x000000191c1b7c11 */ /* 0x000fc4000a8f141b */
[----:B------:R-:W-:Y:S02]  /*bcf0*/  IADD3 R29, PT, PT, R31, R41, RZ ;  /* 0x000000291f1d7210 */ /* 0x000fe40007ffe0ff */
[----:B------:R-:W-:Y:S02]  /*bd00*/  LEA R28, P5, R30, UR24, 0x2 ;  /* 0x000000181e1c7c11 */ /* 0x000fe4000f8a10ff */
[----:B------:R-:W-:Y:S02]  /*bd10*/  SHF.L.U32 R32, R33, 0x4, RZ ;  /* 0x0000000421207819 */ /* 0x000fe400000006ff */
[----:B------:R-:W-:Y:S02]  /*bd20*/  MOV R34, UR18 ;  /* 0x0000001200227c02 */ /* 0x000fe40008000f00 */
[----:B------:R-:W-:Y:S02]  /*bd30*/  MOV R39, UR13 ;  /* 0x0000000d00277c02 */ /* 0x000fe40008000f00 */
[----:B------:R-:W-:-:S02]  /*bd40*/  MOV R33, RZ ;  /* 0x000000ff00217202 */ /* 0x000fc40000000f00 */
[----:B------:R-:W-:Y:S02]  /*bd50*/  LEA.HI.X R29, R30, UR25, R29, 0x2, P5 ;  /* 0x000000191e1d7c11 */ /* 0x000fe4000a8f141d */
[----:B------:R-:W-:Y:S01]  /*bd60*/  PLOP3.LUT P5, PT, PT, PT, UP1, 0x80, 0x8 ;  /* 0x000000000008781c */ /* 0x000fe20003faf018 */
[----:B------:R-:W0:Y:S01]  /*bd70*/  LDC R0, c[0x0][0x360] ;  /* 0x0000d800ff007b82 */ /* 0x000e220000000800 */
[----:B------:R-:W-:Y:S01]  /*bd80*/  IADD3 R30, PT, PT, R39, UR28, RZ ;  /* 0x0000001c271e7c10 */ /* 0x000fe2000fffe0ff */
[----:B------:R-:W-:Y:S01]  /*bd90*/  IMAD.WIDE.U32 R32, R34, UR8, R32 ;  /* 0x0000000822207c25 */ /* 0x000fe2000f8e0020 */
[----:B------:R-:W-:Y:S01]  /*bda0*/  MOV R35, UR19 ;  /* 0x0000001300237c02 */ /* 0x000fe20008000f00 */
[----:B------:R4:W-:Y:S02]  /*bdb0*/  @!P0 STS [R2+0xc00], R43 ;  /* 0x000c002b02008388 */ /* 0x0009e40000000800 */
[----:B------:R-:W-:Y:S01]  /*bdc0*/  IMAD R35, R30, UR8, RZ ;  /* 0x000000081e237c24 */ /* 0x000fe2000f8e02ff */
[----:B------:R-:W-:Y:S01]  /*bdd0*/  IADD3 R31, PT, PT, R33, R51, RZ ;  /* 0x00000033211f7210 */ /* 0x000fe20007ffe0ff */
[----:B-1----:R-:W-:Y:S01]  /*bde0*/  IMAD R34, R36, UR26, R66 ;  /* 0x0000001a24227c24 */ /* 0x002fe2000f8e0242 */
[C---:B------:R-:W-:Y:S01]  /*bdf0*/  LEA R30, P0, R32.reuse, UR24, 0x2 ;  /* 0x00000018201e7c11 */ /* 0x040fe2000f8010ff */
[----:B------:R-:W1:Y:S01]  /*be00*/  LDC R36, c[0x0][0x360] ;  /* 0x0000d800ff247b82 */ /* 0x000e620000000800 */
[----:B------:R-:W-:Y:S01]  /*be10*/  UMOV UR14, 0xf ;  /* 0x0000000f000e7882 */ /* 0x000fe20000000000 */
[----:B------:R-:W-:Y:S01]  /*be20*/  UMOV UR15, 0x0 ;  /* 0x00000000000f7882 */ /* 0x000fe20000000000 */
[----:B------:R-:W-:Y:S01]  /*be30*/  LEA.HI.X R31, R32, UR25, R31, 0x2, P0 ;  /* 0x00000019201f7c11 */ /* 0x000fe200080f141f */
[----:B------:R-:W3:Y:S01]  /*be40*/  @!P5 LDG.E R51, desc[UR20][R24.64] ;  /* 0x000000141833d981 */ /* 0x000ee2000c1e1900 */
[----:B------:R-:W-:Y:S01]  /*be50*/  UIMAD.WIDE.U32 UR14, UR5, UR22, UR14 ;  /* 0x00000016050e72a5 */ /* 0x000fe2000f8e000e */
[----:B------:R-:W-:-:S02]  /*be60*/  PLOP3.LUT P0, PT, PT, PT, UP2, 0x80, 0x8 ;  /* 0x000000000008781c */ /* 0x000fc40003f0f028 */
[----:B------:R-:W1:Y:S01]  /*be70*/  LDC R44, c[0x0][0x360] ;  /* 0x0000d800ff2c7b82 */ /* 0x000e620000000800 */
[----:B------:R-:W-:-:S07]  /*be80*/  MOV R38, UR12 ;  /* 0x0000000c00267c02 */ /* 0x000fce0008000f00 */
[----:B------:R-:W3:Y:S01]  /*be90*/  LDC R46, c[0x0][0x360] ;  /* 0x0000d800ff2e7b82 */ /* 0x000ee20000000800 */
[----:B------:R-:W-:-:S07]  /*bea0*/  MOV R41, UR13 ;  /* 0x0000000d00297c02 */ /* 0x000fce0008000f00 */
[----:B------:R-:W3:Y:S01]  /*beb0*/  LDC R48, c[0x0][0x360] ;  /* 0x0000d800ff307b82 */ /* 0x000ee20000000800 */
[----:B------:R-:W-:Y:S01]  /*bec0*/  MOV R41, UR15 ;  /* 0x0000000f00297c02 */ /* 0x000fe20008000f00 */
[----:B------:R-:W-:-:S06]  /*bed0*/  IMAD R33, R38, UR9, R35 ;  /* 0x0000000926217c24 */ /* 0x000fcc000f8e0223 */
[----:B------:R-:W3:Y:S01]  /*bee0*/  LDC R50, c[0x0][0x360] ;  /* 0x0000d800ff327b82 */ /* 0x000ee20000000800 */
[----:B------:R-:W-:-:S07]  /*bef0*/  SHF.L.U32 R34, R34, 0x4, RZ ;  /* 0x0000000422227819 */ /* 0x000fce00000006ff */
[----:B------:R-:W3:Y:S01]  /*bf00*/  LDC R52, c[0x0][0x360] ;  /* 0x0000d800ff347b82 */ /* 0x000ee20000000800 */
[----:B------:R-:W-:Y:S02]  /*bf10*/  MOV R40, UR12 ;  /* 0x0000000c00287c02 */ /* 0x000fe40008000f00 */
[----:B------:R-:W-:-:S05]  /*bf20*/  MOV R35, RZ ;  /* 0x000000ff00237202 */ /* 0x000fca0000000f00 */
[----:B------:R-:W3:Y:S01]  /*bf30*/  LDC R54, c[0x0][0x360] ;  /* 0x0000d800ff367b82 */ /* 0x000ee20000000800 */
[----:B------:R-:W-:Y:S01]  /*bf40*/  IADD3 R32, PT, PT, R41, UR28, RZ ;  /* 0x0000001c29207c10 */ /* 0x000fe2000fffe0ff */
[----:B0-----:R-:W-:Y:S01]  /*bf50*/  IMAD R38, R0, UR26, R66 ;  /* 0x0000001a00267c24 */ /* 0x001fe2000f8e0242 */
[----:B------:R-:W-:Y:S01]  /*bf60*/  PLOP3.LUT P5, PT, PT, PT, UP3, 0x80, 0x8 ;  /* 0x000000000008781c */ /* 0x000fe20003faf038 */
[----:B------:R-:W-:Y:S01]  /*bf70*/  IMAD.WIDE.U32 R34, R40, UR8, R34 ;  /* 0x0000000828227c25 */ /* 0x000fe2000f8e0022 */
[----:B------:R-:W3:Y:S03]  /*bf80*/  @!P0 LDG.E R41, desc[UR20][R26.64] ;  /* 0x000000141a298981 */ /* 0x000ee6000c1e1900 */
[----:B------:R-:W0:Y:S08]  /*bf90*/  LDC R56, c[0x0][0x360] ;  /* 0x0000d800ff387b82 */ /* 0x000e300000000800 */
[----:B------:R-:W0:Y:S08]  /*bfa0*/  LDC R57, c[0x0][0x360] ;  /* 0x0000d800ff397b82 */ /* 0x000e300000000800 */
[----:B------:R-:W0:Y:S01]  /*bfb0*/  LDC R58, c[0x0][0x360] ;  /* 0x0000d800ff3a7b82 */ /* 0x000e220000000800 */
[----:B------:R-:W-:-:S07]  /*bfc0*/  MOV R40, UR14 ;  /* 0x0000000e00287c02 */ /* 0x000fce0008000f00 */
[----:B------:R-:W0:Y:S01]  /*bfd0*/  LDC R59, c[0x0][0x360] ;  /* 0x0000d800ff3b7b82 */ /* 0x000e220000000800 */
[----:B------:R-:W-:-:S07]  /*bfe0*/  IMAD R39, R32, UR8, RZ ;  /* 0x0000000820277c24 */ /* 0x000fce000f8e02ff */
[----:B------:R-:W0:Y:S08]  /*bff0*/  LDC R60, c[0x0][0x360] ;  /* 0x0000d800ff3c7b82 */ /* 0x000e300000000800 */
[----:B------:R-:W0:Y:S08]  /*c000*/  LDC R61, c[0x0][0x360] ;  /* 0x0000d800ff3d7b82 */ /* 0x000e300000000800 */
[----:B------:R-:W0:Y:S01]  /*c010*/  LDC R62, c[0x0][0x360] ;  /* 0x0000d800ff3e7b82 */ /* 0x000e220000000800 */
[----:B----4-:R-:W-:Y:S01]  /*c020*/  MOV R43, UR15 ;  /* 0x0000000f002b7c02 */ /* 0x010fe20008000f00 */
[----:B------:R-:W-:-:S06]  /*c030*/  IMAD R55, R40, UR9, R39 ;  /* 0x0000000928377c24 */ /* 0x000fcc000f8e0227 */
[----:B------:R-:W4:Y:S01]  /*c040*/  LDC R63, c[0x0][0x360] ;  /* 0x0000d800ff3f7b82 */ /* 0x000f220000000800 */
[----:B------:R-:W-:Y:S01]  /*c050*/  IADD3 R33, PT, PT, R35, R33, RZ ;  /* 0x0000002123217210 */ /* 0x000fe20007ffe0ff */
[----:B------:R-:W-:Y:S01]  /*c060*/  @P3 STS [R2+0xe00], RZ ;  /* 0x000e00ff02003388 */ /* 0x000fe20000000800 */
[----:B------:R-:W-:Y:S02]  /*c070*/  LEA R32, P0, R34, UR24, 0x2 ;  /* 0x0000001822207c11 */ /* 0x000fe4000f8010ff */
[----:B------:R-:W-:Y:S01]  /*c080*/  SHF.L.U32 R38, R38, 0x4, RZ ;  /* 0x0000000426267819 */ /* 0x000fe200000006ff */
[----:B------:R-:W4:Y:S02]  /*c090*/  @!P5 LDG.E R43, desc[UR20][R28.64] ;  /* 0x000000141c2bd981 */ /* 0x000f24000c1e1900 */
[----:B------:R-:W0:Y:S01]  /*c0a0*/  LDC R64, c[0x0][0x360] ;  /* 0x0000d800ff407b82 */ /* 0x000e220000000800 */
[----:B------:R-:W-:-:S07]  /*c0b0*/  MOV R42, UR14 ;  /* 0x0000000e002a7c02 */ /* 0x000fce0008000f00 */
[----:B------:R-:W0:Y:S01]  /*c0c0*/  LDC R0, c[0x0][0x360] ;  /* 0x0000d800ff007b82 */ /* 0x000e220000000800 */
[----:B------:R-:W-:-:S07]  /*c0d0*/  MOV R39, RZ ;  /* 0x000000ff00277202 */ /* 0x000fce0000000f00 */
[----:B------:R-:W0:Y:S01]  /*c0e0*/  LDC R53, c[0x0][0x360] ;  /* 0x0000d800ff357b82 */ /* 0x000e220000000800 */
[----:B------:R-:W-:Y:S02]  /*c0f0*/  LEA.HI.X R33, R34, UR25, R33, 0x2, P0 ;  /* 0x0000001922217c11 */ /* 0x000fe400080f1421 */
[----:B------:R-:W-:Y:S01]  /*c100*/  PLOP3.LUT P0, PT, PT, PT, UP4, 0x80, 0x8 ;  /* 0x000000000008781c */ /* 0x000fe20003f0f048 */
[----:B------:R-:W-:Y:S01]  /*c110*/  IMAD.WIDE.U32 R38, R42, UR8, R38 ;  /* 0x000000082a267c25 */ /* 0x000fe2000f8e0026 */
[----:B------:R-:W-:-:S03]  /*c120*/  PLOP3.LUT P5, PT, PT, PT, UP0, 0x80, 0x8 ;  /* 0x000000000008781c */ /* 0x000fc60003faf008 */
[----:B-1----:R-:W-:Y:S01]  /*c130*/  IMAD R34, R44, UR26, R66 ;  /* 0x0000001a2c227c24 */ /* 0x002fe2000f8e0242 */
[----:B--2---:R1:W-:Y:S01]  /*c140*/  @!P4 STS [R2+0xe00], R45 ;  /* 0x000e002d0200c388 */ /* 0x0043e20000000800 */
[----:B------:R-:W-:-:S03]  /*c150*/  PLOP3.LUT P4, PT, PT, PT, UP0, 0x80, 0x8 ;  /* 0x000000000008781c */ /* 0x000fc60003f8f008 */
[----:B------:R-:W-:Y:S01]  /*c160*/  LEA R35, R34, 0x1, 0x4 ;  /* 0x0000000122237811 */ /* 0x000fe200078e20ff */
[----:B------:R-:W-:Y:S01]  /*c170*/  @P1 STS [R2+0x1000], RZ ;  /* 0x001000ff02001388 */ /* 0x000fe20000000800 */
[----:B------:R-:W-:Y:S02]  /*c180*/  IADD3 R39, PT, PT, R39, R55, RZ ;  /* 0x0000003727277210 */ /* 0x000fe40007ffe0ff */
[----:B------:R-:W-:Y:S02]  /*c190*/  PLOP3.LUT P3, PT, PT, PT, UP5, 0x80, 0x8 ;  /* 0x000000000008781c */ /* 0x000fe40003f6f058 */
[----:B------:R-:W-:Y:S01]  /*c1a0*/  ISETP.GE.U32.AND P1, PT, R35, UR8, PT ;  /* 0x0000000823007c0c */ /* 0x000fe2000bf26070 */
[----:B------:R-:W-:Y:S04]  /*c1b0*/  @P5 STS [R2+0x1200], RZ ;  /* 0x001200ff02005388 */ /* 0x000fe80000000800 */
[----:B---3--:R2:W-:Y:S01]  /*c1c0*/  @!P2 STS [R2+0x1000], R47 ;  /* 0x0010002f0200a388 */ /* 0x0085e20000000800 */
[----:B------:R-:W-:Y:S01]  /*c1d0*/  LEA R34, P2, R38, UR24, 0x2 ;  /* 0x0000001826227c11 */ /* 0x000fe2000f8410ff */
[----:B0-----:R-:W-:Y:S01]  /*c1e0*/  IMAD R40, R53, UR26, R66 ;  /* 0x0000001a35287c24 */ /* 0x001fe2000f8e0242 */
[----:B------:R-:W-:-:S03]  /*c1f0*/  UISETP.GT.U32.AND UP0, UPT, UR22, 0x1, UPT ;  /* 0x000000011600788c */ /* 0x000fc6000bf04070 */
[----:B-1----:R-:W3:Y:S01]  /*c200*/  @!P3 LDG.E R45, desc[UR20][R32.64] ;  /* 0x00000014202db981 */ /* 0x002ee2000c1e1900 */
[----:B------:R-:W-:-:S03]  /*c210*/  LEA.HI.X R35, R38, UR25, R39, 0x2, P2 ;  /* 0x0000001926237c11 */ /* 0x000fc600090f1427 */
[----:B------:R-:W3:Y:S01]  /*c220*/  @!P0 LDG.E R39, desc[UR20][R30.64] ;  /* 0x000000141e278981 */ /* 0x000ee2000c1e1900 */
[----:B------:R-:W-:Y:S02]  /*c230*/  PLOP3.LUT P0, PT, PT, PT, UP6, 0x80, 0x8 ;  /* 0x000000000008781c */ /* 0x000fe40003f0f068 */
[----:B------:R-:W-:Y:S01]  /*c240*/  PLOP3.LUT P5, PT, PT, PT, UP1, 0x80, 0x8 ;  /* 0x000000000008781c */ /* 0x000fe20003faf018 */
[----:B------:R-:W-:Y:S01]  /*c250*/  IMAD R38, R46, UR26, R66 ;  /* 0x0000001a2e267c24 */ /* 0x000fe2000f8e0242 */
[----:B------:R-:W-:Y:S02]  /*c260*/  LEA R40, R40, 0x2, 0x4 ;  /* 0x0000000228287811 */ /* 0x000fe400078e20ff */
[----:B------:R-:W-:Y:S02]  /*c270*/  ISETP.GE.U32.AND.EX P1, PT, RZ, UR9, PT, P1 ;  /* 0x00000009ff007c0c */ /* 0x000fe4000bf26110 */
[----:B------:R-:W-:Y:S01]  /*c280*/  ISETP.GE.U32.AND P2, PT, R40, UR8, PT ;  /* 0x0000000828007c0c */ /* 0x000fe2000bf46070 */
[----:B------:R-:W-:Y:S01]  /*c290*/  UP2UR UR18, UPR, URZ, 0x1 ;  /* 0x00000001ff127883 */ /* 0x000fe20008000000 */
[----:B------:R-:W-:Y:S01]  /*c2a0*/  LEA R38, R38, 0x1, 0x4 ;  /* 0x0000000126267811 */ /* 0x000fe200078e20ff */
[----:B------:R0:W-:Y:S01]  /*c2b0*/  @!P4 STS [R2+0x1200], R49 ;  /* 0x001200310200c388 */ /* 0x0001e20000000800 */
[----:B------:R-:W-:Y:S01]  /*c2c0*/  PLOP3.LUT P4, PT, PT, PT, UP1, 0x80, 0x8 ;  /* 0x000000000008781c */ /* 0x000fe20003f8f018 */
[----:B------:R-:W-:Y:S01]  /*c2d0*/  UISETP.GT.U32.AND UP1, UPT, UR22, 0x1, UPT ;  /* 0x000000011600788c */ /* 0x000fe2000bf24070 */
[----:B------:R-:W-:Y:S01]  /*c2e0*/  ISETP.GE.U32.AND.EX P2, PT, RZ, UR9, PT, P2 ;  /* 0x00000009ff007c0c */ /* 0x000fe2000bf46120 */
[----:B------:R-:W-:Y:S01]  /*c2f0*/  UISETP.GT.U32.AND UP0, UPT, UR22, 0x2, UPT ;  /* 0x000000021600788c */ /* 0x000fe2000bf04070 */
[----:B--2---:R-:W2:Y:S03]  /*c300*/  @!P0 LDG.E R47, desc[UR20][R34.64] ;  /* 0x00000014222f8981 */ /* 0x004ea6000c1e1900 */
[----:B------:R-:W-:-:S02]  /*c310*/  PLOP3.LUT P3, PT, PT, PT, UP1, 0x80, 0x8 ;  /* 0x000000000008781c */ /* 0x000fc40003f6f018 */
[----:B------:R-:W-:Y:S02]  /*c320*/  PLOP3.LUT P0, PT, PT, PT, UP1, 0x80, 0x8 ;  /* 0x000000000008781c */ /* 0x000fe40003f0f018 */
[----:B------:R-:W-:Y:S02]  /*c330*/  ISETP.LT.U32.AND.EX P3, PT, RZ, UR23, !P1, P3 ;  /* 0x00000017ff007c0c */ /* 0x000fe4000cf61130 */
[----:B------:R-:W-:Y:S02]  /*c340*/  ISETP.GE.U32.AND P1, PT, R38, UR8, PT ;  /* 0x0000000826007c0c */ /* 0x000fe4000bf26070 */
[----:B------:R-:W-:Y:S02]  /*c350*/  ISETP.LT.U32.AND.EX P0, PT, RZ, UR23, !P2, P0 ;  /* 0x00000017ff007c0c */ /* 0x000fe4000d701100 */
[----:B------:R-:W-:Y:S02]  /*c360*/  PLOP3.LUT P2, PT, PT, PT, UP0, 0x80, 0x8 ;  /* 0x000000000008781c */ /* 0x000fe40003f4f008 */
[----:B------:R-:W-:-:S04]  /*c370*/  ISETP.GE.U32.AND.EX P1, PT, RZ, UR9, PT, P1 ;  /* 0x00000009ff007c0c */ /* 0x000fc8000bf26110 */
[----:B------:R-:W-:Y:S01]  /*c380*/  ISETP.LT.U32.AND.EX P2, PT, RZ, UR23, !P1, P2 ;  /* 0x00000017ff007c0c */ /* 0x000fe2000cf41120 */
[----:B0-----:R-:W2:Y:S04]  /*c390*/  @P3 LDG.E R49, desc[UR20][R4.64+0x4] ;  /* 0x0000041404313981 */ /* 0x001ea8000c1e1900 */
[----:B------:R-:W2:Y:S08]  /*c3a0*/  @P0 LDG.E R55, desc[UR20][R4.64+0x8] ;  /* 0x0000081404370981 */ /* 0x000eb0000c1e1900 */
[----:B------:R-:W2:Y:S01]  /*c3b0*/  @P2 LDG.E R53, desc[UR20][R8.64+0x4] ;  /* 0x0000041408352981 */ /* 0x000ea2000c1e1900 */
[----:B------:R-:W-:-:S03]  /*c3c0*/  PLOP3.LUT P1, PT, PT, PT, UP2, 0x80, 0x8 ;  /* 0x000000000008781c */ /* 0x000fc60003f2f028 */
[----:B------:R-:W-:Y:S10]  /*c3d0*/  @P5 STS [R2+0x1400], RZ ;  /* 0x001400ff02005388 */ /* 0x000ff40000000800 */
[----:B------:R-:W-:Y:S01]  /*c3e0*/  @P1 STS [R2+0x1600], RZ ;  /* 0x001600ff02001388 */ /* 0x000fe20000000800 */
[----:B------:R-:W-:Y:S01]  /*c3f0*/  PLOP3.LUT P1, PT, PT, PT, UP3, 0x80, 0x8 ;  /* 0x000000000008781c */ /* 0x000fe20003f2f038 */
[----:B------:R-:W0:-:S12]  /*c400*/  LDC R42, c[0x0][0x360] ;  /* 0x0000d800ff2a7b82 */ /* 0x000e180000000800 */
[----:B------:R-:W-:Y:S01]  /*c410*/  @P1 STS [R2+0x1800], RZ ;  /* 0x001800ff02001388 */ /* 0x000fe20000000800 */
[----:B------:R-:W-:Y:S01]  /*c420*/  PLOP3.LUT P1, PT, PT, PT, UP4, 0x80, 0x8 ;  /* 0x000000000008781c */ /* 0x000fe20003f2f048 */
[----:B------:R-:W1:Y:S02]  /*c430*/  LDC R44, c[0x0][0x360] ;  /* 0x0000d800ff2c7b82 */ /* 0x000e640000000800 */
[----:B------:R-:W-:Y:S01]  /*c440*/  @!P4 STS [R2+0x1400], R51 ;  /* 0x001400330200c388 */ /* 0x000fe20000000800 */
[----:B------:R-:W-:-:S09]  /*c450*/  PLOP3.LUT P4, PT, PT, PT, UP2, 0x80, 0x8 ;  /* 0x000000000008781c */ /* 0x000fd20003f8f028 */
[----:B------:R-:W-:Y:S01]  /*c460*/  @P1 STS [R2+0x1a00], RZ ;  /* 0x001a00ff02001388 */ /* 0x000fe20000000800 */
[----:B------:R-:W-:Y:S01]  /*c470*/  PLOP3.LUT P1, PT, PT, PT, UP5, 0x80, 0x8 ;  /* 0x000000000008781c */ /* 0x000fe20003f2f058 */
[----:B------:R-:W-:Y:S02]  /*c480*/  IMAD R40, R50, UR26, R66 ;  /* 0x0000001a32287c24 */ /* 0x000fe4000f8e0242 */
[----:B------:R0:W-:Y:S01]  /*c490*/  @!P4 STS [R2+0x1600], R41 ;  /* 0x001600290200c388 */ /* 0x0001e20000000800 */
[----:B------:R-:W-:Y:S02]  /*c4a0*/  PLOP3.LUT P4, PT, PT, PT, UP3, 0x80, 0x8 ;  /* 0x000000000008781c */ /* 0x000fe40003f8f038 */
[----:B------:R-:W-:-:S07]  /*c4b0*/  LEA R40, R40, 0x1, 0x4 ;  /* 0x0000000128287811 */ /* 0x000fce00078e20ff */
[----:B------:R-:W-:Y:S01]  /*c4c0*/  @P1 STS [R2+0x1c00], RZ ;  /* 0x001c00ff02001388 */ /* 0x000fe20000000800 */
[----:B------:R-:W-:Y:S02]  /*c4d0*/  PLOP3.LUT P1, PT, PT, PT, UP6, 0x80, 0x8 ;  /* 0x000000000008781c */ /* 0x000fe40003f2f068 */
[----:B------:R-:W-:Y:S02]  /*c4e0*/  ISETP.GE.U32.AND P5, PT, R40, UR8, PT ;  /* 0x0000000828007c0c */ /* 0x000fe4000bfa6070 */
[----:B------:R-:W2:Y:S01]  /*c4f0*/  LDC R40, c[0x0][0x360] ;  /* 0x0000d800ff287b82 */ /* 0x000ea20000000800 */
[--C-:B0-----:R-:W-:Y:S02]  /*c500*/  IMAD R41, R42, UR26, R66.reuse ;  /* 0x0000001a2a297c24 */ /* 0x101fe4000f8e0242 */
[----:B------:R-:W-:Y:S01]  /*c510*/  IMAD R38, R48, UR26, R66 ;  /* 0x0000001a30267c24 */ /* 0x000fe2000f8e0242 */
[----:B------:R-:W-:Y:S02]  /*c520*/  UISETP.GT.U32.AND UP3, UPT, UR22, 0x2, UPT ;  /* 0x000000021600788c */ /* 0x000fe4000bf64070 */
[----:B------:R-:W-:-:S03]  /*c530*/  LEA R41, R41, 0x2, 0x4 ;  /* 0x0000000229297811 */ /* 0x000fc600078e20ff */
[----:B------:R-:W-:Y:S01]  /*c540*/  @P1 STS [R2+0x1e00], RZ ;  /* 0x001e00ff02001388 */ /* 0x000fe20000000800 */
[----:B------:R-:W-:-:S03]  /*c550*/  LEA R38, R38, 0x1, 0x4 ;  /* 0x0000000126267811 */ /* 0x000fc600078e20ff */
[----:B----4-:R-:W-:Y:S01]  /*c560*/  @!P4 STS [R2+0x1800], R43 ;  /* 0x0018002b0200c388 */ /* 0x010fe20000000800 */
[----:B------:R-:W-:Y:S01]  /*c570*/  PLOP3.LUT P4, PT, PT, PT, UP4, 0x80, 0x8 ;  /* 0x000000000008781c */ /* 0x000fe20003f8f048 */
[----:B------:R-:W-:Y:S02]  /*c580*/  UISETP.GT.U32.AND UP1, UPT, UR22, 0x3, UPT ;  /* 0x000000031600788c */ /* 0x000fe4000bf24070 */
[----:B------:R-:W-:Y:S01]  /*c590*/  @!P2 STS [R2+0x404], RZ ;  /* 0x000404ff0200a388 */ /* 0x000fe20000000800 */
[----:B------:R-:W-:Y:S01]  /*c5a0*/  ISETP.GE.U32.AND P1, PT, R38, UR8, PT ;  /* 0x0000000826007c0c */ /* 0x000fe2000bf26070 */
[----:B------:R-:W-:Y:S02]  /*c5b0*/  IMAD R38, R52, UR26, R66 ;  /* 0x0000001a34267c24 */ /* 0x000fe4000f8e0242 */
[----:B------:R-:W-:Y:S01]  /*c5c0*/  @!P3 STS [R2+0x204], RZ ;  /* 0x000204ff0200b388 */ /* 0x000fe20000000800 */
[----:B------:R-:W-:Y:S01]  /*c5d0*/  UP2UR UR11, UPR, URZ, 0x1 ;  /* 0x00000001ff0b7883 */ /* 0x000fe20008000000 */
[----:B------:R-:W-:Y:S01]  /*c5e0*/  ISETP.GE.U32.AND.EX P1, PT, RZ, UR9, PT, P1 ;  /* 0x00000009ff007c0c */ /* 0x000fe2000bf26110 */
[----:B------:R-:W-:Y:S01]  /*c5f0*/  UISETP.GT.U32.AND UP0, UPT, UR22, 0x4, UPT ;  /* 0x000000041600788c */ /* 0x000fe2000bf04070 */
[----:B------:R-:W-:Y:S01]  /*c600*/  @!P0 STS [R2+0x208], RZ ;  /* 0x000208ff02008388 */ /* 0x000fe20000000800 */
[----:B------:R-:W-:-:S03]  /*c610*/  LEA R38, R38, 0x1, 0x4 ;  /* 0x0000000126267811 */ /* 0x000fc600078e20ff */
[----:B---3--:R1:W-:Y:S01]  /*c620*/  @!P4 STS [R2+0x1a00], R39 ;  /* 0x001a00270200c388 */ /* 0x0083e20000000800 */
[----:B------:R-:W-:-:S13]  /*c630*/  PLOP3.LUT P4, PT, PT, PT, UP5, 0x80, 0x8 ;  /* 0x000000000008781c */ /* 0x000fda0003f8f058 */
[----:B------:R0:W-:Y:S01]  /*c640*/  @!P4 STS [R2+0x1c00], R45 ;  /* 0x001c002d0200c388 */ /* 0x0001e20000000800 */
[----:B------:R-:W-:Y:S01]  /*c650*/  PLOP3.LUT P4, PT, PT, PT, UP6, 0x80, 0x8 ;  /* 0x000000000008781c */ /* 0x000fe20003f8f068 */
[----:B-1----:R-:W-:-:S05]  /*c660*/  IMAD R39, R44, UR26, R66 ;  /* 0x0000001a2c277c24 */ /* 0x002fca000f8e0242 */
[----:B------:R-:W-:-:S07]  /*c670*/  LEA R39, R39, 0x2, 0x4 ;  /* 0x0000000227277811 */ /* 0x000fce00078e20ff */
[----:B--2---:R1:W-:Y:S01]  /*c680*/  @!P4 STS [R2+0x1e00], R47 ;  /* 0x001e002f0200c388 */ /* 0x0043e20000000800 */
[----:B------:R-:W-:-:S04]  /*c690*/  ISETP.GE.U32.AND P4, PT, R41, UR8, PT ;  /* 0x0000000829007c0c */ /* 0x000fc8000bf86070 */
[----:B------:R-:W-:Y:S01]  /*c6a0*/  ISETP.GE.U32.AND.EX P4, PT, RZ, UR9, PT, P4 ;  /* 0x00000009ff007c0c */ /* 0x000fe2000bf86140 */
[----:B------:R-:W-:Y:S01]  /*c6b0*/  UISETP.GT.U32.AND UP2, UPT, UR22, 0x5, UPT ;  /* 0x000000051600788c */ /* 0x000fe2000bf44070 */
[----:B------:R-:W-:Y:S01]  /*c6c0*/  ISETP.GE.U32.AND.EX P5, PT, RZ, UR9, PT, P5 ;  /* 0x00000009ff007c0c */ /* 0x000fe2000bfa6150 */
[----:B------:R2:W-:Y:S01]  /*c6d0*/  @P3 STS [R2+0x204], R49 ;  /* 0x0002043102003388 */ /* 0x0005e20000000800 */
[----:B------:R-:W-:-:S03]  /*c6e0*/  ISETP.GE.U32.AND P3, PT, R39, UR8, PT ;  /* 0x0000000827007c0c */ /* 0x000fc6000bf66070 */
[----:B------:R-:W-:Y:S01]  /*c6f0*/  @P0 STS [R2+0x208], R55 ;  /* 0x0002083702000388 */ /* 0x000fe20000000800 */
[----:B------:R-:W-:-:S03]  /*c700*/  PLOP3.LUT P0, PT, PT, PT, UP1, 0x80, 0x8 ;  /* 0x000000000008781c */ /* 0x000fc60003f0f018 */
[----:B------:R-:W-:Y:S01]  /*c710*/  @P2 STS [R2+0x404], R53 ;  /* 0x0004043502002388 */ /* 0x000fe20000000800 */
[----:B------:R-:W-:Y:S02]  /*c720*/  PLOP3.LUT P2, PT, PT, PT, UP3, 0x80, 0x8 ;  /* 0x000000000008781c */ /* 0x000fe40003f4f038 */
[----:B------:R-:W-:Y:S02]  /*c730*/  ISETP.GE.U32.AND.EX P3, PT, RZ, UR9, PT, P3 ;  /* 0x00000009ff007c0c */ /* 0x000fe4000bf66130 */
[----:B------:R-:W-:Y:S02]  /*c740*/  ISETP.LT.U32.AND.EX P2, PT, RZ, UR23, !P4, P2 ;  /* 0x00000017ff007c0c */ /* 0x000fe4000e741120 */
[----:B------:R-:W-:Y:S02]  /*c750*/  PLOP3.LUT P4, PT, PT, PT, UP1, 0x80, 0x8 ;  /* 0x000000000008781c */ /* 0x000fe40003f8f018 */
[----:B------:R-:W-:Y:S02]  /*c760*/  ISETP.LT.U32.AND.EX P0, PT, RZ, UR23, !P1, P0 ;  /* 0x00000017ff007c0c */ /* 0x000fe4000cf01100 */
[----:B------:R-:W-:-:S02]  /*c770*/  ISETP.LT.U32.AND.EX P4, PT, RZ, UR23, !P3, P4 ;  /* 0x00000017ff007c0c */ /* 0x000fc4000df81140 */
[----:B------:R-:W-:Y:S02]  /*c780*/  PLOP3.LUT P1, PT, PT, PT, UP0, 0x80, 0x8 ;  /* 0x000000000008781c */ /* 0x000fe40003f2f008 */
[----:B------:R-:W-:Y:S01]  /*c790*/  ISETP.GE.U32.AND P3, PT, R38, UR8, PT ;  /* 0x0000000826007c0c */ /* 0x000fe2000bf66070 */
[----:B------:R-:W-:Y:S01]  /*c7a0*/  IMAD R38, R40, UR26, R66 ;  /* 0x0000001a28267c24 */ /* 0x000fe2000f8e0242 */
[----:B------:R-:W-:Y:S01]  /*c7b0*/  ISETP.LT.U32.AND.EX P1, PT, RZ, UR23, !P5, P1 ;  /* 0x00000017ff007c0c */ /* 0x000fe2000ef21110 */
[----:B0-----:R-:W3:Y:S01]  /*c7c0*/  @P2 LDG.E R45, desc[UR20][R8.64+0x8] ;  /* 0x00000814082d2981 */ /* 0x001ee2000c1e1900 */
[----:B------:R-:W-:Y:S02]  /*c7d0*/  PLOP3.LUT P5, PT, PT, PT, UP2, 0x80, 0x8 ;  /* 0x000000000008781c */ /* 0x000fe40003faf028 */
[----:B------:R-:W-:Y:S01]  /*c7e0*/  ISETP.GE.U32.AND.EX P3, PT, RZ, UR9, PT, P3 ;  /* 0x00000009ff007c0c */ /* 0x000fe2000bf66130 */
[----:B------:R-:W4:Y:S01]  /*c7f0*/  @P0 LDG.E R39, desc[UR20][R10.64+0x4] ;  /* 0x000004140a270981 */ /* 0x000f22000c1e1900 */
[----:B------:R-:W-:-:S02]  /*c800*/  LEA R38, R38, 0x2, 0x4 ;  /* 0x0000000226267811 */ /* 0x000fc400078e20ff */
[----:B------:R-:W-:Y:S01]  /*c810*/  ISETP.LT.U32.AND.EX P3, PT, RZ, UR23, !P3, P5 ;  /* 0x00000017ff007c0c */ /* 0x000fe2000df61150 */
[----:B-1----:R-:W4:Y:S01]  /*c820*/  @P4 LDG.E R47, desc[UR20][R10.64+0x8] ;  /* 0x000008140a2f4981 */ /* 0x002f22000c1e1900 */
[----:B------:R-:W-:Y:S02]  /*c830*/  ISETP.GE.U32.AND P5, PT, R38, UR8, PT ;  /* 0x0000000826007c0c */ /* 0x000fe4000bfa6070 */
[----:B------:R-:W-:Y:S01]  /*c840*/  PLOP3.LUT P6, PT, PT, PT, UP0, 0x80, 0x8 ;  /* 0x000000000008781c */ /* 0x000fe20003fcf008 */
[----:B------:R-:W4:Y:S01]  /*c850*/  @P1 LDG.E R41, desc[UR20][R12.64+0x4] ;  /* 0x000004140c291981 */ /* 0x000f22000c1e1900 */
[----:B------:R-:W-:-:S04]  /*c860*/  ISETP.GE.U32.AND.EX P5, PT, RZ, UR9, PT, P5 ;  /* 0x00000009ff007c0c */ /* 0x000fc8000bfa6150 */
[----:B------:R-:W-:-:S03]  /*c870*/  ISETP.LT.U32.AND.EX P5, PT, RZ, UR23, !P5, P6 ;  /* 0x00000017ff007c0c */ /* 0x000fc6000efa1160 */
[----:B------:R-:W4:Y:S10]  /*c880*/  @P3 LDG.E R43, desc[UR20][R14.64+0x4] ;  /* 0x000004140e2b3981 */ /* 0x000f34000c1e1900 */
[----:B--2---:R-:W2:Y:S01]  /*c890*/  @P5 LDG.E R49, desc[UR20][R12.64+0x8] ;  /* 0x000008140c315981 */ /* 0x004ea2000c1e1900 */
[----:B------:R-:W0:Y:S08]  /*c8a0*/  LDC R42, c[0x0][0x360] ;  /* 0x0000d800ff2a7b82 */ /* 0x000e300000000800 */
[----:B------:R-:W1:Y:S01]  /*c8b0*/  LDC R44, c[0x0][0x360] ;  /* 0x0000d800ff2c7b82 */ /* 0x000e620000000800 */
[----:B------:R-:W-:-:S02]  /*c8c0*/  IMAD R40, R56, UR26, R66 ;  /* 0x0000001a38287c24 */ /* 0x000fc4000f8e0242 */
[----:B------:R-:W-:-:S03]  /*c8d0*/  IMAD R38, R54, UR26, R66 ;  /* 0x0000001a36267c24 */ /* 0x000fc6000f8e0242 */
[----:B------:R-:W-:Y:S01]  /*c8e0*/  LEA R40, R40, 0x1, 0x4 ;  /* 0x0000000128287811 */ /* 0x000fe200078e20ff */
[----:B------:R-:W-:Y:S01]  /*c8f0*/  @!P0 STS [R2+0x604], RZ ;  /* 0x000604ff02008388 */ /* 0x000fe20000000800 */
[----:B------:R-:W-:-:S03]  /*c900*/  LEA R38, R38, 0x1, 0x4 ;  /* 0x0000000126267811 */ /* 0x000fc600078e20ff */
[----:B------:R-:W-:Y:S01]  /*c910*/  @!P2 STS [R2+0x408], RZ ;  /* 0x000408ff0200a388 */ /* 0x000fe20000000800 */
[----:B0-----:R-:W-:-:S03]  /*c920*/  IMAD R42, R42, UR26, R66 ;  /* 0x0000001a2a2a7c24 */ /* 0x001fc6000f8e0242 */
[----:B------:R-:W-:Y:S02]  /*c930*/  @!P4 STS [R2+0x608], RZ ;  /* 0x000608ff0200c388 */ /* 0x000fe40000000800 */
[----:B------:R-:W-:Y:S01]  /*c940*/  LEA R42, R42, 0x2, 0x4 ;  /* 0x000000022a2a7811 */ /* 0x000fe200078e20ff */
[----:B------:R-:W-:Y:S01]  /*c950*/  UP2UR UR17, UPR, URZ, 0x1 ;  /* 0x00000001ff117883 */ /* 0x000fe20008000000 */
[----:B------:R-:W-:Y:S01]  /*c960*/  @!P1 STS [R2+0x804], RZ ;  /* 0x000804ff02009388 */ /* 0x000fe20000000800 */
[----:B------:R-:W-:-:S03]  /*c970*/  UISETP.GT.U32.AND UP0, UPT, UR22, 0x6, UPT ;  /* 0x000000061600788c */ /* 0x000fc6000bf04070 */
[----:B------:R-:W-:Y:S04]  /*c980*/  @!P5 STS [R2+0x808], RZ ;  /* 0x000808ff0200d388 */ /* 0x000fe80000000800 */
[----:B------:R-:W-:Y:S01]  /*c990*/  @!P3 STS [R2+0xa04], RZ ;  /* 0x000a04ff0200b388 */ /* 0x000fe20000000800 */
[----:B------:R-:W-:Y:S02]  /*c9a0*/  UP2UR UR12, UPR, URZ, 0x2 ;  /* 0x00000002ff0c7883 */ /* 0x000fe40008000000 */
[----:B------:R-:W-:Y:S02]  /*c9b0*/  UISETP.GT.U32.AND UP1, UPT, UR22, 0x7, UPT ;  /* 0x000000071600788c */ /* 0x000fe4000bf24070 */
[----:B------:R-:W-:-:S04]  /*c9c0*/  UP2UR UR13, UPR, URZ, 0x1 ;  /* 0x00000001ff0d7883 */ /* 0x000fc80008000000 */
[----:B------:R-:W-:Y:S01]  /*c9d0*/  PLOP3.LUT P6, PT, PT, PT, UP1, 0x80, 0x8 ;  /* 0x000000000008781c */ /* 0x000fe20003fcf018 */
[----:B---3--:R0:W-:Y:S04]  /*c9e0*/  @P2 STS [R2+0x408], R45 ;  /* 0x0004082d02002388 */ /* 0x0081e80000000800 */
[----:B----4-:R3:W-:Y:S01]  /*c9f0*/  @P0 STS [R2+0x604], R39 ;  /* 0x0006042702000388 */ /* 0x0107e20000000800 */
[----:B------:R-:W-:Y:S02]  /*ca00*/  ISETP.GE.U32.AND P0, PT, R40, UR8, PT ;  /* 0x0000000828007c0c */ /* 0x000fe4000bf06070 */
[----:B------:R-:W4:Y:S01]  /*ca10*/  LDC R40, c[0x0][0x360] ;  /* 0x0000d800ff287b82 */ /* 0x000f220000000800 */
[----:B------:R-:W-:Y:S01]  /*ca20*/  ISETP.GE.U32.AND P2, PT, R38, UR8, PT ;  /* 0x0000000826007c0c */ /* 0x000fe2000bf46070 */
[----:B-1----:R-:W-:Y:S01]  /*ca30*/  IMAD R38, R44, UR26, R66 ;  /* 0x0000001a2c267c24 */ /* 0x002fe2000f8e0242 */
[----:B------:R1:W-:Y:S01]  /*ca40*/  @P4 STS [R2+0x608], R47 ;  /* 0x0006082f02004388 */ /* 0x0003e20000000800 */
[----:B------:R-:W-:-:S03]  /*ca50*/  ISETP.GE.U32.AND P4, PT, R42, UR8, PT ;  /* 0x000000082a007c0c */ /* 0x000fc6000bf86070 */
[----:B------:R-:W-:Y:S01]  /*ca60*/  LEA R38, R38, 0x2, 0x4 ;  /* 0x0000000226267811 */ /* 0x000fe200078e20ff */
[----:B------:R1:W-:Y:S03]  /*ca70*/  @P1 STS [R2+0x804], R41 ;  /* 0x0008042902001388 */ /* 0x0003e60000000800 */
[----:B------:R-:W-:Y:S01]  /*ca80*/  ISETP.GE.U32.AND P1, PT, R38, UR8, PT ;  /* 0x0000000826007c0c */ /* 0x000fe2000bf26070 */
[----:B------:R1:W-:Y:S01]  /*ca90*/  @P3 STS [R2+0xa04], R43 ;  /* 0x000a042b02003388 */ /* 0x0003e20000000800 */
[----:B------:R-:W-:Y:S01]  /*caa0*/  PLOP3.LUT P3, PT, PT, PT, UP2, 0x80, 0x8 ;  /* 0x000000000008781c */ /* 0x000fe20003f6f028 */
[----:B------:R-:W-:Y:S01]  /*cab0*/  IMAD R38, R57, UR26, R66 ;  /* 0x0000001a39267c24 */ /* 0x000fe2000f8e0242 */
[----:B------:R-:W-:Y:S01]  /*cac0*/  ISETP.GE.U32.AND.EX P2, PT, RZ, UR9, PT, P2 ;  /* 0x00000009ff007c0c */ /* 0x000fe2000bf46120 */
[----:B--2---:R2:W-:Y:S01]  /*cad0*/  @P5 STS [R2+0x808], R49 ;  /* 0x0008083102005388 */ /* 0x0045e20000000800 */
[----:B------:R-:W-:-:S02]  /*cae0*/  ISETP.GE.U32.AND.EX P5, PT, RZ, UR9, PT, P4 ;  /* 0x00000009ff007c0c */ /* 0x000fc4000bfa6140 */
[----:B------:R-:W-:Y:S02]  /*caf0*/  PLOP3.LUT P4, PT, PT, PT, UP0, 0x80, 0x8 ;  /* 0x000000000008781c */ /* 0x000fe40003f8f008 */
[----:B------:R-:W-:Y:S02]  /*cb00*/  ISETP.LT.U32.AND.EX P3, PT, RZ, UR23, !P5, P3 ;  /* 0x00000017ff007c0c */ /* 0x000fe4000ef61130 */
[----:B------:R-:W-:Y:S02]  /*cb10*/  PLOP3.LUT P5, PT, PT, PT, UP0, 0x80, 0x8 ;  /* 0x000000000008781c */ /* 0x000fe40003faf008 */
[----:B------:R-:W-:Y:S02]  /*cb20*/  ISETP.GE.U32.AND.EX P1, PT, RZ, UR9, PT, P1 ;  /* 0x00000009ff007c0c */ /* 0x000fe4000bf26110 */
[----:B------:R-:W-:Y:S01]  /*cb30*/  LEA R38, R38, 0x1, 0x4 ;  /* 0x0000000126267811 */ /* 0x000fe200078e20ff */
[----:B------:R-:W-:Y:S01]  /*cb40*/  UISETP.GT.U32.AND UP0, UPT, UR22, 0x8, UPT ;  /* 0x000000081600788c */ /* 0x000fe2000bf04070 */
[----:B------:R-:W-:-:S02]  /*cb50*/  ISETP.LT.U32.AND.EX P4, PT, RZ, UR23, !P2, P4 ;  /* 0x00000017ff007c0c */ /* 0x000fc4000d781140 */
[----:B------:R-:W-:Y:S02]  /*cb60*/  ISETP.LT.U32.AND.EX P1, PT, RZ, UR23, !P1, P5 ;  /* 0x00000017ff007c0c */ /* 0x000fe4000cf21150 */
[----:B------:R-:W-:Y:S01]  /*cb70*/  PLOP3.LUT P2, PT, PT, PT, UP1, 0x80, 0x8 ;  /* 0x000000000008781c */ /* 0x000fe20003f4f018 */
[----:B0-----:R-:W2:Y:S01]  /*cb80*/  @P3 LDG.E R45, desc[UR20][R14.64+0x8] ;  /* 0x000008140e2d3981 */ /* 0x001ea2000c1e1900 */
[----:B------:R-:W-:Y:S02]  /*cb90*/  ISETP.GE.U32.AND.EX P0, PT, RZ, UR9, PT, P0 ;  /* 0x00000009ff007c0c */ /* 0x000fe4000bf06100 */
[----:B------:R-:W-:Y:S01]  /*cba0*/  ISETP.GE.U32.AND P5, PT, R38, UR8, PT ;  /* 0x0000000826007c0c */ /* 0x000fe2000bfa6070 */
[----:B----4-:R-:W-:Y:S01]  /*cbb0*/  IMAD R38, R40, UR26, R66 ;  /* 0x0000001a28267c24 */ /* 0x010fe2000f8e0242 */
[----:B------:R-:W-:Y:S02]  /*cbc0*/  ISETP.LT.U32.AND.EX P2, PT, RZ, UR23, !P0, P2 ;  /* 0x00000017ff007c0c */ /* 0x000fe4000c741120 */
[----:B------:R-:W-:Y:S01]  /*cbd0*/  PLOP3.LUT P0, PT, PT, PT, UP0, 0x80, 0x8 ;  /* 0x000000000008781c */ /* 0x000fe20003f0f008 */
[----:B---3--:R-:W3:Y:S01]  /*cbe0*/  @P4 LDG.E R39, desc[UR20][R16.64+0x4] ;  /* 0x0000041410274981 */ /* 0x008ee2000c1e1900 */
[----:B------:R-:W-:-:S02]  /*cbf0*/  ISETP.GE.U32.AND.EX P5, PT, RZ, UR9, PT, P5 ;  /* 0x00000009ff007c0c */ /* 0x000fc4000bfa6150 */
[----:B------:R-:W-:Y:S01]  /*cc00*/  LEA R38, R38, 0x2, 0x4 ;  /* 0x0000000226267811 */ /* 0x000fe200078e20ff */
[----:B-1----:R-:W4:Y:S01]  /*cc10*/  @P1 LDG.E R47, desc[UR20][R16.64+0x8] ;  /* 0x00000814102f1981 */ /* 0x002f22000c1e1900 */
[----:B------:R-:W-:Y:S02]  /*cc20*/  ISETP.LT.U32.AND.EX P0, PT, RZ, UR23, !P5, P0 ;  /* 0x00000017ff007c0c */ /* 0x000fe4000ef01100 */
[----:B------:R-:W-:-:S03]  /*cc30*/  ISETP.GE.U32.AND P5, PT, R38, UR8, PT ;  /* 0x0000000826007c0c */ /* 0x000fc6000bfa6070 */
[----:B------:R-:W4:Y:S01]  /*cc40*/  @P2 LDG.E R41, desc[UR20][R18.64+0x4] ;  /* 0x0000041412292981 */ /* 0x000f22000c1e1900 */
[----:B------:R-:W-:-:S04]  /*cc50*/  ISETP.GE.U32.AND.EX P5, PT, RZ, UR9, PT, P5 ;  /* 0x00000009ff007c0c */ /* 0x000fc8000bfa6150 */
[----:B------:R-:W-:-:S03]  /*cc60*/  ISETP.LT.U32.AND.EX P5, PT, RZ, UR23, !P5, P6 ;  /* 0x00000017ff007c0c */ /* 0x000fc6000efa1160 */
[----:B------:R-:W4:Y:S10]  /*cc70*/  @P0 LDG.E R43, desc[UR20][R20.64+0x4] ;  /* 0x00000414142b0981 */ /* 0x000f34000c1e1900 */
[----:B--2---:R-:W2:Y:S01]  /*cc80*/  @P5 LDG.E R49, desc[UR20][R18.64+0x8] ;  /* 0x0000081412315981 */ /* 0x004ea2000c1e1900 */
[----:B------:R-:W0:Y:S08]  /*cc90*/  LDC R42, c[0x0][0x360] ;  /* 0x0000d800ff2a7b82 */ /* 0x000e300000000800 */
[----:B------:R-:W1:Y:S01]  /*cca0*/  LDC R44, c[0x0][0x360] ;  /* 0x0000d800ff2c7b82 */ /* 0x000e620000000800 */
[--C-:B------:R-:W-:Y:S01]  /*ccb0*/  IMAD R38, R58, UR26, R66.reuse ;  /* 0x0000001a3a267c24 */ /* 0x100fe2000f8e0242 */
[----:B------:R-:W-:Y:S06]  /*ccc0*/  @!P5 STS [R2+0xe08], RZ ;  /* 0x000e08ff0200d388 */ /* 0x000fec0000000800 */
[----:B------:R-:W2:Y:S01]  /*ccd0*/  LDC R46, c[0x0][0x360] ;  /* 0x0000d800ff2e7b82 */ /* 0x000ea20000000800 */
[----:B------:R-:W-:Y:S01]  /*cce0*/  LEA R38, R38, 0x1, 0x4 ;  /* 0x0000000126267811 */ /* 0x000fe200078e20ff */
[----:B------:R-:W-:Y:S01]  /*ccf0*/  @!P3 STS [R2+0xa08], RZ ;  /* 0x000a08ff0200b388 */ /* 0x000fe20000000800 */
[----:B------:R-:W-:-:S03]  /*cd00*/  IMAD R40, R59, UR26, R66 ;  /* 0x0000001a3b287c24 */ /* 0x000fc6000f8e0242 */
[----:B------:R-:W-:Y:S01]  /*cd10*/  @!P4 STS [R2+0xc04], RZ ;  /* 0x000c04ff0200c388 */ /* 0x000fe20000000800 */
[----:B------:R-:W-:Y:S01]  /*cd20*/  UP2UR UR15, UPR, URZ, 0x1 ;  /* 0x00000001ff0f7883 */ /* 0x000fe20008000000 */
[----:B------:R-:W-:Y:S02]  /*cd30*/  LEA R40, R40, 0x1, 0x4 ;  /* 0x0000000128287811 */ /* 0x000fe400078e20ff */
[----:B------:R-:W-:Y:S01]  /*cd40*/  @!P1 STS [R2+0xc08], RZ ;  /* 0x000c08ff02009388 */ /* 0x000fe20000000800 */
[----:B------:R-:W-:Y:S02]  /*cd50*/  UP2UR UR16, UPR, URZ, 0x2 ;  /* 0x00000002ff107883 */ /* 0x000fe40008000000 */
[----:B------:R-:W-:Y:S01]  /*cd60*/  UISETP.GT.U32.AND UP1, UPT, UR22, 0xa, UPT ;  /* 0x0000000a1600788c */ /* 0x000fe2000bf24070 */
[----:B------:R-:W-:Y:S04]  /*cd70*/  @!P0 STS [R2+0x1004], RZ ;  /* 0x001004ff02008388 */ /* 0x000fe80000000800 */
[----:B------:R-:W-:Y:S01]  /*cd80*/  @!P2 STS [R2+0xe04], RZ ;  /* 0x000e04ff0200a388 */ /* 0x000fe20000000800 */
[----:B------:R-:W-:-:S02]  /*cd90*/  UP2UR UR14, UPR, URZ, 0x4 ;  /* 0x00000004ff0e7883 */ /* 0x000fc40008000000 */
[----:B------:R-:W-:Y:S01]  /*cda0*/  UISETP.GT.U32.AND UP2, UPT, UR22, 0xb, UPT ;  /* 0x0000000b1600788c */ /* 0x000fe2000bf44070 */
[----:B------:R-:W-:Y:S01]  /*cdb0*/  @P3 STS [R2+0xa08], R45 ;  /* 0x000a082d02003388 */ /* 0x000fe20000000800 */
[----:B------:R-:W-:Y:S01]  /*cdc0*/  ISETP.GE.U32.AND P3, PT, R38, UR8, PT ;  /* 0x0000000826007c0c */ /* 0x000fe2000bf66070 */
[--C-:B0-----:R-:W-:Y:S02]  /*cdd0*/  IMAD R38, R42, UR26, R66.reuse ;  /* 0x0000001a2a267c24 */ /* 0x101fe4000f8e0242 */
[----:B---3--:R0:W-:Y:S01]  /*cde0*/  @P4 STS [R2+0xc04], R39 ;  /* 0x000c042702004388 */ /* 0x0081e20000000800 */
[----:B-1----:R-:W-:Y:S02]  /*cdf0*/  IMAD R42, R44, UR26, R66 ;  /* 0x0000001a2c2a7c24 */ /* 0x002fe4000f8e0242 */
[----:B------:R-:W-:Y:S01]  /*ce00*/  LEA R38, R38, 0x2, 0x4 ;  /* 0x0000000226267811 */ /* 0x000fe200078e20ff */
[----:B0-----:R-:W0:Y:S01]  /*ce10*/  LDC R39, c[0x0][0x360] ;  /* 0x0000d800ff277b82 */ /* 0x001e220000000800 */
[----:B----4-:R1:W-:Y:S04]  /*ce20*/  @P1 STS [R2+0xc08], R47 ;  /* 0x000c082f02001388 */ /* 0x0103e80000000800 */
[----:B--2---:R-:W-:Y:S01]  /*ce30*/  @P5 STS [R2+0xe08], R49 ;  /* 0x000e083102005388 */ /* 0x004fe20000000800 */
[----:B------:R-:W-:-:S02]  /*ce40*/  ISETP.NE.AND P5, PT, R37, RZ, PT ;  /* 0x000000ff2500720c */ /* 0x000fc40003fa5270 */
[----:B------:R-:W-:Y:S02]  /*ce50*/  MOV R37, RZ ;  /* 0x000000ff00257202 */ /* 0x000fe40000000f00 */
[----:B------:R-:W-:Y:S01]  /*ce60*/  ISETP.GE.U32.AND P4, PT, R40, UR8, PT ;  /* 0x0000000828007c0c */ /* 0x000fe2000bf86070 */
[----:B------:R-:W-:Y:S01]  /*ce70*/  IMAD R40, R46, UR26, R66 ;  /* 0x0000001a2e287c24 */ /* 0x000fe2000f8e0242 */
[----:B------:R-:W-:Y:S02]  /*ce80*/  ISETP.GE.U32.AND P1, PT, R38, UR8, PT ;  /* 0x0000000826007c0c */ /* 0x000fe4000bf26070 */
[----:B------:R-:W-:-:S05]  /*ce90*/  LEA R42, R42, 0x2, 0x4 ;  /* 0x000000022a2a7811 */ /* 0x000fca00078e20ff */
[----:B------:R-:W2:Y:S01]  /*cea0*/  @P5 LDG.E R37, desc[UR20][R6.64] ;  /* 0x0000001406255981 */ /* 0x000ea2000c1e1900 */
[----:B------:R-:W-:Y:S01]  /*ceb0*/  PLOP3.LUT P5, PT, PT, PT, UP0, 0x80, 0x8 ;  /* 0x000000000008781c */ /* 0x000fe20003faf008 */
[----:B------:R-:W-:Y:S01]  /*cec0*/  UISETP.GT.U32.AND UP0, UPT, UR22, 0x9, UPT ;  /* 0x000000091600788c */ /* 0x000fe2000bf04070 */
[----:B------:R-:W-:Y:S01]  /*ced0*/  ISETP.GE.U32.AND.EX P1, PT, RZ, UR9, PT, P1 ;  /* 0x00000009ff007c0c */ /* 0x000fe2000bf26110 */
[----:B------:R-:W-:Y:S01]  /*cee0*/  @P0 STS [R2+0x1004], R43 ;  /* 0x0010042b02000388 */ /* 0x000fe20000000800 */
[----:B------:R-:W-:Y:S01]  /*cef0*/  ISETP.GE.U32.AND.EX P3, PT, RZ, UR9, PT, P3 ;  /* 0x00000009ff007c0c */ /* 0x000fe2000bf66130 */
[----:B------:R-:W-:Y:S02]  /*cf00*/  IMAD R38, R60, UR26, R66 ;  /* 0x0000001a3c267c24 */ /* 0x000fe4000f8e0242 */
[----:B------:R3:W-:Y:S01]  /*cf10*/  @P2 STS [R2+0xe04], R41 ;  /* 0x000e042902002388 */ /* 0x0007e20000000800 */
[----:B------:R-:W-:Y:S02]  /*cf20*/  PLOP3.LUT P0, PT, PT, PT, UP0, 0x80, 0x8 ;  /* 0x000000000008781c */ /* 0x000fe40003f0f008 */
[----:B------:R-:W-:-:S02]  /*cf30*/  ISETP.GE.U32.AND P2, PT, R42, UR8, PT ;  /* 0x000000082a007c0c */ /* 0x000fc4000bf46070 */
[----:B------:R-:W-:Y:S02]  /*cf40*/  LEA R40, R40, 0x2, 0x4 ;  /* 0x0000000228287811 */ /* 0x000fe400078e20ff */
[----:B------:R-:W-:Y:S02]  /*cf50*/  ISETP.LT.U32.AND.EX P5, PT, RZ, UR23, !P1, P5 ;  /* 0x00000017ff007c0c */ /* 0x000fe4000cfa1150 */
[----:B------:R-:W-:Y:S02]  /*cf60*/  ISETP.LT.U32.AND.EX P0, PT, RZ, UR23, !P3, P0 ;  /* 0x00000017ff007c0c */ /* 0x000fe4000df01100 */
[----:B------:R-:W-:Y:S02]  /*cf70*/  PLOP3.LUT P1, PT, PT, PT, UP0, 0x80, 0x8 ;  /* 0x000000000008781c */ /* 0x000fe40003f2f008 */
[----:B------:R-:W-:Y:S02]  /*cf80*/  ISETP.GE.U32.AND.EX P2, PT, RZ, UR9, PT, P2 ;  /* 0x00000009ff007c0c */ /* 0x000fe4000bf46120 */
[----:B------:R-:W-:-:S02]  /*cf90*/  PLOP3.LUT P3, PT, PT, PT, UP1, 0x80, 0x8 ;  /* 0x000000000008781c */ /* 0x000fc40003f6f018 */
[----:B------:R-:W-:Y:S02]  /*cfa0*/  ISETP.GE.U32.AND.EX P4, PT, RZ, UR9, PT, P4 ;  /* 0x00000009ff007c0c */ /* 0x000fe4000bf86140 */
[----:B------:R-:W-:Y:S02]  /*cfb0*/  ISETP.GE.U32.AND P6, PT, R40, UR8, PT ;  /* 0x0000000828007c0c */ /* 0x000fe4000bfc6070 */
[----:B------:R-:W-:Y:S02]  /*cfc0*/  LEA R38, R38, 0x1, 0x4 ;  /* 0x0000000126267811 */ /* 0x000fe400078e20ff */
[----:B------:R-:W-:Y:S02]  /*cfd0*/  ISETP.LT.U32.AND.EX P1, PT, RZ, UR23, !P2, P1 ;  /* 0x00000017ff007c0c */ /* 0x000fe4000d721110 */
[----:B------:R-:W-:Y:S02]  /*cfe0*/  ISETP.LT.U32.AND.EX P3, PT, RZ, UR23, !P4, P3 ;  /* 0x00000017ff007c0c */ /* 0x000fe4000e761130 */
[----:B------:R-:W-:-:S02]  /*cff0*/  PLOP3.LUT P2, PT, PT, PT, UP1, 0x80, 0x8 ;  /* 0x000000000008781c */ /* 0x000fc40003f4f018 */
[----:B------:R-:W-:Y:S02]  /*d000*/  ISETP.GE.U32.AND.EX P6, PT, RZ, UR9, PT, P6 ;  /* 0x00000009ff007c0c */ /* 0x000fe4000bfc6160 */
[----:B------:R-:W-:Y:S01]  /*d010*/  ISETP.GE.U32.AND P4, PT, R38, UR8, PT ;  /* 0x0000000826007c0c */ /* 0x000fe2000bf86070 */
[----:B0-----:R-:W-:Y:S01]  /*d020*/  IMAD R38, R39, UR26, R66 ;  /* 0x0000001a27267c24 */ /* 0x001fe2000f8e0242 */
[----:B------:R-:W-:Y:S01]  /*d030*/  ISETP.LT.U32.AND.EX P2, PT, RZ, UR23, !P6, P2 ;  /* 0x00000017ff007c0c */ /* 0x000fe2000f741120 */
[----:B------:R-:W4:Y:S01]  /*d040*/  @P0 LDG.E R39, desc[UR20][R22.64+0x4] ;  /* 0x0000041416270981 */ /* 0x000f22000c1e1900 */
[----:B------:R-:W-:Y:S02]  /*d050*/  PLOP3.LUT P6, PT, PT, PT, UP2, 0x80, 0x8 ;  /* 0x000000000008781c */ /* 0x000fe40003fcf028 */
[----:B------:R-:W-:Y:S01]  /*d060*/  ISETP.GE.U32.AND.EX P4, PT, RZ, UR9, PT, P4 ;  /* 0x00000009ff007c0c */ /* 0x000fe2000bf86140 */
[----:B-1----:R-:W2:Y:S01]  /*d070*/  @P1 LDG.E R47, desc[UR20][R22.64+0x8] ;  /* 0x00000814162f1981 */ /* 0x002ea2000c1e1900 */
[----:B------:R-:W-:-:S02]  /*d080*/  LEA R38, R38, 0x2, 0x4 ;  /* 0x0000000226267811 */ /* 0x000fc400078e20ff */
[----:B------:R-:W-:Y:S01]  /*d090*/  ISETP.LT.U32.AND.EX P4, PT, RZ, UR23, !P4, P6 ;  /* 0x00000017ff007c0c */ /* 0x000fe2000e781160 */
[----:B---3--:R-:W3:Y:S01]  /*d0a0*/  @P3 LDG.E R41, desc[UR20][R24.64+0x4] ;  /* 0x0000041418293981 */ /* 0x008ee2000c1e1900 */
[----:B------:R-:W-:Y:S02]  /*d0b0*/  ISETP.GE.U32.AND P6, PT, R38, UR8, PT ;  /* 0x0000000826007c0c */ /* 0x000fe4000bfc6070 */
[----:B------:R-:W-:Y:S01]  /*d0c0*/  P2R R40, PR, RZ, 0x20 ;  /* 0x00000020ff287803 */ /* 0x000fe20000000000 */
[----:B------:R-:W3:Y:S01]  /*d0d0*/  @P2 LDG.E R49, desc[UR20][R24.64+0x8] ;  /* 0x0000081418312981 */ /* 0x000ee2000c1e1900 */
[----:B------:R-:W-:Y:S02]  /*d0e0*/  ISETP.GE.U32.AND.EX P5, PT, RZ, UR9, PT, P6 ;  /* 0x00000009ff007c0c */ /* 0x000fe4000bfa6160 */
[----:B------:R-:W-:-:S04]  /*d0f0*/  PLOP3.LUT P6, PT, PT, PT, UP2, 0x80, 0x8 ;  /* 0x000000000008781c */ /* 0x000fc80003fcf028 */
[----:B------:R-:W-:Y:S01]  /*d100*/  ISETP.LT.U32.AND.EX P6, PT, RZ, UR23, !P5, P6 ;  /* 0x00000017ff007c0c */ /* 0x000fe2000efc1160 */
[----:B------:R-:W3:Y:S01]  /*d110*/  @P4 LDG.E R43, desc[UR20][R26.64+0x4] ;  /* 0x000004141a2b4981 */ /* 0x000ee2000c1e1900 */
[----:B------:R-:W-:-:S11]  /*d120*/  ISETP.NE.AND P5, PT, R40, RZ, PT ;  /* 0x000000ff2800720c */ /* 0x000fd60003fa5270 */
[----:B------:R-:W3:Y:S04]  /*d130*/  @P6 LDG.E R51, desc[UR20][R26.64+0x8] ;  /* 0x000008141a336981 */ /* 0x000ee8000c1e1900 */
[----:B------:R-:W3:Y:S01]  /*d140*/  @P5 LDG.E R45, desc[UR20][R20.64+0x8] ;  /* 0x00000814142d5981 */ /* 0x000ee2000c1e1900 */
[----:B------:R-:W0:Y:S08]  /*d150*/  LDC R44, c[0x0][0x360] ;  /* 0x0000d800ff2c7b82 */ /* 0x000e300000000800 */
[----:B------:R-:W1:Y:S01]  /*d160*/  LDC R46, c[0x0][0x360] ;  /* 0x0000d800ff2e7b82 */ /* 0x000e620000000800 */
[----:B------:R-:W-:-:S02]  /*d170*/  IMAD R38, R61, UR26, R66 ;  /* 0x0000001a3d267c24 */ /* 0x000fc4000f8e0242 */
[--C-:B------:R-:W-:Y:S02]  /*d180*/  IMAD R40, R62, UR26, R66.reuse ;  /* 0x0000001a3e287c24 */ /* 0x100fe4000f8e0242 */
[----:B------:R-:W-:Y:S01]  /*d190*/  IMAD R42, R63, UR26, R66 ;  /* 0x0000001a3f2a7c24 */ /* 0x000fe2000f8e0242 */
[----:B------:R-:W-:Y:S01]  /*d1a0*/  LEA R38, R38, 0x1, 0x4 ;  /* 0x0000000126267811 */ /* 0x000fe200078e20ff */
[----:B------:R-:W-:Y:S01]  /*d1b0*/  @!P5 STS [R2+0x1008], RZ ;  /* 0x001008ff0200d388 */ /* 0x000fe20000000800 */
[----:B------:R-:W-:Y:S01]  /*d1c0*/  LEA R40, R40, 0x1, 0x4 ;  /* 0x0000000128287811 */ /* 0x000fe200078e20ff */
[----:B------:R-:W-:Y:S01]  /*d1d0*/  UISETP.GT.U32.AND UP3, UPT, UR22, 0xc, UPT ;  /* 0x0000000c1600788c */ /* 0x000fe2000bf64070 */
[----:B------:R-:W-:Y:S01]  /*d1e0*/  LEA R42, R42, 0x1, 0x4 ;  /* 0x000000012a2a7811 */ /* 0x000fe200078e20ff */
[----:B------:R-:W-:Y:S04]  /*d1f0*/  @!P0 STS [R2+0x1204], RZ ;  /* 0x001204ff02008388 */ /* 0x000fe80000000800 */
[----:B------:R-:W-:Y:S04]  /*d200*/  @!P1 STS [R2+0x1208], RZ ;  /* 0x001208ff02009388 */ /* 0x000fe80000000800 */
[----:B------:R-:W-:Y:S04]  /*d210*/  @!P2 STS [R2+0x1408], RZ ;  /* 0x001408ff0200a388 */ /* 0x000fe80000000800 */
[----:B------:R-:W-:Y:S01]  /*d220*/  @!P3 STS [R2+0x1404], RZ ;  /* 0x001404ff0200b388 */ /* 0x000fe20000000800 */
[----:B------:R-:W-:-:S03]  /*d230*/  UISETP.GT.U32.AND UP4, UPT, UR22, 0xd, UPT ;  /* 0x0000000d1600788c */ /* 0x000fc6000bf84070 */
[----:B------:R-:W-:Y:S01]  /*d240*/  @!P4 STS [R2+0x1604], RZ ;  /* 0x001604ff0200c388 */ /* 0x000fe20000000800 */
[----:B------:R-:W-:-:S03]  /*d250*/  UISETP.GT.U32.AND UP5, UPT, UR22, 0xe, UPT ;  /* 0x0000000e1600788c */ /* 0x000fc6000bfa4070 */
[----:B------:R-:W-:Y:S01]  /*d260*/  @!P6 STS [R2+0x1608], RZ ;  /* 0x001608ff0200e388 */ /* 0x000fe20000000800 */
[----:B------:R-:W-:-:S03]  /*d270*/  UISETP.GT.U32.AND UP6, UPT, UR22, 0xf, UPT ;  /* 0x0000000f1600788c */ /* 0x000fc6000bfc4070 */
[----:B----4-:R4:W-:Y:S01]  /*d280*/  @P0 STS [R2+0x1204], R39 ;  /* 0x0012042702000388 */ /* 0x0109e20000000800 */
[----:B------:R-:W-:Y:S01]  /*d290*/  ISETP.GE.U32.AND P0, PT, R40, UR8, PT ;  /* 0x0000000828007c0c */ /* 0x000fe2000bf06070 */
[----:B-1----:R-:W-:Y:S02]  /*d2a0*/  IMAD R40, R46, UR26, R66 ;  /* 0x0000001a2e287c24 */ /* 0x002fe4000f8e0242 */
[----:B--2---:R1:W-:Y:S01]  /*d2b0*/  @P1 STS [R2+0x1208], R47 ;  /* 0x0012082f02001388 */ /* 0x0043e20000000800 */
[----:B------:R-:W-:Y:S02]  /*d2c0*/  ISETP.GE.U32.AND P1, PT, R42, UR8, PT ;  /* 0x000000082a007c0c */ /* 0x000fe4000bf26070 */
[----:B------:R-:W-:Y:S01]  /*d2d0*/  LEA R40, R40, 0x2, 0x4 ;  /* 0x0000000228287811 */ /* 0x000fe200078e20ff */
[----:B---3--:R-:W-:Y:S01]  /*d2e0*/  @P2 STS [R2+0x1408], R49 ;  /* 0x0014083102002388 */ /* 0x008fe20000000800 */
[----:B------:R-:W-:Y:S02]  /*d2f0*/  PLOP3.LUT P2, PT, PT, PT, UP3, 0x80, 0x8 ;  /* 0x000000000008781c */ /* 0x000fe40003f4f038 */
[----:B----4-:R-:W-:-:S02]  /*d300*/  P2R R39, PR, RZ, 0x2 ;  /* 0x00000002ff277803 */ /* 0x010fc40000000000 */
[----:B------:R-:W-:Y:S01]  /*d310*/  ISETP.GE.U32.AND P1, PT, R40, UR8, PT ;  /* 0x0000000828007c0c */ /* 0x000fe2000bf26070 */
[----:B------:R-:W-:Y:S01]  /*d320*/  @P5 STS [R2+0x1008], R45 ;  /* 0x0010082d02005388 */ /* 0x000fe20000000800 */
[----:B------:R-:W-:-:S04]  /*d330*/  ISETP.GE.U32.AND P5, PT, R38, UR8, PT ;  /* 0x0000000826007c0c */ /* 0x000fc8000bfa6070 */
[----:B------:R-:W-:-:S04]  /*d340*/  ISETP.GE.U32.AND.EX P5, PT, RZ, UR9, PT, P5 ;  /* 0x00000009ff007c0c */ /* 0x000fc8000bfa6150 */
[----:B------:R-:W-:Y:S01]  /*d350*/  ISETP.LT.U32.AND.EX P2, PT, RZ, UR23, !P5, P2 ;  /* 0x00000017ff007c0c */ /* 0x000fe2000ef41120 */
[----:B0-----:R-:W-:-:S03]  /*d360*/  IMAD R38, R44, UR26, R66 ;  /* 0x0000001a2c267c24 */ /* 0x001fc6000f8e0242 */
[----:B------:R-:W-:Y:S02]  /*d370*/  P2R R40, PR, RZ, 0x4 ;  /* 0x00000004ff287803 */ /* 0x000fe40000000000 */
[----:B------:R-:W-:Y:S02]  /*d380*/  ISETP.NE.AND P2, PT, R39, RZ, PT ;  /* 0x000000ff2700720c */ /* 0x000fe40003f45270 */
[----:B------:R-:W0:Y:S01]  /*d390*/  LDC R39, c[0x0][0x360] ;  /* 0x0000d800ff277b82 */ /* 0x000e220000000800 */
[----:B------:R-:W-:Y:S01]  /*d3a0*/  LEA R38, R38, 0x2, 0x4 ;  /* 0x0000000226267811 */ /* 0x000fe200078e20ff */
[----:B------:R2:W-:Y:S03]  /*d3b0*/  @P3 STS [R2+0x1404], R41 ;  /* 0x0014042902003388 */ /* 0x0005e60000000800 */
[----:B------:R-:W-:Y:S01]  /*d3c0*/  ISETP.GE.U32.AND P3, PT, R38, UR8, PT ;  /* 0x0000000826007c0c */ /* 0x000fe2000bf66070 */
[----:B------:R3:W-:Y:S01]  /*d3d0*/  @P4 STS [R2+0x1604], R43 ;  /* 0x0016042b02004388 */ /* 0x0007e20000000800 */
[----:B------:R-:W-:Y:S01]  /*d3e0*/  PLOP3.LUT P4, PT, PT, PT, UP3, 0x80, 0x8 ;  /* 0x000000000008781c */ /* 0x000fe20003f8f038 */
[----:B------:R-:W-:Y:S01]  /*d3f0*/  IMAD R38, R64, UR26, R66 ;  /* 0x0000001a40267c24 */ /* 0x000fe2000f8e0242 */
[----:B------:R-:W-:Y:S01]  /*d400*/  ISETP.GE.U32.AND.EX P5, PT, RZ, UR9, PT, P3 ;  /* 0x00000009ff007c0c */ /* 0x000fe2000bfa6130 */
[----:B------:R4:W-:Y:S01]  /*d410*/  @P6 STS [R2+0x1608], R51 ;  /* 0x0016083302006388 */ /* 0x0009e20000000800 */
[----:B------:R-:W-:-:S02]  /*d420*/  ISETP.GE.U32.AND.EX P6, PT, RZ, UR9, PT, P0 ;  /* 0x00000009ff007c0c */ /* 0x000fc4000bfc6100 */
[----:B------:R-:W-:Y:S02]  /*d430*/  ISETP.LT.U32.AND.EX P0, PT, RZ, UR23, !P5, P4 ;  /* 0x00000017ff007c0c */ /* 0x000fe4000ef01140 */
[----:B------:R-:W-:Y:S02]  /*d440*/  PLOP3.LUT P3, PT, PT, PT, UP4, 0x80, 0x8 ;  /* 0x000000000008781c */ /* 0x000fe40003f6f048 */
[----:B------:R-:W-:Y:S02]  /*d450*/  PLOP3.LUT P5, PT, PT, PT, UP4, 0x80, 0x8 ;  /* 0x000000000008781c */ /* 0x000fe40003faf048 */
[----:B------:R-:W-:Y:S02]  /*d460*/  ISETP.GE.U32.AND.EX P1, PT, RZ, UR9, PT, P1 ;  /* 0x00000009ff007c0c */ /* 0x000fe4000bf26110 */
[----:B------:R-:W-:Y:S02]  /*d470*/  LEA R38, R38, 0x1, 0x4 ;  /* 0x0000000126267811 */ /* 0x000fe400078e20ff */
[----:B------:R-:W-:-:S02]  /*d480*/  ISETP.LT.U32.AND.EX P3, PT, RZ, UR23, !P6, P3 ;  /* 0x00000017ff007c0c */ /* 0x000fc4000f761130 */
[----:B------:R-:W-:Y:S01]  /*d490*/  ISETP.LT.U32.AND.EX P1, PT, RZ, UR23, !P1, P5 ;  /* 0x00000017ff007c0c */ /* 0x000fe2000cf21150 */
[----:B-1----:R-:W4:Y:S01]  /*d4a0*/  @P0 LDG.E R47, desc[UR20][R28.64+0x8] ;  /* 0x000008141c2f0981 */ /* 0x002f22000c1e1900 */
[----:B------:R-:W-:Y:S02]  /*d4b0*/  PLOP3.LUT P4, PT, PT, PT, UP5, 0x80, 0x8 ;  /* 0x000000000008781c */ /* 0x000fe40003f8f058 */
[----:B------:R-:W-:Y:S02]  /*d4c0*/  ISETP.GE.U32.AND.EX P6, PT, RZ, UR9, PT, P2 ;  /* 0x00000009ff007c0c */ /* 0x000fe4000bfc6120 */
[----:B------:R-:W-:Y:S01]  /*d4d0*/  ISETP.GE.U32.AND P5, PT, R38, UR8, PT ;  /* 0x0000000826007c0c */ /* 0x000fe2000bfa6070 */
[----:B0-----:R-:W-:Y:S01]  /*d4e0*/  IMAD R38, R39, UR26, R66 ;  /* 0x0000001a27267c24 */ /* 0x001fe2000f8e0242 */
[----:B------:R-:W-:Y:S02]  /*d4f0*/  ISETP.LT.U32.AND.EX P4, PT, RZ, UR23, !P6, P4 ;  /* 0x00000017ff007c0c */ /* 0x000fe4000f781140 */
[----:B------:R-:W-:Y:S01]  /*d500*/  PLOP3.LUT P6, PT, PT, PT, UP6, 0x80, 0x8 ;  /* 0x000000000008781c */ /* 0x000fe20003fcf068 */
[----:B--2---:R-:W2:Y:S01]  /*d510*/  @P3 LDG.E R41, desc[UR20][R30.64+0x4] ;  /* 0x000004141e293981 */ /* 0x004ea2000c1e1900 */
[----:B------:R-:W-:-:S02]  /*d520*/  ISETP.GE.U32.AND.EX P5, PT, RZ, UR9, PT, P5 ;  /* 0x00000009ff007c0c */ /* 0x000fc4000bfa6150 */
[----:B------:R-:W-:Y:S01]  /*d530*/  LEA R38, R38, 0x2, 0x4 ;  /* 0x0000000226267811 */ /* 0x000fe200078e20ff */
[----:B------:R-:W2:Y:S01]  /*d540*/  @P1 LDG.E R49, desc[UR20][R30.64+0x8] ;  /* 0x000008141e311981 */ /* 0x000ea2000c1e1900 */
[----:B------:R-:W-:Y:S02]  /*d550*/  ISETP.LT.U32.AND.EX P5, PT, RZ, UR23, !P5, P6 ;  /* 0x00000017ff007c0c */ /* 0x000fe4000efa1160 */
[----:B------:R-:W-:-:S03]  /*d560*/  ISETP.GE.U32.AND P6, PT, R38, UR8, PT ;  /* 0x0000000826007c0c */ /* 0x000fc6000bfc6070 */
[----:B---3--:R-:W3:Y:S01]  /*d570*/  @P4 LDG.E R43, desc[UR20][R32.64+0x4] ;  /* 0x00000414202b4981 */ /* 0x008ee2000c1e1900 */
[----:B------:R-:W-:Y:S02]  /*d580*/  ISETP.GE.U32.AND.EX P2, PT, RZ, UR9, PT, P6 ;  /* 0x00000009ff007c0c */ /* 0x000fe4000bf46160 */
[----:B------:R-:W-:-:S04]  /*d590*/  PLOP3.LUT P6, PT, PT, PT, UP5, 0x80, 0x8 ;  /* 0x000000000008781c */ /* 0x000fc80003fcf058 */
[----:B------:R-:W-:Y:S01]  /*d5a0*/  ISETP.LT.U32.AND.EX P6, PT, RZ, UR23, !P2, P6 ;  /* 0x00000017ff007c0c */ /* 0x000fe2000d7c1160 */
[----:B------:R-:W3:Y:S01]  /*d5b0*/  @P5 LDG.E R45, desc[UR20][R34.64+0x4] ;  /* 0x00000414222d5981 */ /* 0x000ee2000c1e1900 */
[----:B------:R-:W-:-:S11]  /*d5c0*/  ISETP.NE.AND P2, PT, R40, RZ, PT ;  /* 0x000000ff2800720c */ /* 0x000fd60003f45270 */
[----:B----4-:R-:W4:Y:S04]  /*d5d0*/  @P6 LDG.E R51, desc[UR20][R32.64+0x8] ;  /* 0x0000081420336981 */ /* 0x010f28000c1e1900 */
[----:B------:R-:W4:Y:S01]  /*d5e0*/  @P2 LDG.E R39, desc[UR20][R28.64+0x4] ;  /* 0x000004141c272981 */ /* 0x000f22000c1e1900 */
[----:B------:R-:W0:Y:S08]  /*d5f0*/  LDC R40, c[0x0][0x360] ;  /* 0x0000d800ff287b82 */ /* 0x000e300000000800 */
[----:B------:R-:W1:Y:S08]  /*d600*/  LDC R38, c[0x0][0x360] ;  /* 0x0000d800ff267b82 */ /* 0x000e700000000800 */
[----:B------:R-:W1:Y:S08]  /*d610*/  LDC R42, c[0x0][0x360] ;  /* 0x0000d800ff2a7b82 */ /* 0x000e700000000800 */
[----:B------:R-:W4:Y:S01]  /*d620*/  LDC R44, c[0x0][0x360] ;  /* 0x0000d800ff2c7b82 */ /* 0x000f220000000800 */
[----:B0-----:R-:W-:-:S07]  /*d630*/  IMAD R40, R40, UR26, R66 ;  /* 0x0000001a28287c24 */ /* 0x001fce000f8e0242 */
[----:B------:R-:W0:Y:S08]  /*d640*/  LDC R46, c[0x0][0x360] ;  /* 0x0000d800ff2e7b82 */ /* 0x000e300000000800 */
[----:B------:R-:W0:Y:S01]  /*d650*/  LDC R48, c[0x0][0x360] ;  /* 0x0000d800ff307b82 */ /* 0x000e220000000800 */
[----:B------:R-:W-:Y:S01]  /*d660*/  UP2UR UR30, UPR, URZ, 0x1 ;  /* 0x00000001ff1e7883 */ /* 0x000fe20008000000 */
[----:B------:R-:W-:Y:S01]  /*d670*/  LEA R40, R40, 0x2, 0x4 ;  /* 0x0000000228287811 */ /* 0x000fe200078e20ff */
[----:B------:R-:W-:Y:S01]  /*d680*/  UISETP.NE.AND UP0, UPT, UR13, URZ, UPT ;  /* 0x000000ff0d00728c */ /* 0x000fe2000bf05270 */
[----:B------:R-:W-:Y:S03]  /*d690*/  @!P2 STS [R2+0x1804], RZ ;  /* 0x001804ff0200a388 */ /* 0x000fe60000000800 */
[----:B------:R-:W-:-:S02]  /*d6a0*/  UP2UR UR28, UPR, URZ, 0x1 ;  /* 0x00000001ff1c7883 */ /* 0x000fc40008000000 */
[----:B------:R-:W-:Y:S01]  /*d6b0*/  UISETP.NE.AND UP0, UPT, UR17, URZ, UPT ;  /* 0x000000ff1100728c */ /* 0x000fe2000bf05270 */
[----:B------:R-:W-:Y:S03]  /*d6c0*/  @!P3 STS [R2+0x1a04], RZ ;  /* 0x001a04ff0200b388 */ /* 0x000fe60000000800 */
[----:B------:R-:W-:Y:S02]  /*d6d0*/  UP2UR UR25, UPR, URZ, 0x1 ;  /* 0x00000001ff197883 */ /* 0x000fe40008000000 */
[----:B------:R-:W-:-:S04]  /*d6e0*/  UISETP.NE.AND UP0, UPT, UR12, URZ, UPT ;  /* 0x000000ff0c00728c */ /* 0x000fc8000bf05270 */
[----:B------:R-:W-:Y:S02]  /*d6f0*/  UP2UR UR24, UPR, URZ, 0x1 ;  /* 0x00000001ff187883 */ /* 0x000fe40008000000 */
[----:B------:R-:W-:Y:S01]  /*d700*/  UISETP.NE.AND UP0, UPT, UR11, URZ, UPT ;  /* 0x000000ff0b00728c */ /* 0x000fe2000bf05270 */
[----:B-1----:R-:W-:Y:S01]  /*d710*/  IMAD R42, R42, UR26, R66 ;  /* 0x0000001a2a2a7c24 */ /* 0x002fe2000f8e0242 */
[----:B------:R-:W-:Y:S02]  /*d720*/  @!P4 STS [R2+0x1c04], RZ ;  /* 0x001c04ff0200c388 */ /* 0x000fe40000000800 */
[----:B------:R-:W-:Y:S02]  /*d730*/  UP2UR UR19, UPR, URZ, 0x1 ;  /* 0x00000001ff137883 */ /* 0x000fe40008000000 */
[----:B------:R-:W-:Y:S01]  /*d740*/  UISETP.NE.AND UP0, UPT, UR18, URZ, UPT ;  /* 0x000000ff1200728c */ /* 0x000fe2000bf05270 */
[----:B------:R-:W-:Y:S01]  /*d750*/  @!P0 STS [R2+0x1808], RZ ;  /* 0x001808ff02008388 */ /* 0x000fe20000000800 */
[----:B------:R-:W-:-:S03]  /*d760*/  LEA R42, R42, 0x3, 0x4 ;  /* 0x000000032a2a7811 */ /* 0x000fc600078e20ff */
[----:B------:R-:W-:Y:S04]  /*d770*/  @!P6 STS [R2+0x1c08], RZ ;  /* 0x001c08ff0200e388 */ /* 0x000fe80000000800 */
[----:B------:R-:W-:Y:S04]  /*d780*/  @!P5 STS [R2+0x1e04], RZ ;  /* 0x001e04ff0200d388 */ /* 0x000fe80000000800 */
[----:B------:R-:W-:Y:S01]  /*d790*/  @!P1 STS [R2+0x1a08], RZ ;  /* 0x001a08ff02009388 */ /* 0x000fe20000000800 */
[----:B------:R-:W-:Y:S02]  /*d7a0*/  UP2UR UR29, UPR, URZ, 0x2 ;  /* 0x00000002ff1d7883 */ /* 0x000fe40008000000 */
[----:B------:R-:W-:Y:S01]  /*d7b0*/  UISETP.NE.AND UP1, UPT, UR14, URZ, UPT ;  /* 0x000000ff0e00728c */ /* 0x000fe2000bf25270 */
[----:B--2---:R-:W-:Y:S04]  /*d7c0*/  @P3 STS [R2+0x1a04], R41 ;  /* 0x001a042902003388 */ /* 0x004fe80000000800 */
[----:B------:R-:W-:Y:S04]  /*d7d0*/  @P0 STS [R2+0x1808], R47 ;  /* 0x0018082f02000388 */ /* 0x000fe80000000800 */
[----:B---3--:R-:W-:Y:S04]  /*d7e0*/  @P4 STS [R2+0x1c04], R43 ;  /* 0x001c042b02004388 */ /* 0x008fe80000000800 */
[----:B----4-:R1:W-:Y:S01]  /*d7f0*/  @P2 STS [R2+0x1804], R39 ;  /* 0x0018042702002388 */ /* 0x0103e20000000800 */
[----:B------:R-:W-:Y:S01]  /*d800*/  ISETP.GE.U32.AND P2, PT, R40, UR8, PT ;  /* 0x0000000828007c0c */ /* 0x000fe2000bf46070 */
[----:B------:R-:W-:-:S02]  /*d810*/  IMAD R40, R44, UR26, R66 ;  /* 0x0000001a2c287c24 */ /* 0x000fc4000f8e0242 */
[----:B------:R-:W2:Y:S01]  /*d820*/  LDC R44, c[0x0][0x360] ;  /* 0x0000d800ff2c7b82 */ /* 0x000ea20000000800 */
[----:B-1----:R-:W-:-:S04]  /*d830*/  P2R R39, PR, RZ, 0x4 ;  /* 0x00000004ff277803 */ /* 0x002fc80000000000 */
[----:B------:R-:W-:Y:S01]  /*d840*/  ISETP.NE.AND P3, PT, R39, RZ, PT ;  /* 0x000000ff2700720c */ /* 0x000fe20003f65270 */
[----:B0-----:R-:W-:Y:S01]  /*d850*/  IMAD R39, R48, UR26, R66 ;  /* 0x0000001a30277c24 */ /* 0x001fe2000f8e0242 */
[----:B------:R-:W-:-:S04]  /*d860*/  LEA R40, R40, 0x3, 0x4 ;  /* 0x0000000328287811 */ /* 0x000fc800078e20ff */
[----:B------:R-:W-:Y:S01]  /*d870*/  LEA R39, R39, 0x3, 0x4 ;  /* 0x0000000327277811 */ /* 0x000fe200078e20ff */
[----:B------:R-:W-:Y:S01]  /*d880*/  @P6 STS [R2+0x1c08], R51 ;  /* 0x001c083302006388 */ /* 0x000fe20000000800 */
[----:B------:R-:W-:Y:S02]  /*d890*/  ISETP.GE.U32.AND P0, PT, R40, UR8, PT ;  /* 0x0000000828007c0c */ /* 0x000fe4000bf06070 */
[----:B------:R-:W-:Y:S01]  /*d8a0*/  ISETP.GE.U32.AND P4, PT, R39, UR8, PT ;  /* 0x0000000827007c0c */ /* 0x000fe2000bf86070 */
[----:B------:R-:W0:Y:S01]  /*d8b0*/  LDC R40, c[0x0][0x360] ;  /* 0x0000d800ff287b82 */ /* 0x000e220000000800 */
[----:B------:R-:W-:Y:S02]  /*d8c0*/  ISETP.GE.U32.AND.EX P6, PT, RZ, UR9, PT, P3 ;  /* 0x00000009ff007c0c */ /* 0x000fe4000bfc6130 */
[----:B------:R-:W-:Y:S02]  /*d8d0*/  P2R R39, PR, RZ, 0x10 ;  /* 0x00000010ff277803 */ /* 0x000fe40000000000 */
[----:B------:R-:W-:Y:S01]  /*d8e0*/  PLOP3.LUT P3, PT, PT, PT, UP0, 0x80, 0x8 ;  /* 0x000000000008781c */ /* 0x000fe20003f6f008 */
[----:B------:R-:W-:Y:S01]  /*d8f0*/  UISETP.NE.AND UP0, UPT, UR19, URZ, UPT ;  /* 0x000000ff1300728c */ /* 0x000fe2000bf05270 */
[----:B------:R-:W-:-:S02]  /*d900*/  PLOP3.LUT P4, PT, PT, PT, UP6, 0x80, 0x8 ;  /* 0x000000000008781c */ /* 0x000fc40003f8f068 */
[----:B------:R-:W-:Y:S01]  /*d910*/  ISETP.GE.U32.AND P2, PT, R42, UR8, PT ;  /* 0x000000082a007c0c */ /* 0x000fe2000bf46070 */
[----:B------:R-:W-:Y:S01]  /*d920*/  IMAD R42, R46, UR26, R66 ;  /* 0x0000001a2e2a7c24 */ /* 0x000fe2000f8e0242 */
[----:B------:R1:W-:Y:S01]  /*d930*/  @P5 STS [R2+0x1e04], R45 ;  /* 0x001e042d02005388 */ /* 0x0003e20000000800 */
[----:B------:R-:W-:Y:S02]  /*d940*/  ISETP.LT.U32.AND.EX P5, PT, RZ, UR23, !P6, P4 ;  /* 0x00000017ff007c0c */ /* 0x000fe4000f7a1140 */
[----:B------:R-:W-:Y:S02]  /*d950*/  ISETP.GE.U32.AND.EX P6, PT, RZ, UR9, PT, P2 ;  /* 0x00000009ff007c0c */ /* 0x000fe4000bfc6120 */
[----:B------:R-:W-:Y:S01]  /*d960*/  PLOP3.LUT P2, PT, PT, PT, UP0, 0x80, 0x8 ;  /* 0x000000000008781c */ /* 0x000fe20003f4f008 */
[----:B------:R-:W-:Y:S01]  /*d970*/  UISETP.NE.AND UP0, UPT, UR24, URZ, UPT ;  /* 0x000000ff1800728c */ /* 0x000fe2000bf05270 */
[----:B------:R-:W-:Y:S01]  /*d980*/  LEA R42, R42, 0x3, 0x4 ;  /* 0x000000032a2a7811 */ /* 0x000fe200078e20ff */
[----:B------:R3:W-:Y:S01]  /*d990*/  @P1 STS [R2+0x1a08], R49 ;  /* 0x001a083102001388 */ /* 0x0007e20000000800 */
[----:B------:R-:W-:-:S02]  /*d9a0*/  P2R R41, PR, RZ, 0x20 ;  /* 0x00000020ff297803 */ /* 0x000fc40000000000 */
[----:B------:R-:W-:Y:S01]  /*d9b0*/  ISETP.NE.AND P5, PT, R39, RZ, PT ;  /* 0x000000ff2700720c */ /* 0x000fe20003fa5270 */
[----:B--2---:R-:W-:Y:S01]  /*d9c0*/  IMAD R39, R44, UR26, R66 ;  /* 0x0000001a2c277c24 */ /* 0x004fe2000f8e0242 */
[----:B------:R-:W-:Y:S02]  /*d9d0*/  ISETP.GE.U32.AND P1, PT, R42, UR8, PT ;  /* 0x000000082a007c0c */ /* 0x000fe4000bf26070 */
[----:B------:R-:W-:Y:S02]  /*d9e0*/  ISETP.GE.U32.AND.EX P4, PT, RZ, UR9, PT, P0 ;  /* 0x00000009ff007c0c */ /* 0x000fe4000bf86100 */
[----:B------:R-:W-:Y:S02]  /*d9f0*/  ISETP.LT.U32.AND.EX P0, PT, RZ, UR23, !P6, P3 ;  /* 0x00000017ff007c0c */ /* 0x000fe4000f701130 */
[----:B------:R-:W-:Y:S01]  /*da00*/  PLOP3.LUT P3, PT, PT, PT, UP0, 0x80, 0x8 ;  /* 0x000000000008781c */ /* 0x000fe20003f6f008 */
[----:B------:R-:W-:Y:S01]  /*da10*/  UISETP.NE.AND UP0, UPT, UR25, URZ, UPT ;  /* 0x000000ff1900728c */ /* 0x000fe2000bf05270 */
[----:B------:R-:W-:-:S02]  /*da20*/  ISETP.GE.U32.AND.EX P6, PT, RZ, UR9, PT, P1 ;  /* 0x00000009ff007c0c */ /* 0x000fc4000bfc6110 */
[----:B------:R-:W-:Y:S02]  /*da30*/  LEA R39, R39, 0x3, 0x4 ;  /* 0x0000000327277811 */ /* 0x000fe400078e20ff */
[----:B------:R-:W-:Y:S02]  /*da40*/  ISETP.LT.U32.AND.EX P1, PT, RZ, UR23, !P4, P2 ;  /* 0x00000017ff007c0c */ /* 0x000fe4000e721120 */
[----:B------:R-:W-:Y:S02]  /*da50*/  ISETP.LT.U32.AND.EX P2, PT, RZ, UR23, !P6, P3 ;  /* 0x00000017ff007c0c */ /* 0x000fe4000f741130 */
[----:B------:R-:W-:Y:S02]  /*da60*/  PLOP3.LUT P4, PT, PT, PT, UP0, 0x80, 0x8 ;  /* 0x000000000008781c */ /* 0x000fe40003f8f008 */
[----:B------:R-:W-:Y:S02]  /*da70*/  ISETP.GE.U32.AND.EX P6, PT, RZ, UR9, PT, P5 ;  /* 0x00000009ff007c0c */ /* 0x000fe4000bfc6150 */
[----:B------:R-:W-:Y:S01]  /*da80*/  ISETP.GE.U32.AND P3, PT, R39, UR8, PT ;  /* 0x0000000827007c0c */ /* 0x000fe2000bf66070 */
[----:B0-----:R-:W-:Y:S01]  /*da90*/  IMAD R39, R40, UR26, R66 ;  /* 0x0000001a28277c24 */ /* 0x001fe2000f8e0242 */
[----:B------:R-:W-:-:S02]  /*daa0*/  ISETP.LT.U32.AND.EX P4, PT, RZ, UR23, !P6, P4 ;  /* 0x00000017ff007c0c */ /* 0x000fc4000f781140 */
[----:B------:R-:W-:Y:S01]  /*dab0*/  PLOP3.LUT P6, PT, PT, PT, UP1, 0x80, 0x8 ;  /* 0x000000000008781c */ /* 0x000fe20003fcf018 */
[----:B------:R-:W2:Y:S01]  /*dac0*/  @P1 LDG.E R43, desc[UR20][R8.64+0xc] ;  /* 0x00000c14082b1981 */ /* 0x000ea2000c1e1900 */
[----:B------:R-:W-:Y:S02]  /*dad0*/  ISETP.GE.U32.AND.EX P3, PT, RZ, UR9, PT, P3 ;  /* 0x00000009ff007c0c */ /* 0x000fe4000bf66130 */
[----:B------:R-:W-:Y:S01]  /*dae0*/  LEA R39, R39, 0x3, 0x4 ;  /* 0x0000000327277811 */ /* 0x000fe200078e20ff */
[----:B------:R-:W-:Y:S01]  /*daf0*/  UISETP.NE.AND UP0, UPT, UR28, URZ, UPT ;  /* 0x000000ff1c00728c */ /* 0x000fe2000bf05270 */
[----:B------:R-:W-:Y:S01]  /*db00*/  ISETP.LT.U32.AND.EX P3, PT, RZ, UR23, !P3, P6 ;  /* 0x00000017ff007c0c */ /* 0x000fe2000df61160 */
[----:B-1----:R-:W4:Y:S01]  /*db10*/  @P2 LDG.E R45, desc[UR20][R10.64+0xc] ;  /* 0x00000c140a2d2981 */ /* 0x002f22000c1e1900 */
[----:B------:R-:W-:-:S03]  /*db20*/  ISETP.GE.U32.AND P6, PT, R39, UR8, PT ;  /* 0x0000000827007c0c */ /* 0x000fc6000bfc6070 */
[----:B------:R-:W2:Y:S01]  /*db30*/  @P4 LDG.E R47, desc[UR20][R12.64+0xc] ;  /* 0x00000c140c2f4981 */ /* 0x000ea2000c1e1900 */
[----:B------:R-:W-:Y:S02]  /*db40*/  ISETP.GE.U32.AND.EX P5, PT, RZ, UR9, PT, P6 ;  /* 0x00000009ff007c0c */ /* 0x000fe4000bfa6160 */
[----:B------:R-:W-:-:S04]  /*db50*/  PLOP3.LUT P6, PT, PT, PT, UP0, 0x80, 0x8 ;  /* 0x000000000008781c */ /* 0x000fc80003fcf008 */
[----:B------:R-:W-:Y:S01]  /*db60*/  ISETP.LT.U32.AND.EX P6, PT, RZ, UR23, !P5, P6 ;  /* 0x00000017ff007c0c */ /* 0x000fe2000efc1160 */
[----:B---3--:R-:W3:Y:S01]  /*db70*/  @P3 LDG.E R49, desc[UR20][R14.64+0xc] ;  /* 0x00000c140e313981 */ /* 0x008ee2000c1e1900 */
[----:B------:R-:W-:-:S03]  /*db80*/  ISETP.NE.AND P5, PT, R41, RZ, PT ;  /* 0x000000ff2900720c */ /* 0x000fc60003fa5270 */
[----:B------:R-:W2:Y:S08]  /*db90*/  @P0 LDG.E R41, desc[UR20][R4.64+0xc] ;  /* 0x00000c1404290981 */ /* 0x000eb0000c1e1900 */
[----:B------:R-:W3:Y:S04]  /*dba0*/  @P6 LDG.E R51, desc[UR20][R16.64+0xc] ;  /* 0x00000c1410336981 */ /* 0x000ee8000c1e1900 */
[----:B------:R-:W3:Y:S01]  /*dbb0*/  @P5 LDG.E R39, desc[UR20][R34.64+0x8] ;  /* 0x0000081422275981 */ /* 0x000ee2000c1e1900 */
[----:B------:R-:W0:Y:S08]  /*dbc0*/  LDC R40, c[0x0][0x360] ;  /* 0x0000d800ff287b82 */ /* 0x000e300000000800 */
[----:B------:R-:W1:Y:S08]  /*dbd0*/  LDC R42, c[0x0][0x360] ;  /* 0x0000d800ff2a7b82 */ /* 0x000e700000000800 */
[----:B------:R-:W3:Y:S08]  /*dbe0*/  LDC R44, c[0x0][0x360] ;  /* 0x0000d800ff2c7b82 */ /* 0x000ef00000000800 */
[----:B------:R-:W3:Y:S08]  /*dbf0*/  LDC R46, c[0x0][0x360] ;  /* 0x0000d800ff2e7b82 */ /* 0x000ef00000000800 */
[----:B------:R-:W3:Y:S01]  /*dc00*/  LDC R48, c[0x0][0x360] ;  /* 0x0000d800ff307b82 */ /* 0x000ee20000000800 */
[--C-:B0-----:R-:W-:Y:S01]  /*dc10*/  IMAD R40, R40, UR26, R66.reuse ;  /* 0x0000001a28287c24 */ /* 0x101fe2000f8e0242 */
[----:B------:R-:W-:Y:S01]  /*dc20*/  @!P5 STS [R2+0x1e08], RZ ;  /* 0x001e08ff0200d388 */ /* 0x000fe20000000800 */
[----:B-1----:R-:W-:-:S03]  /*dc30*/  IMAD R42, R42, UR26, R66 ;  /* 0x0000001a2a2a7c24 */ /* 0x002fc6000f8e0242 */
[----:B------:R-:W-:Y:S02]  /*dc40*/  LEA R40, R40, 0x3, 0x4 ;  /* 0x0000000328287811 */ /* 0x000fe400078e20ff */
[----:B------:R-:W-:Y:S01]  /*dc50*/  LEA R42, R42, 0x3, 0x4 ;  /* 0x000000032a2a7811 */ /* 0x000fe200078e20ff */
[----:B------:R-:W-:Y:S01]  /*dc60*/  @!P0 STS [R2+0x20c], RZ ;  /* 0x00020cff02008388 */ /* 0x000fe20000000800 */
[----:B------:R-:W-:-:S03]  /*dc70*/  UISETP.NE.AND UP1, UPT, UR16, URZ, UPT ;  /* 0x000000ff1000728c */ /* 0x000fc6000bf25270 */
[----:B------:R-:W-:Y:S01]  /*dc80*/  @!P2 STS [R2+0x60c], RZ ;  /* 0x00060cff0200a388 */ /* 0x000fe20000000800 */
[----:B------:R-:W-:-:S03]  /*dc90*/  UISETP.NE.AND UP0, UPT, UR15, URZ, UPT ;  /* 0x000000ff0f00728c */ /* 0x000fc6000bf05270 */
[----:B------:R-:W-:Y:S04]  /*dca0*/  @!P4 STS [R2+0x80c], RZ ;  /* 0x00080cff0200c388 */ /* 0x000fe80000000800 */
[----:B------:R-:W-:Y:S04]  /*dcb0*/  @!P3 STS [R2+0xa0c], RZ ;  /* 0x000a0cff0200b388 */ /* 0x000fe80000000800 */
[----:B------:R-:W-:Y:S04]  /*dcc0*/  @!P6 STS [R2+0xc0c], RZ ;  /* 0x000c0cff0200e388 */ /* 0x000fe80000000800 */
[----:B------:R-:W-:Y:S04]  /*dcd0*/  @!P1 STS [R2+0x40c], RZ ;  /* 0x00040cff02009388 */ /* 0x000fe80000000800 */
[----:B----4-:R-:W-:Y:S04]  /*dce0*/  @P2 STS [R2+0x60c], R45 ;  /* 0x00060c2d02002388 */ /* 0x010fe80000000800 */
[----:B--2---:R-:W-:Y:S01]  /*dcf0*/  @P0 STS [R2+0x20c], R41 ;  /* 0x00020c2902000388 */ /* 0x004fe20000000800 */
[----:B------:R-:W-:-:S03]  /*dd00*/  ISETP.GE.U32.AND P0, PT, R42, UR8, PT ;  /* 0x000000082a007c0c */ /* 0x000fc6000bf06070 */
[----:B---3--:R0:W-:Y:S01]  /*dd10*/  @P5 STS [R2+0x1e08], R39 ;  /* 0x001e082702005388 */ /* 0x0081e20000000800 */
[----:B------:R-:W-:Y:S01]  /*dd20*/  ISETP.GE.U32.AND P5, PT, R40, UR8, PT ;  /* 0x0000000828007c0c */ /* 0x000fe2000bfa6070 */
[--C-:B------:R-:W-:Y:S02]  /*dd30*/  IMAD R40, R44, UR26, R66.reuse ;  /* 0x0000001a2c287c24 */ /* 0x100fe4000f8e0242 */
[----:B------:R-:W1:Y:S01]  /*dd40*/  LDC R44, c[0x0][0x360] ;  /* 0x0000d800ff2c7b82 */ /* 0x000e620000000800 */
[----:B0-----:R-:W-:Y:S02]  /*dd50*/  IMAD R39, R48, UR26, R66 ;  /* 0x0000001a30277c24 */ /* 0x001fe4000f8e0242 */
[----:B------:R-:W-:-:S03]  /*dd60*/  LEA R40, R40, 0x3, 0x4 ;  /* 0x0000000328287811 */ /* 0x000fc600078e20ff */
[----:B------:R-:W-:Y:S02]  /*dd70*/  LEA R39, R39, 0x3, 0x4 ;  /* 0x0000000327277811 */ /* 0x000fe400078e20ff */
[----:B------:R-:W-:Y:S02]  /*dd80*/  P2R R41, PR, RZ, 0x1 ;  /* 0x00000001ff297803 */ /* 0x000fe40000000000 */
[----:B------:R-:W-:Y:S02]  /*dd90*/  ISETP.GE.U32.AND P0, PT, R40, UR8, PT ;  /* 0x0000000828007c0c */ /* 0x000fe4000bf06070 */
[----:B------:R-:W-:Y:S01]  /*dda0*/  ISETP.GE.U32.AND P2, PT, R39, UR8, PT ;  /* 0x0000000827007c0c */ /* 0x000fe2000bf46070 */
[----:B------:R-:W0:Y:S01]  /*ddb0*/  LDC R40, c[0x0][0x360] ;  /* 0x0000d800ff287b82 */ /* 0x000e220000000800 */
[----:B------:R-:W-:Y:S02]  /*ddc0*/  ISETP.GE.U32.AND.EX P5, PT, RZ, UR9, PT, P5 ;  /* 0x00000009ff007c0c */ /* 0x000fe4000bfa6150 */
[----:B------:R-:W-:Y:S01]  /*ddd0*/  P2R R39, PR, RZ, 0x4 ;  /* 0x00000004ff277803 */ /* 0x000fe20000000000 */
[----:B------:R-:W-:Y:S01]  /*dde0*/  IMAD R42, R46, UR26, R66 ;  /* 0x0000001a2e2a7c24 */ /* 0x000fe2000f8e0242 */
[----:B------:R-:W-:Y:S01]  /*ddf0*/  PLOP3.LUT P2, PT, PT, PT, UP1, 0x80, 0x8 ;  /* 0x000000000008781c */ /* 0x000fe20003f4f018 */
[----:B------:R-:W-:Y:S01]  /*de00*/  @P4 STS [R2+0x80c], R47 ;  /* 0x00080c2f02004388 */ /* 0x000fe20000000800 */
[----:B------:R-:W-:-:S02]  /*de10*/  ISETP.NE.AND P4, PT, R41, RZ, PT ;  /* 0x000000ff2900720c */ /* 0x000fc40003f85270 */
[----:B------:R-:W-:Y:S01]  /*de20*/  ISETP.LT.U32.AND.EX P5, PT, RZ, UR23, !P5, P2 ;  /* 0x00000017ff007c0c */ /* 0x000fe2000efa1120 */
[----:B------:R-:W-:Y:S01]  /*de30*/  @P3 STS [R2+0xa0c], R49 ;  /* 0x000a0c3102003388 */ /* 0x000fe20000000800 */
[----:B------:R-:W-:Y:S01]  /*de40*/  LEA R42, R42, 0x3, 0x4 ;  /* 0x000000032a2a7811 */ /* 0x000fe200078e20ff */
[----:B------:R-:W-:Y:S01]  /*de50*/  UISETP.NE.AND UP1, UPT, UR29, URZ, UPT ;  /* 0x000000ff1d00728c */ /* 0x000fe2000bf25270 */
[----:B------:R-:W-:Y:S01]  /*de60*/  PLOP3.LUT P3, PT, PT, PT, UP0, 0x80, 0x8 ;  /* 0x000000000008781c */ /* 0x000fe20003f6f008 */
[----:B------:R-:W-:Y:S01]  /*de70*/  @P6 STS [R2+0xc0c], R51 ;  /* 0x000c0c3302006388 */ /* 0x000fe20000000800 */
[----:B------:R-:W-:Y:S01]  /*de80*/  UISETP.NE.AND UP0, UPT, UR30, URZ, UPT ;  /* 0x000000ff1e00728c */ /* 0x000fe2000bf05270 */
[----:B------:R-:W-:Y:S02]  /*de90*/  P2R R41, PR, RZ, 0x20 ;  /* 0x00000020ff297803 */ /* 0x000fe40000000000 */
[----:B------:R2:W-:Y:S01]  /*dea0*/  @P1 STS [R2+0x40c], R43 ;  /* 0x00040c2b02001388 */ /* 0x0005e20000000800 */
[----:B------:R-:W-:Y:S01]  /*deb0*/  ISETP.NE.AND P5, PT, R39, RZ, PT ;  /* 0x000000ff2700720c */ /* 0x000fe20003fa5270 */
[----:B-1----:R-:W-:Y:S01]  /*dec0*/  IMAD R39, R44, UR26, R66 ;  /* 0x0000001a2c277c24 */ /* 0x002fe2000f8e0242 */
[----:B------:R-:W-:-:S02]  /*ded0*/  ISETP.GE.U32.AND.EX P6, PT, RZ, UR9, PT, P4 ;  /* 0x00000009ff007c0c */ /* 0x000fc4000bfc6140 */
[----:B------:R-:W-:Y:S02]  /*dee0*/  ISETP.GE.U32.AND P1, PT, R42, UR8, PT ;  /* 0x000000082a007c0c */ /* 0x000fe4000bf26070 */
[----:B------:R-:W-:Y:S02]  /*def0*/  ISETP.GE.U32.AND.EX P4, PT, RZ, UR9, PT, P0 ;  /* 0x00000009ff007c0c */ /* 0x000fe4000bf86100 */
[----:B------:R-:W-:Y:S02]  /*df00*/  ISETP.LT.U32.AND.EX P0, PT, RZ, UR23, !P6, P3 ;  /* 0x00000017ff007c0c */ /* 0x000fe4000f701130 */
[----:B------:R-:W-:Y:S02]  /*df10*/  PLOP3.LUT P2, PT, PT, PT, UP0, 0x80, 0x8 ;  /* 0x000000000008781c */ /* 0x000fe40003f4f008 */
[----:B------:R-:W-:Y:S02]  /*df20*/  PLOP3.LUT P3, PT, PT, PT, UP1, 0x80, 0x8 ;  /* 0x000000000008781c */ /* 0x000fe40003f6f018 */
[----:B------:R-:W-:-:S02]  /*df30*/  ISETP.GE.U32.AND.EX P1, PT, RZ, UR9, PT, P1 ;  /* 0x00000009ff007c0c */ /* 0x000fc4000bf26110 */
[----:B------:R-:W-:Y:S02]  /*df40*/  LEA R39, R39, 0x3, 0x4 ;  /* 0x0000000327277811 */ /* 0x000fe400078e20ff */
[----:B------:R-:W-:Y:S02]  /*df50*/  ISETP.LT.U32.AND.EX P2, PT, RZ, UR23, !P4, P2 ;  /* 0x00000017ff007c0c */ /* 0x000fe4000e741120 */
[----:B------:R-:W-:Y:S01]  /*df60*/  ISETP.LT.U32.AND.EX P3, PT, RZ, UR23, !P1, P3 ;  /* 0x00000017ff007c0c */ /* 0x000fe2000cf61130 */
[----:B--2---:R-:W2:Y:S01]  /*df70*/  @P0 LDG.E R43, desc[UR20][R20.64+0xc] ;  /* 0x00000c14142b0981 */ /* 0x004ea2000c1e1900 */
[----:B------:R-:W-:Y:S02]  /*df80*/  PLOP3.LUT P4, PT, PT, PT, UP2, 0x80, 0x8 ;  /* 0x000000000008781c */ /* 0x000fe40003f8f028 */
[----:B------:R-:W-:Y:S02]  /*df90*/  ISETP.GE.U32.AND.EX P6, PT, RZ, UR9, PT, P5 ;  /* 0x00000009ff007c0c */ /* 0x000fe4000bfc6150 */
[----:B------:R-:W-:Y:S01]  /*dfa0*/  ISETP.GE.U32.AND P1, PT, R39, UR8, PT ;  /* 0x0000000827007c0c */ /* 0x000fe2000bf26070 */
[----:B0-----:R-:W-:Y:S01]  /*dfb0*/  IMAD R39, R40, UR26, R66 ;  /* 0x0000001a28277c24 */ /* 0x001fe2000f8e0242 */
[----:B------:R-:W-:-:S02]  /*dfc0*/  ISETP.LT.U32.AND.EX P4, PT, RZ, UR23, !P6, P4 ;  /* 0x00000017ff007c0c */ /* 0x000fc4000f781140 */
[----:B------:R-:W-:Y:S01]  /*dfd0*/  PLOP3.LUT P6, PT, PT, PT, UP3, 0x80, 0x8 ;  /* 0x000000000008781c */ /* 0x000fe20003fcf038 */
[----:B------:R-:W3:Y:S01]  /*dfe0*/  @P2 LDG.E R45, desc[UR20][R22.64+0xc] ;  /* 0x00000c14162d2981 */ /* 0x000ee2000c1e1900 */
[----:B------:R-:W-:Y:S02]  /*dff0*/  ISETP.GE.U32.AND.EX P1, PT, RZ, UR9, PT, P1 ;  /* 0x00000009ff007c0c */ /* 0x000fe4000bf26110 */
[----:B------:R-:W-:Y:S01]  /*e000*/  LEA R39, R39, 0x3, 0x4 ;  /* 0x0000000327277811 */ /* 0x000fe200078e20ff */
[----:B------:R-:W4:Y:S01]  /*e010*/  @P3 LDG.E R47, desc[UR20][R24.64+0xc] ;  /* 0x00000c14182f3981 */ /* 0x000f22000c1e1900 */
[----:B------:R-:W-:Y:S02]  /*e020*/  ISETP.LT.U32.AND.EX P1, PT, RZ, UR23, !P1, P6 ;  /* 0x00000017ff007c0c */ /* 0x000fe4000cf21160 */
[----:B------:R-:W-:-:S03]  /*e030*/  ISETP.GE.U32.AND P6, PT, R39, UR8, PT ;  /* 0x0000000827007c0c */ /* 0x000fc6000bfc6070 */
[----:B------:R-:W4:Y:S01]  /*e040*/  @P4 LDG.E R49, desc[UR20][R26.64+0xc] ;  /* 0x00000c141a314981 */ /* 0x000f22000c1e1900 */
[----:B------:R-:W-:Y:S02]  /*e050*/  ISETP.GE.U32.AND.EX P5, PT, RZ, UR9, PT, P6 ;  /* 0x00000009ff007c0c */ /* 0x000fe4000bfa6160 */
[----:B------:R-:W-:-:S04]  /*e060*/  PLOP3.LUT P6, PT, PT, PT, UP4, 0x80, 0x8 ;  /* 0x000000000008781c */ /* 0x000fc80003fcf048 */
[----:B------:R-:W-:Y:S01]  /*e070*/  ISETP.LT.U32.AND.EX P6, PT, RZ, UR23, !P5, P6 ;  /* 0x00000017ff007c0c */ /* 0x000fe2000efc1160 */
[----:B------:R-:W4:Y:S01]  /*e080*/  @P1 LDG.E R51, desc[UR20][R28.64+0xc] ;  /* 0x00000c141c331981 */ /* 0x000f22000c1e1900 */
[----:B------:R-:W-:-:S11]  /*e090*/  ISETP.NE.AND P5, PT, R41, RZ, PT ;  /* 0x000000ff2900720c */ /* 0x000fd60003fa5270 */
[----:B------:R-:W4:Y:S04]  /*e0a0*/  @P6 LDG.E R53, desc[UR20][R30.64+0xc] ;  /* 0x00000c141e356981 */ /* 0x000f28000c1e1900 */
[----:B------:R-:W4:Y:S01]  /*e0b0*/  @P5 LDG.E R41, desc[UR20][R18.64+0xc] ;  /* 0x00000c1412295981 */ /* 0x000f22000c1e1900 */
[----:B------:R-:W0:Y:S08]  /*e0c0*/  LDC R40, c[0x0][0x360] ;  /* 0x0000d800ff287b82 */ /* 0x000e300000000800 */
[----:B------:R-:W1:Y:S08]  /*e0d0*/  LDC R42, c[0x0][0x360] ;  /* 0x0000d800ff2a7b82 */ /* 0x000e700000000800 */
[----:B------:R-:W4:Y:S08]  /*e0e0*/  LDC R39, c[0x0][0x360] ;  /* 0x0000d800ff277b82 */ /* 0x000f300000000800 */
[----:B------:R-:W4:Y:S08]  /*e0f0*/  LDC R44, c[0x0][0x360] ;  /* 0x0000d800ff2c7b82 */ /* 0x000f300000000800 */
[----:B------:R-:W2:Y:S08]  /*e100*/  LDC R46, c[0x0][0x360] ;  /* 0x0000d800ff2e7b82 */ /* 0x000eb00000000800 */
[----:B------:R-:W4:Y:S01]  /*e110*/  LDC R48, c[0x0][0x360] ;  /* 0x0000d800ff307b82 */ /* 0x000f220000000800 */
[----:B0-----:R-:W-:-:S02]  /*e120*/  IMAD R40, R40, UR26, R66 ;  /* 0x0000001a28287c24 */ /* 0x001fc4000f8e0242 */
[----:B-1----:R-:W-:Y:S01]  /*e130*/  IMAD R42, R42, UR26, R66 ;  /* 0x0000001a2a2a7c24 */ /* 0x002fe2000f8e0242 */
[----:B------:R-:W-:Y:S02]  /*e140*/  @!P5 STS [R2+0xe0c], RZ ;  /* 0x000e0cff0200d388 */ /* 0x000fe40000000800 */
[----:B------:R-:W-:Y:S02]  /*e150*/  LEA R40, R40, 0x3, 0x4 ;  /* 0x0000000328287811 */ /* 0x000fe400078e20ff */
[----:B------:R-:W-:Y:S01]  /*e160*/  LEA R42, R42, 0x3, 0x4 ;  /* 0x000000032a2a7811 */ /* 0x000fe200078e20ff */
[----:B------:R-:W-:Y:S01]  /*e170*/  @!P0 STS [R2+0x100c], RZ ;  /* 0x00100cff02008388 */ /* 0x000fe20000000800 */
[----:B------:R-:W-:Y:S02]  /*e180*/  UP2UR UR29, UPR, URZ, 0x1 ;  /* 0x00000001ff1d7883 */ /* 0x000fe40008000000 */
[----:B------:R-:W-:Y:S01]  /*e190*/  UISETP.NE.AND UP0, UPT, UR14, URZ, UPT ;  /* 0x000000ff0e00728c */ /* 0x000fe2000bf05270 */
[----:B------:R-:W-:Y:S04]  /*e1a0*/  @!P2 STS [R2+0x120c], RZ ;  /* 0x00120cff0200a388 */ /* 0x000fe80000000800 */
[----:B------:R-:W-:Y:S01]  /*e1b0*/  @!P3 STS [R2+0x140c], RZ ;  /* 0x00140cff0200b388 */ /* 0x000fe20000000800 */
[----:B------:R-:W-:-:S02]  /*e1c0*/  UP2UR UR24, UPR, URZ, 0x1 ;  /* 0x00000001ff187883 */ /* 0x000fc40008000000 */
[----:B------:R-:W-:Y:S01]  /*e1d0*/  UISETP.NE.AND UP0, UPT, UR11, URZ, UPT ;  /* 0x000000ff0b00728c */ /* 0x000fe2000bf05270 */
[----:B------:R-:W-:Y:S03]  /*e1e0*/  @!P4 STS [R2+0x160c], RZ ;  /* 0x00160cff0200c388 */ /* 0x000fe60000000800 */
[----:B------:R-:W-:Y:S02]  /*e1f0*/  UP2UR UR19, UPR, URZ, 0x1 ;  /* 0x00000001ff137883 */ /* 0x000fe40008000000 */
[----:B------:R-:W-:Y:S01]  /*e200*/  UISETP.NE.AND UP0, UPT, UR18, URZ, UPT ;  /* 0x000000ff1200728c */ /* 0x000fe2000bf05270 */
[----:B------:R-:W-:Y:S04]  /*e210*/  @!P1 STS [R2+0x180c], RZ ;  /* 0x00180cff02009388 */ /* 0x000fe80000000800 */
[----:B------:R-:W-:Y:S01]  /*e220*/  @!P6 STS [R2+0x1a0c], RZ ;  /* 0x001a0cff0200e388 */ /* 0x000fe20000000800 */
[----:B------:R-:W-:-:S02]  /*e230*/  UP2UR UR25, UPR, URZ, 0x4 ;  /* 0x00000004ff197883 */ /* 0x000fc40008000000 */
[----:B------:R-:W-:Y:S02]  /*e240*/  UISETP.NE.AND UP2, UPT, UR12, URZ, UPT ;  /* 0x000000ff0c00728c */ /* 0x000fe4000bf45270 */
[----:B------:R-:W-:Y:S02]  /*e250*/  UP2UR UR28, UPR, URZ, 0x2 ;  /* 0x00000002ff1c7883 */ /* 0x000fe40008000000 */
[----:B------:R-:W-:Y:S01]  /*e260*/  UISETP.NE.AND UP1, UPT, UR17, URZ, UPT ;  /* 0x000000ff1100728c */ /* 0x000fe2000bf25270 */
[----:B--2---:R0:W-:Y:S01]  /*e270*/  @P0 STS [R2+0x100c], R43 ;  /* 0x00100c2b02000388 */ /* 0x0041e20000000800 */
[----:B------:R-:W-:Y:S01]  /*e280*/  ISETP.GE.U32.AND P0, PT, R42, UR8, PT ;  /* 0x000000082a007c0c */ /* 0x000fe2000bf06070 */
[----:B------:R-:W-:-:S05]  /*e290*/  IMAD R42, R46, UR26, R66 ;  /* 0x0000001a2e2a7c24 */ /* 0x000fca000f8e0242 */
[----:B------:R-:W-:Y:S01]  /*e2a0*/  LEA R42, R42, 0x4, 0x4 ;  /* 0x000000042a2a7811 */ /* 0x000fe200078e20ff */
[----:B---3--:R-:W-:Y:S03]  /*e2b0*/  @P2 STS [R2+0x120c], R45 ;  /* 0x00120c2d02002388 */ /* 0x008fe60000000800 */
[----:B------:R-:W-:Y:S01]  /*e2c0*/  ISETP.GE.U32.AND P2, PT, R42, UR8, PT ;  /* 0x000000082a007c0c */ /* 0x000fe2000bf46070 */
[----:B----4-:R-:W-:Y:S01]  /*e2d0*/  @P3 STS [R2+0x140c], R47 ;  /* 0x00140c2f02003388 */ /* 0x010fe20000000800 */
[----:B0-----:R-:W-:-:S03]  /*e2e0*/  P2R R43, PR, RZ, 0x1 ;  /* 0x00000001ff2b7803 */ /* 0x001fc60000000000 */
[----:B------:R-:W-:Y:S01]  /*e2f0*/  @P4 STS [R2+0x160c], R49 ;  /* 0x00160c3102004388 */ /* 0x000fe20000000800 */
[----:B------:R-:W-:-:S03]  /*e300*/  ISETP.NE.AND P4, PT, R43, RZ, PT ;  /* 0x000000ff2b00720c */ /* 0x000fc60003f85270 */
[----:B------:R0:W-:Y:S01]  /*e310*/  @P5 STS [R2+0xe0c], R41 ;  /* 0x000e0c2902005388 */ /* 0x0001e20000000800 */
[----:B------:R-:W-:Y:S01]  /*e320*/  ISETP.GE.U32.AND P5, PT, R40, UR8, PT ;  /* 0x0000000828007c0c */ /* 0x000fe2000bfa6070 */
[--C-:B------:R-:W-:Y:S02]  /*e330*/  IMAD R40, R44, UR26, R66.reuse ;  /* 0x0000001a2c287c24 */ /* 0x100fe4000f8e0242 */
[----:B------:R-:W1:Y:S01]  /*e340*/  LDC R44, c[0x0][0x360] ;  /* 0x0000d800ff2c7b82 */ /* 0x000e620000000800 */
[----:B0-----:R-:W-:Y:S02]  /*e350*/  IMAD R41, R48, UR26, R66 ;  /* 0x0000001a30297c24 */ /* 0x001fe4000f8e0242 */
[----:B------:R-:W-:-:S03]  /*e360*/  LEA R40, R40, 0x4, 0x4 ;  /* 0x0000000428287811 */ /* 0x000fc600078e20ff */
[----:B------:R-:W-:Y:S02]  /*e370*/  LEA R41, R41, 0x4, 0x4 ;  /* 0x0000000429297811 */ /* 0x000fe400078e20ff */
[----:B------:R-:W0:Y:S02]  /*e380*/  LDC R42, c[0x0][0x360] ;  /* 0x0000d800ff2a7b82 */ /* 0x000e240000000800 */
[----:B------:R-:W-:Y:S02]  /*e390*/  ISETP.GE.U32.AND P3, PT, R41, UR8, PT ;  /* 0x0000000829007c0c */ /* 0x000fe4000bf66070 */
[----:B------:R-:W-:Y:S02]  /*e3a0*/  ISETP.GE.U32.AND P0, PT, R40, UR8, PT ;  /* 0x0000000828007c0c */ /* 0x000fe4000bf06070 */
[----:B------:R-:W-:Y:S02]  /*e3b0*/  P2R R40, PR, RZ, 0x8 ;  /* 0x00000008ff287803 */ /* 0x000fe40000000000 */
[----:B------:R-:W-:-:S02]  /*e3c0*/  PLOP3.LUT P3, PT, PT, PT, UP5, 0x80, 0x8 ;  /* 0x000000000008781c */ /* 0x000fc40003f6f058 */
[----:B------:R-:W-:-:S04]  /*e3d0*/  ISETP.GE.U32.AND.EX P5, PT, RZ, UR9, PT, P5 ;  /* 0x00000009ff007c0c */ /* 0x000fc8000bfa6150 */
[----:B------:R-:W-:Y:S01]  /*e3e0*/  ISETP.LT.U32.AND.EX P5, PT, RZ, UR23, !P5, P3 ;  /* 0x00000017ff007c0c */ /* 0x000fe2000efa1130 */
[----:B------:R2:W-:Y:S01]  /*e3f0*/  @P1 STS [R2+0x180c], R51 ;  /* 0x00180c3302001388 */ /* 0x0005e20000000800 */
[----:B------:R-:W-:Y:S01]  /*e400*/  PLOP3.LUT P3, PT, PT, PT, UP0, 0x80, 0x8 ;  /* 0x000000000008781c */ /* 0x000fe20003f6f008 */
[----:B------:R-:W-:Y:S01]  /*e410*/  UISETP.NE.AND UP0, UPT, UR19, URZ, UPT ;  /* 0x000000ff1300728c */ /* 0x000fe2000bf05270 */
[----:B------:R-:W-:Y:S01]  /*e420*/  P2R R41, PR, RZ, 0x20 ;  /* 0x00000020ff297803 */ /* 0x000fe20000000000 */
[----:B------:R3:W-:Y:S01]  /*e430*/  @P6 STS [R2+0x1a0c], R53 ;  /* 0x001a0c3502006388 */ /* 0x0007e20000000800 */
[----:B------:R-:W-:Y:S02]  /*e440*/  PLOP3.LUT P1, PT, PT, PT, UP6, 0x80, 0x8 ;  /* 0x000000000008781c */ /* 0x000fe40003f2f068 */
[----:B------:R-:W-:Y:S01]  /*e450*/  ISETP.NE.AND P5, PT, R40, RZ, PT ;  /* 0x000000ff2800720c */ /* 0x000fe20003fa5270 */
[----:B-1----:R-:W-:Y:S01]  /*e460*/  IMAD R40, R44, UR26, R66 ;  /* 0x0000001a2c287c24 */ /* 0x002fe2000f8e0242 */
[----:B------:R-:W-:-:S02]  /*e470*/  ISETP.GE.U32.AND.EX P6, PT, RZ, UR9, PT, P4 ;  /* 0x00000009ff007c0c */ /* 0x000fc4000bfc6140 */
[----:B------:R-:W-:Y:S02]  /*e480*/  ISETP.GE.U32.AND.EX P4, PT, RZ, UR9, PT, P0 ;  /* 0x00000009ff007c0c */ /* 0x000fe4000bf86100 */
[----:B------:R-:W-:Y:S02]  /*e490*/  ISETP.LT.U32.AND.EX P0, PT, RZ, UR23, !P6, P1 ;  /* 0x00000017ff007c0c */ /* 0x000fe4000f701110 */
[----:B------:R-:W-:Y:S02]  /*e4a0*/  PLOP3.LUT P1, PT, PT, PT, UP0, 0x80, 0x8 ;  /* 0x000000000008781c */ /* 0x000fe40003f2f008 */
[----:B------:R-:W-:Y:S02]  /*e4b0*/  ISETP.GE.U32.AND.EX P2, PT, RZ, UR9, PT, P2 ;  /* 0x00000009ff007c0c */ /* 0x000fe4000bf46120 */
[----:B------:R-:W-:Y:S02]  /*e4c0*/  LEA R40, R40, 0x4, 0x4 ;  /* 0x0000000428287811 */ /* 0x000fe400078e20ff */
[----:B------:R-:W-:-:S02]  /*e4d0*/  ISETP.LT.U32.AND.EX P3, PT, RZ, UR23, !P4, P3 ;  /* 0x00000017ff007c0c */ /* 0x000fc4000e761130 */
[----:B------:R-:W-:Y:S02]  /*e4e0*/  ISETP.LT.U32.AND.EX P1, PT, RZ, UR23, !P2, P1 ;  /* 0x00000017ff007c0c */ /* 0x000fe4000d721110 */
[----:B------:R-:W-:Y:S01]  /*e4f0*/  PLOP3.LUT P4, PT, PT, PT, UP2, 0x80, 0x8 ;  /* 0x000000000008781c */ /* 0x000fe20003f8f028 */
[----:B------:R-:W4:Y:S01]  /*e500*/  @P0 LDG.E R43, desc[UR20][R34.64+0xc] ;  /* 0x00000c14222b0981 */ /* 0x000f22000c1e1900 */
[----:B------:R-:W-:Y:S02]  /*e510*/  ISETP.GE.U32.AND.EX P6, PT, RZ, UR9, PT, P5 ;  /* 0x00000009ff007c0c */ /* 0x000fe4000bfc6150 */
[----:B------:R-:W-:Y:S01]  /*e520*/  ISETP.GE.U32.AND P2, PT, R40, UR8, PT ;  /* 0x0000000828007c0c */ /* 0x000fe2000bf46070 */
[----:B0-----:R-:W-:Y:S01]  /*e530*/  IMAD R40, R42, UR26, R66 ;  /* 0x0000001a2a287c24 */ /* 0x001fe2000f8e0242 */
[----:B------:R-:W-:Y:S02]  /*e540*/  ISETP.LT.U32.AND.EX P4, PT, RZ, UR23, !P6, P4 ;  /* 0x00000017ff007c0c */ /* 0x000fe4000f781140 */
[----:B------:R-:W-:Y:S01]  /*e550*/  PLOP3.LUT P6, PT, PT, PT, UP1, 0x80, 0x8 ;  /* 0x000000000008781c */ /* 0x000fe20003fcf018 */
[----:B------:R-:W-:Y:S01]  /*e560*/  UISETP.NE.AND UP0, UPT, UR24, URZ, UPT ;  /* 0x000000ff1800728c */ /* 0x000fe2000bf05270 */
[----:B------:R-:W-:Y:S01]  /*e570*/  ISETP.GE.U32.AND.EX P2, PT, RZ, UR9, PT, P2 ;  /* 0x00000009ff007c0c */ /* 0x000fe2000bf46120 */
[----:B------:R-:W4:Y:S01]  /*e580*/  @P1 LDG.E R47, desc[UR20][R8.64+0x10] ;  /* 0x00001014082f1981 */ /* 0x000f22000c1e1900 */
[----:B------:R-:W-:-:S02]  /*e590*/  LEA R40, R40, 0x4, 0x4 ;  /* 0x0000000428287811 */ /* 0x000fc400078e20ff */
[----:B------:R-:W-:Y:S01]  /*e5a0*/  ISETP.LT.U32.AND.EX P2, PT, RZ, UR23, !P2, P6 ;  /* 0x00000017ff007c0c */ /* 0x000fe2000d741160 */
[----:B------:R-:W4:Y:S01]  /*e5b0*/  @P3 LDG.E R45, desc[UR20][R4.64+0x10] ;  /* 0x00001014042d3981 */ /* 0x000f22000c1e1900 */
[----:B------:R-:W-:-:S03]  /*e5c0*/  ISETP.GE.U32.AND P6, PT, R40, UR8, PT ;  /* 0x0000000828007c0c */ /* 0x000fc6000bfc6070 */
[----:B------:R-:W4:Y:S01]  /*e5d0*/  @P4 LDG.E R49, desc[UR20][R10.64+0x10] ;  /* 0x000010140a314981 */ /* 0x000f22000c1e1900 */
[----:B------:R-:W-:Y:S02]  /*e5e0*/  ISETP.GE.U32.AND.EX P5, PT, RZ, UR9, PT, P6 ;  /* 0x00000009ff007c0c */ /* 0x000fe4000bfa6160 */
[----:B------:R-:W-:-:S04]  /*e5f0*/  PLOP3.LUT P6, PT, PT, PT, UP0, 0x80, 0x8 ;  /* 0x000000000008781c */ /* 0x000fc80003fcf008 */
[----:B------:R-:W-:Y:S01]  /*e600*/  ISETP.LT.U32.AND.EX P6, PT, RZ, UR23, !P5, P6 ;  /* 0x00000017ff007c0c */ /* 0x000fe2000efc1160 */
[----:B--2---:R-:W2:Y:S01]  /*e610*/  @P2 LDG.E R51, desc[UR20][R12.64+0x10] ;  /* 0x000010140c332981 */ /* 0x004ea2000c1e1900 */
[----:B------:R-:W-:-:S11]  /*e620*/  ISETP.NE.AND P5, PT, R41, RZ, PT ;  /* 0x000000ff2900720c */ /* 0x000fd60003fa5270 */
[----:B---3--:R-:W3:Y:S04]  /*e630*/  @P6 LDG.E R53, desc[UR20][R14.64+0x10] ;  /* 0x000010140e356981 */ /* 0x008ee8000c1e1900 */
[----:B------:R-:W3:Y:S01]  /*e640*/  @P5 LDG.E R41, desc[UR20][R32.64+0xc] ;  /* 0x00000c1420295981 */ /* 0x000ee2000c1e1900 */
[----:B------:R-:W0:Y:S08]  /*e650*/  LDC R40, c[0x0][0x360] ;  /* 0x0000d800ff287b82 */ /* 0x000e300000000800 */
[----:B------:R-:W1:Y:S08]  /*e660*/  LDC R42, c[0x0][0x360] ;  /* 0x0000d800ff2a7b82 */ /* 0x000e700000000800 */
[----:B------:R-:W3:Y:S08]  /*e670*/  LDC R44, c[0x0][0x360] ;  /* 0x0000d800ff2c7b82 */ /* 0x000ef00000000800 */
[----:B------:R-:W4:Y:S01]  /*e680*/  LDC R46, c[0x0][0x360] ;  /* 0x0000d800ff2e7b82 */ /* 0x000f220000000800 */
[----:B0-----:R-:W-:-:S07]  /*e690*/  IMAD R40, R40, UR26, R66 ;  /* 0x0000001a28287c24 */ /* 0x001fce000f8e0242 */
[----:B------:R-:W0:Y:S01]  /*e6a0*/  LDC R48, c[0x0][0x360] ;  /* 0x0000d800ff307b82 */ /* 0x000e220000000800 */
[----:B-1----:R-:W-:Y:S01]  /*e6b0*/  IMAD R42, R42, UR26, R66 ;  /* 0x0000001a2a2a7c24 */ /* 0x002fe2000f8e0242 */
[----:B------:R-:W-:Y:S01]  /*e6c0*/  LEA R40, R40, 0x4, 0x4 ;  /* 0x0000000428287811 */ /* 0x000fe200078e20ff */
[----:B------:R-:W-:Y:S03]  /*e6d0*/  @!P5 STS [R2+0x1c0c], RZ ;  /* 0x001c0cff0200d388 */ /* 0x000fe60000000800 */
[----:B------:R-:W-:Y:S01]  /*e6e0*/  LEA R42, R42, 0x4, 0x4 ;  /* 0x000000042a2a7811 */ /* 0x000fe200078e20ff */
[----:B------:R-:W-:Y:S01]  /*e6f0*/  @!P0 STS [R2+0x1e0c], RZ ;  /* 0x001e0cff02008388 */ /* 0x000fe20000000800 */
[----:B------:R-:W-:-:S03]  /*e700*/  UISETP.NE.AND UP2, UPT, UR13, URZ, UPT ;  /* 0x000000ff0d00728c */ /* 0x000fc6000bf45270 */
[----:B------:R-:W-:Y:S01]  /*e710*/  @!P1 STS [R2+0x410], RZ ;  /* 0x000410ff02009388 */ /* 0x000fe20000000800 */
[----:B------:R-:W-:-:S03]  /*e720*/  UISETP.NE.AND UP0, UPT, UR15, URZ, UPT ;  /* 0x000000ff0f00728c */ /* 0x000fc6000bf05270 */
[----:B------:R-:W-:Y:S04]  /*e730*/  @!P2 STS [R2+0x810], RZ ;  /* 0x000810ff0200a388 */ /* 0x000fe80000000800 */
[----:B------:R-:W-:Y:S01]  /*e740*/  @!P3 STS [R2+0x210], RZ ;  /* 0x000210ff0200b388 */ /* 0x000fe20000000800 */
[----:B------:R-:W-:-:S03]  /*e750*/  UISETP.NE.AND UP1, UPT, UR16, URZ, UPT ;  /* 0x000000ff1000728c */ /* 0x000fc6000bf25270 */
[----:B------:R-:W-:Y:S04]  /*e760*/  @!P4 STS [R2+0x610], RZ ;  /* 0x000610ff0200c388 */ /* 0x000fe80000000800 */
[----:B------:R-:W-:Y:S04]  /*e770*/  @!P6 STS [R2+0xa10], RZ ;  /* 0x000a10ff0200e388 */ /* 0x000fe80000000800 */
[----:B----4-:R1:W-:Y:S01]  /*e780*/  @P0 STS [R2+0x1e0c], R43 ;  /* 0x001e0c2b02000388 */ /* 0x0103e20000000800 */
[----:B------:R-:W-:Y:S01]  /*e790*/  ISETP.GE.U32.AND P0, PT, R42, UR8, PT ;  /* 0x000000082a007c0c */ /* 0x000fe2000bf06070 */
[----:B------:R-:W-:-:S05]  /*e7a0*/  IMAD R42, R46, UR26, R66 ;  /* 0x0000001a2e2a7c24 */ /* 0x000fca000f8e0242 */
[----:B------:R-:W-:Y:S01]  /*e7b0*/  LEA R42, R42, 0x4, 0x4 ;  /* 0x000000042a2a7811 */ /* 0x000fe200078e20ff */
[----:B------:R-:W-:Y:S03]  /*e7c0*/  @P1 STS [R2+0x410], R47 ;  /* 0x0004102f02001388 */ /* 0x000fe60000000800 */
[----:B------:R-:W-:Y:S02]  /*e7d0*/  ISETP.GE.U32.AND P1, PT, R42, UR8, PT ;  /* 0x000000082a007c0c */ /* 0x000fe4000bf26070 */
[----:B-1----:R-:W-:Y:S01]  /*e7e0*/  P2R R43, PR, RZ, 0x1 ;  /* 0x00000001ff2b7803 */ /* 0x002fe20000000000 */
[----:B------:R-:W-:Y:S04]  /*e7f0*/  @P3 STS [R2+0x210], R45 ;  /* 0x0002102d02003388 */ /* 0x000fe80000000800 */
[----:B------:R-:W-:Y:S01]  /*e800*/  @P4 STS [R2+0x610], R49 ;  /* 0x0006103102004388 */ /* 0x000fe20000000800 */
[----:B------:R-:W-:-:S03]  /*e810*/  ISETP.NE.AND P4, PT, R43, RZ, PT ;  /* 0x000000ff2b00720c */ /* 0x000fc60003f85270 */
[----:B--2---:R-:W-:Y:S04]  /*e820*/  @P2 STS [R2+0x810], R51 ;  /* 0x0008103302002388 */ /* 0x004fe80000000800 */
[----:B---3--:R0:W-:Y:S01]  /*e830*/  @P5 STS [R2+0x1c0c], R41 ;  /* 0x001c0c2902005388 */ /* 0x0081e20000000800 */
[----:B------:R-:W-:Y:S01]  /*e840*/  ISETP.GE.U32.AND P5, PT, R40, UR8, PT ;  /* 0x0000000828007c0c */ /* 0x000fe2000bfa6070 */
[--C-:B------:R-:W-:Y:S02]  /*e850*/  IMAD R40, R44, UR26, R66.reuse ;  /* 0x0000001a2c287c24 */ /* 0x100fe4000f8e0242 */
[----:B------:R-:W1:Y:S01]  /*e860*/  LDC R44, c[0x0][0x360] ;  /* 0x0000d800ff2c7b82 */ /* 0x000e620000000800 */
[----:B0-----:R-:W-:-:S07]  /*e870*/  IMAD R41, R48, UR26, R66 ;  /* 0x0000001a30297c24 */ /* 0x001fce000f8e0242 */
[----:B------:R-:W0:Y:S01]  /*e880*/  LDC R42, c[0x0][0x360] ;  /* 0x0000d800ff2a7b82 */ /* 0x000e220000000800 */
[----:B------:R-:W-:Y:S02]  /*e890*/  LEA R41, R41, 0x4, 0x4 ;  /* 0x0000000429297811 */ /* 0x000fe400078e20ff */
[----:B------:R-:W-:Y:S02]  /*e8a0*/  LEA R40, R40, 0x4, 0x4 ;  /* 0x0000000428287811 */ /* 0x000fe400078e20ff */
[----:B------:R-:W-:Y:S02]  /*e8b0*/  PLOP3.LUT P2, PT, PT, PT, UP2, 0x80, 0x8 ;  /* 0x000000000008781c */ /* 0x000fe40003f4f028 */
[----:B------:R-:W-:Y:S02]  /*e8c0*/  ISETP.GE.U32.AND.EX P5, PT, RZ, UR9, PT, P5 ;  /* 0x00000009ff007c0c */ /* 0x000fe4000bfa6150 */
[----:B------:R-:W-:Y:S02]  /*e8d0*/  ISETP.GE.U32.AND P3, PT, R41, UR8, PT ;  /* 0x0000000829007c0c */ /* 0x000fe4000bf66070 */
[----:B------:R-:W-:-:S02]  /*e8e0*/  ISETP.GE.U32.AND P0, PT, R40, UR8, PT ;  /* 0x0000000828007c0c */ /* 0x000fc4000bf06070 */
[----:B------:R-:W-:Y:S02]  /*e8f0*/  ISETP.LT.U32.AND.EX P5, PT, RZ, UR23, !P5, P2 ;  /* 0x00000017ff007c0c */ /* 0x000fe4000efa1120 */
[----:B------:R-:W-:Y:S01]  /*e900*/  P2R R40, PR, RZ, 0x8 ;  /* 0x00000008ff287803 */ /* 0x000fe20000000000 */
[----:B------:R2:W-:Y:S01]  /*e910*/  @P6 STS [R2+0xa10], R53 ;  /* 0x000a103502006388 */ /* 0x0005e20000000800 */
[----:B------:R-:W-:Y:S01]  /*e920*/  PLOP3.LUT P2, PT, PT, PT, UP0, 0x80, 0x8 ;  /* 0x000000000008781c */ /* 0x000fe20003f4f008 */
[----:B------:R-:W-:Y:S01]  /*e930*/  UISETP.NE.AND UP0, UPT, UR29, URZ, UPT ;  /* 0x000000ff1d00728c */ /* 0x000fe2000bf05270 */
[----:B------:R-:W-:Y:S02]  /*e940*/  P2R R41, PR, RZ, 0x20 ;  /* 0x00000020ff297803 */ /* 0x000fe40000000000 */
[----:B------:R-:W-:Y:S02]  /*e950*/  PLOP3.LUT P3, PT, PT, PT, UP1, 0x80, 0x8 ;  /* 0x000000000008781c */ /* 0x000fe40003f6f018 */
[----:B------:R-:W-:Y:S01]  /*e960*/  ISETP.NE.AND P5, PT, R40, RZ, PT ;  /* 0x000000ff2800720c */ /* 0x000fe20003fa5270 */
[----:B-1----:R-:W-:Y:S01]  /*e970*/  IMAD R40, R44, UR26, R66 ;  /* 0x0000001a2c287c24 */ /* 0x002fe2000f8e0242 */
[----:B------:R-:W-:Y:S01]  /*e980*/  ISETP.GE.U32.AND.EX P6, PT, RZ, UR9, PT, P4 ;  /* 0x00000009ff007c0c */ /* 0x000fe2000bfc6140 */
[----:B------:R-:W-:Y:S01]  /*e990*/  UISETP.NE.AND UP1, UPT, UR28, URZ, UPT ;  /* 0x000000ff1c00728c */ /* 0x000fe2000bf25270 */
[----:B------:R-:W-:-:S02]  /*e9a0*/  ISETP.GE.U32.AND.EX P4, PT, RZ, UR9, PT, P0 ;  /* 0x00000009ff007c0c */ /* 0x000fc4000bf86100 */
[----:B------:R-:W-:Y:S02]  /*e9b0*/  ISETP.LT.U32.AND.EX P0, PT, RZ, UR23, !P6, P3 ;  /* 0x00000017ff007c0c */ /* 0x000fe4000f701130 */
[----:B------:R-:W-:Y:S02]  /*e9c0*/  PLOP3.LUT P3, PT, PT, PT, UP0, 0x80, 0x8 ;  /* 0x000000000008781c */ /* 0x000fe40003f6f008 */
[----:B------:R-:W-:Y:S02]  /*e9d0*/  ISETP.GE.U32.AND.EX P6, PT, RZ, UR9, PT, P1 ;  /* 0x00000009ff007c0c */ /* 0x000fe4000bfc6110 */
[----:B------:R-:W-:Y:S01]  /*e9e0*/  LEA R40, R40, 0x4, 0x4 ;  /* 0x0000000428287811 */ /* 0x000fe200078e20ff */
[----:B------:R-:W-:Y:S01]  /*e9f0*/  UISETP.NE.AND UP2, UPT, UR25, URZ, UPT ;  /* 0x000000ff1900728c */ /* 0x000fe2000bf45270 */
[----:B------:R-:W-:Y:S02]  /*ea00*/  ISETP.LT.U32.AND.EX P1, PT, RZ, UR23, !P4, P2 ;  /* 0x00000017ff007c0c */ /* 0x000fe4000e721120 */
[----:B------:R-:W-:-:S02]  /*ea10*/  ISETP.LT.U32.AND.EX P2, PT, RZ, UR23, !P6, P3 ;  /* 0x00000017ff007c0c */ /* 0x000fc4000f741130 */
[----:B------:R-:W-:Y:S01]  /*ea20*/  PLOP3.LUT P4, PT, PT, PT, UP1, 0x80, 0x8 ;  /* 0x000000000008781c */ /* 0x000fe20003f8f018 */
[----:B------:R-:W3:Y:S01]  /*ea30*/  @P0 LDG.E R43, desc[UR20][R18.64+0x10] ;  /* 0x00001014122b0981 */ /* 0x000ee2000c1e1900 */
[----:B------:R-:W-:Y:S02]  /*ea40*/  ISETP.GE.U32.AND.EX P6, PT, RZ, UR9, PT, P5 ;  /* 0x00000009ff007c0c */ /* 0x000fe4000bfc6150 */
[----:B------:R-:W-:Y:S01]  /*ea50*/  ISETP.GE.U32.AND P3, PT, R40, UR8, PT ;  /* 0x0000000828007c0c */ /* 0x000fe2000bf66070 */
[----:B0-----:R-:W-:Y:S01]  /*ea60*/  IMAD R40, R42, UR26, R66 ;  /* 0x0000001a2a287c24 */ /* 0x001fe2000f8e0242 */
[----:B------:R-:W-:Y:S02]  /*ea70*/  ISETP.LT.U32.AND.EX P4, PT, RZ, UR23, !P6, P4 ;  /* 0x00000017ff007c0c */ /* 0x000fe4000f781140 */
[----:B------:R-:W-:Y:S01]  /*ea80*/  PLOP3.LUT P6, PT, PT, PT, UP2, 0x80, 0x8 ;  /* 0x000000000008781c */ /* 0x000fe20003fcf028 */
[----:B------:R-:W4:Y:S01]  /*ea90*/  @P1 LDG.E R45, desc[UR20][R20.64+0x10] ;  /* 0x00001014142d1981 */ /* 0x000f22000c1e1900 */
[----:B------:R-:W-:-:S02]  /*eaa0*/  ISETP.GE.U32.AND.EX P3, PT, RZ, UR9, PT, P3 ;  /* 0x00000009ff007c0c */ /* 0x000fc4000bf66130 */
        /* <DEDUP_REMOVED lines=10> */
[----:B--2---:R-:W2:Y:S04]  /*eb50*/  @P6 LDG.E R53, desc[UR20][R28.64+0x10] ;  /* 0x000010141c356981 */ /* 0x004ea8000c1e1900 */
[----:B------:R-:W2:Y:S01]  /*eb60*/  @P5 LDG.E R41, desc[UR20][R16.64+0x10] ;  /* 0x0000101410295981 */ /* 0x000ea2000c1e1900 */
[----:B------:R-:W0:Y:S08]  /*eb70*/  LDC R40, c[0x0][0x360] ;  /* 0x0000d800ff287b82 */ /* 0x000e300000000800 */
[----:B------:R-:W1:Y:S08]  /*eb80*/  LDC R42, c[0x0][0x360] ;  /* 0x0000d800ff2a7b82 */ /* 0x000e700000000800 */
[----:B------:R-:W2:Y:S08]  /*eb90*/  LDC R44, c[0x0][0x360] ;  /* 0x0000d800ff2c7b82 */ /* 0x000eb00000000800 */
[----:B------:R-:W2:Y:S08]  /*eba0*/  LDC R46, c[0x0][0x360] ;  /* 0x0000d800ff2e7b82 */ /* 0x000eb00000000800 */
[----:B------:R-:W3:Y:S08]  /*ebb0*/  LDC R48, c[0x0][0x360] ;  /* 0x0000d800ff307b82 */ /* 0x000ef00000000800 */
[----:B------:R-:W2:Y:S01]  /*ebc0*/  LDC R50, c[0x0][0x360] ;  /* 0x0000d800ff327b82 */ /* 0x000ea20000000800 */
[----:B0-----:R-:W-:-:S02]  /*ebd0*/  IMAD R40, R40, UR26, R66 ;  /* 0x0000001a28287c24 */ /* 0x001fc4000f8e0242 */
[----:B-1----:R-:W-:Y:S01]  /*ebe0*/  IMAD R42, R42, UR26, R66 ;  /* 0x0000001a2a2a7c24 */ /* 0x002fe2000f8e0242 */
[----:B------:R-:W-:Y:S02]  /*ebf0*/  @!P5 STS [R2+0xc10], RZ ;  /* 0x000c10ff0200d388 */ /* 0x000fe40000000800 */
[----:B------:R-:W-:Y:S02]  /*ec00*/  LEA R40, R40, 0x4, 0x4 ;  /* 0x0000000428287811 */ /* 0x000fe400078e20ff */
        /* <DEDUP_REMOVED lines=8> */
[----:B------:R-:W-:Y:S01]  /*ec90*/  @!P6 STS [R2+0x1810], RZ ;  /* 0x001810ff0200e388 */ /* 0x000fe20000000800 */
[----:B------:R-:W-:Y:S02]  /*eca0*/  UP2UR UR24, UPR, URZ, 0x4 ;  /* 0x00000004ff187883 */ /* 0x000fe40008000000 */
[----:B------:R-:W-:Y:S02]  /*ecb0*/  UISETP.NE.AND UP2, UPT, UR11, URZ, UPT ;  /* 0x000000ff0b00728c */ /* 0x000fe4000bf45270 */
[----:B------:R-:W-:-:S02]  /*ecc0*/  UP2UR UR25, UPR, URZ, 0x2 ;  /* 0x00000002ff197883 */ /* 0x000fc40008000000 */
[----:B------:R-:W-:Y:S02]  /*ecd0*/  UISETP.NE.AND UP1, UPT, UR12, URZ, UPT ;  /* 0x000000ff0c00728c */ /* 0x000fe4000bf25270 */
[----:B------:R-:W-:Y:S02]  /*ece0*/  UP2UR UR28, UPR, URZ, 0x1 ;  /* 0x00000001ff1c7883 */ /* 0x000fe40008000000 */
[----:B------:R-:W-:Y:S01]  /*ecf0*/  UISETP.NE.AND UP0, UPT, UR17, URZ, UPT ;  /* 0x000000ff1100728c */ /* 0x000fe2000bf05270 */
[----:B---3--:R0:W-:Y:S01]  /*ed00*/  @P0 STS [R2+0xe10], R43 ;  /* 0x000e102b02000388 */ /* 0x0081e20000000800 */
[----:B------:R-:W-:Y:S01]  /*ed10*/  ISETP.GE.U32.AND P0, PT, R42, UR8, PT ;  /* 0x000000082a007c0c */ /* 0x000fe2000bf06070 */
[----:B------:R-:W-:-:S05]  /*ed20*/  IMAD R42, R48, UR26, R66 ;  /* 0x0000001a302a7c24 */ /* 0x000fca000f8e0242 */
[----:B------:R-:W-:Y:S01]  /*ed30*/  LEA R42, R42, 0x5, 0x4 ;  /* 0x000000052a2a7811 */ /* 0x000fe200078e20ff */
[----:B----4-:R-:W-:Y:S03]  /*ed40*/  @P1 STS [R2+0x1010], R45 ;  /* 0x0010102d02001388 */ /* 0x010fe60000000800 */
[----:B------:R-:W-:Y:S01]  /*ed50*/  ISETP.GE.U32.AND P1, PT, R42, UR8, PT ;  /* 0x000000082a007c0c */ /* 0x000fe2000bf26070 */
[----:B------:R-:W-:Y:S01]  /*ed60*/  @P2 STS [R2+0x1210], R47 ;  /* 0x0012102f02002388 */ /* 0x000fe20000000800 */
[----:B0-----:R-:W-:-:S03]  /*ed70*/  P2R R43, PR, RZ, 0x1 ;  /* 0x00000001ff2b7803 */ /* 0x001fc60000000000 */
[----:B------:R-:W-:Y:S01]  /*ed80*/  @P4 STS [R2+0x1410], R49 ;  /* 0x0014103102004388 */ /* 0x000fe20000000800 */
[----:B------:R-:W-:-:S03]  /*ed90*/  ISETP.NE.AND P4, PT, R43, RZ, PT ;  /* 0x000000ff2b00720c */ /* 0x000fc60003f85270 */
[----:B--2---:R0:W-:Y:S01]  /*eda0*/  @P5 STS [R2+0xc10], R41 ;  /* 0x000c102902005388 */ /* 0x0041e20000000800 */
        /* <DEDUP_REMOVED lines=14> */
[----:B------:R-:W-:Y:S02]  /*ee90*/  PLOP3.LUT P3, PT, PT, PT, UP5, 0x80, 0x8 ;  /* 0x000000000008781c */ /* 0x000fe40003f6f058 */
[----:B------:R-:W-:Y:S01]  /*eea0*/  P2R R41, PR, RZ, 0x20 ;  /* 0x00000020ff297803 */ /* 0x000fe20000000000 */
[----:B------:R3:W-:Y:S01]  /*eeb0*/  @P6 STS [R2+0x1810], R53 ;  /* 0x0018103502006388 */ /* 0x0007e20000000800 */
[----:B------:R-:W-:Y:S01]  /*eec0*/  ISETP.NE.AND P5, PT, R40, RZ, PT ;  /* 0x000000ff2800720c */ /* 0x000fe20003fa5270 */
[----:B-1----:R-:W-:Y:S01]  /*eed0*/  IMAD R40, R44, UR26, R66 ;  /* 0x0000001a2c287c24 */ /* 0x002fe2000f8e0242 */
[----:B------:R-:W-:Y:S02]  /*eee0*/  ISETP.GE.U32.AND.EX P6, PT, RZ, UR9, PT, P4 ;  /* 0x00000009ff007c0c */ /* 0x000fe4000bfc6140 */
        /* <DEDUP_REMOVED lines=8> */
[----:B------:R-:W4:Y:S01]  /*ef70*/  @P0 LDG.E R43, desc[UR20][R32.64+0x10] ;  /* 0x00001014202b0981 */ /* 0x000f22000c1e1900 */
[----:B------:R-:W-:Y:S02]  /*ef80*/  PLOP3.LUT P4, PT, PT, PT, UP2, 0x80, 0x8 ;  /* 0x000000000008781c */ /* 0x000fe40003f8f028 */
        /* <DEDUP_REMOVED lines=18> */
[----:B------:R-:W2:Y:S01]  /*f0b0*/  @P5 LDG.E R41, desc[UR20][R30.64+0x10] ;  /* 0x000010141e295981 */ /* 0x000ea2000c1e1900 */
[----:B------:R-:W0:Y:S08]  /*f0c0*/  LDC R40, c[0x0][0x360] ;  /* 0x0000d800ff287b82 */ /* 0x000e300000000800 */
[----:B------:R-:W1:Y:S08]  /*f0d0*/  LDC R42, c[0x0][0x360] ;  /* 0x0000d800ff2a7b82 */ /* 0x000e700000000800 */
[----:B------:R-:W2:Y:S08]  /*f0e0*/  LDC R44, c[0x0][0x360] ;  /* 0x0000d800ff2c7b82 */ /* 0x000eb00000000800 */
[----:B------:R-:W2:Y:S08]  /*f0f0*/  LDC R48, c[0x0][0x360] ;  /* 0x0000d800ff307b82 */ /* 0x000eb00000000800 */
[----:B------:R-:W2:Y:S01]  /*f100*/  LDC R50, c[0x0][0x360] ;  /* 0x0000d800ff327b82 */ /* 0x000ea20000000800 */
[----:B0-----:R-:W-:-:S02]  /*f110*/  IMAD R40, R40, UR26, R66 ;  /* 0x0000001a28287c24 */ /* 0x001fc4000f8e0242 */
[----:B-1----:R-:W-:Y:S01]  /*f120*/  IMAD R42, R42, UR26, R66 ;  /* 0x0000001a2a2a7c24 */ /* 0x002fe2000f8e0242 */
[----:B------:R-:W-:Y:S02]  /*f130*/  @!P5 STS [R2+0x1a10], RZ ;  /* 0x001a10ff0200d388 */ /* 0x000fe40000000800 */
[----:B------:R-:W-:Y:S02]  /*f140*/  LEA R40, R40, 0x5, 0x4 ;  /* 0x0000000528287811 */ /* 0x000fe400078e20ff */
[----:B------:R-:W-:Y:S01]  /*f150*/  LEA R42, R42, 0x5, 0x4 ;  /* 0x000000052a2a7811 */ /* 0x000fe200078e20ff */
[----:B------:R-:W-:Y:S01]  /*f160*/  @!P2 STS [R2+0x1e10], RZ ;  /* 0x001e10ff0200a388 */ /* 0x000fe20000000800 */
[----:B------:R-:W-:-:S03]  /*f170*/  UISETP.NE.AND UP3, UPT, UR14, URZ, UPT ;  /* 0x000000ff0e00728c */ /* 0x000fc6000bf65270 */
[----:B------:R-:W-:Y:S04]  /*f180*/  @!P3 STS [R2+0x214], RZ ;  /* 0x000214ff0200b388 */ /* 0x000fe80000000800 */
[----:B------:R-:W-:Y:S04]  /*f190*/  @!P4 STS [R2+0x414], RZ ;  /* 0x000414ff0200c388 */ /* 0x000fe80000000800 */
[----:B------:R-:W-:Y:S01]  /*f1a0*/  @!P0 STS [R2+0x1c10], RZ ;  /* 0x001c10ff02008388 */ /* 0x000fe20000000800 */
[----:B------:R-:W-:Y:S02]  /*f1b0*/  UISETP.NE.AND UP2, UPT, UR13, URZ, UPT ;  /* 0x000000ff0d00728c */ /* 0x000fe4000bf45270 */
[----:B------:R-:W-:Y:S01]  /*f1c0*/  UISETP.NE.AND UP0, UPT, UR15, URZ, UPT ;  /* 0x000000ff0f00728c */ /* 0x000fe2000bf05270 */
[----:B------:R-:W-:Y:S01]  /*f1d0*/  @!P1 STS [R2+0x614], RZ ;  /* 0x000614ff02009388 */ /* 0x000fe20000000800 */
[----:B------:R-:W-:-:S03]  /*f1e0*/  UISETP.NE.AND UP1, UPT, UR16, URZ, UPT ;  /* 0x000000ff1000728c */ /* 0x000fc6000bf25270 */
[----:B------:R-:W-:Y:S04]  /*f1f0*/  @!P6 STS [R2+0x814], RZ ;  /* 0x000814ff0200e388 */ /* 0x000fe80000000800 */
[----:B----4-:R-:W-:Y:S04]  /*f200*/  @P0 STS [R2+0x1c10], R43 ;  /* 0x001c102b02000388 */ /* 0x010fe80000000800 */
[----:B------:R-:W-:Y:S04]  /*f210*/  @P2 STS [R2+0x1e10], R45 ;  /* 0x001e102d02002388 */ /* 0x000fe80000000800 */
[----:B------:R-:W-:Y:S04]  /*f220*/  @P3 STS [R2+0x214], R47 ;  /* 0x0002142f02003388 */ /* 0x000fe80000000800 */
[----:B------:R-:W-:Y:S04]  /*f230*/  @P4 STS [R2+0x414], R49 ;  /* 0x0004143102004388 */ /* 0x000fe80000000800 */
[----:B--2---:R0:W-:Y:S01]  /*f240*/  @P5 STS [R2+0x1a10], R41 ;  /* 0x001a102902005388 */ /* 0x0041e20000000800 */
[----:B------:R-:W-:Y:S01]  /*f250*/  ISETP.GE.U32.AND P5, PT, R40, UR8, PT ;  /* 0x0000000828007c0c */ /* 0x000fe2000bfa6070 */
[----:B------:R-:W-:-:S03]  /*f260*/  IMAD R40, R44, UR26, R66 ;  /* 0x0000001a2c287c24 */ /* 0x000fc6000f8e0242 */
[----:B------:R-:W-:Y:S02]  /*f270*/  P2R R52, PR, RZ, 0x20 ;  /* 0x00000020ff347803 */ /* 0x000fe40000000000 */
[----:B------:R-:W-:Y:S01]  /*f280*/  ISETP.GE.U32.AND P5, PT, R42, UR8, PT ;  /* 0x000000082a007c0c */ /* 0x000fe2000bfa6070 */
[--C-:B------:R-:W-:Y:S01]  /*f290*/  IMAD R42, R48, UR26, R66.reuse ;  /* 0x0000001a302a7c24 */ /* 0x100fe2000f8e0242 */
[----:B------:R-:W1:Y:S01]  /*f2a0*/  LDC R44, c[0x0][0x360] ;  /* 0x0000d800ff2c7b82 */ /* 0x000e620000000800 */
[----:B0-----:R-:W-:-:S03]  /*f2b0*/  IMAD R41, R50, UR26, R66 ;  /* 0x0000001a32297c24 */ /* 0x001fc6000f8e0242 */
[----:B------:R-:W-:Y:S02]  /*f2c0*/  LEA R42, R42, 0x5, 0x4 ;  /* 0x000000052a2a7811 */ /* 0x000fe400078e20ff */
[----:B------:R-:W-:Y:S02]  /*f2d0*/  LEA R41, R41, 0x5, 0x4 ;  /* 0x0000000529297811 */ /* 0x000fe400078e20ff */
[----:B------:R-:W-:Y:S02]  /*f2e0*/  LEA R40, R40, 0x5, 0x4 ;  /* 0x0000000528287811 */ /* 0x000fe400078e20ff */
[----:B------:R-:W-:Y:S02]  /*f2f0*/  ISETP.GE.U32.AND P3, PT, R42, UR8, PT ;  /* 0x000000082a007c0c */ /* 0x000fe4000bf66070 */
[----:B------:R-:W-:Y:S01]  /*f300*/  ISETP.GE.U32.AND P2, PT, R41, UR8, PT ;  /* 0x0000000829007c0c */ /* 0x000fe2000bf46070 */
[----:B------:R-:W0:Y:S01]  /*f310*/  LDC R42, c[0x0][0x360] ;  /* 0x0000d800ff2a7b82 */ /* 0x000e220000000800 */
[----:B------:R-:W-:-:S02]  /*f320*/  ISETP.NE.AND P4, PT, R52, RZ, PT ;  /* 0x000000ff3400720c */ /* 0x000fc40003f85270 */
[----:B------:R-:W-:Y:S02]  /*f330*/  ISETP.GE.U32.AND P0, PT, R40, UR8, PT ;  /* 0x0000000828007c0c */ /* 0x000fe4000bf06070 */
[----:B------:R-:W-:Y:S02]  /*f340*/  P2R R40, PR, RZ, 0x4 ;  /* 0x00000004ff287803 */ /* 0x000fe40000000000 */
[----:B------:R-:W-:Y:S02]  /*f350*/  PLOP3.LUT P2, PT, PT, PT, UP3, 0x80, 0x8 ;  /* 0x000000000008781c */ /* 0x000fe40003f4f038 */
[----:B------:R-:W-:Y:S01]  /*f360*/  ISETP.GE.U32.AND.EX P4, PT, RZ, UR9, PT, P4 ;  /* 0x00000009ff007c0c */ /* 0x000fe2000bf86140 */
[----:B------:R2:W-:Y:S03]  /*f370*/  @P1 STS [R2+0x614], R51 ;  /* 0x0006143302001388 */ /* 0x0005e60000000800 */
[----:B------:R-:W-:Y:S01]  /*f380*/  ISETP.LT.U32.AND.EX P2, PT, RZ, UR23, !P4, P2 ;  /* 0x00000017ff007c0c */ /* 0x000fe2000e741120 */
[----:B---3--:R3:W-:Y:S01]  /*f390*/  @P6 STS [R2+0x814], R53 ;  /* 0x0008143502006388 */ /* 0x0087e20000000800 */
[----:B------:R-:W-:-:S02]  /*f3a0*/  PLOP3.LUT P1, PT, PT, PT, UP2, 0x80, 0x8 ;  /* 0x000000000008781c */ /* 0x000fc40003f2f028 */
[----:B------:R-:W-:Y:S02]  /*f3b0*/  ISETP.GE.U32.AND.EX P6, PT, RZ, UR9, PT, P5 ;  /* 0x00000009ff007c0c */ /* 0x000fe4000bfc6150 */
[----:B------:R-:W-:Y:S02]  /*f3c0*/  P2R R41, PR, RZ, 0x4 ;  /* 0x00000004ff297803 */ /* 0x000fe40000000000 */
[----:B------:R-:W-:Y:S01]  /*f3d0*/  ISETP.NE.AND P2, PT, R40, RZ, PT ;  /* 0x000000ff2800720c */ /* 0x000fe20003f45270 */
[----:B-1----:R-:W-:Y:S01]  /*f3e0*/  IMAD R40, R44, UR26, R66 ;  /* 0x0000001a2c287c24 */ /* 0x002fe2000f8e0242 */
[----:B------:R-:W-:Y:S02]  /*f3f0*/  ISETP.GE.U32.AND.EX P4, PT, RZ, UR9, PT, P0 ;  /* 0x00000009ff007c0c */ /* 0x000fe4000bf86100 */
[----:B------:R-:W-:Y:S02]  /*f400*/  ISETP.LT.U32.AND.EX P0, PT, RZ, UR23, !P6, P1 ;  /* 0x00000017ff007c0c */ /* 0x000fe4000f701110 */
[----:B------:R-:W-:Y:S01]  /*f410*/  PLOP3.LUT P1, PT, PT, PT, UP0, 0x80, 0x8 ;  /* 0x000000000008781c */ /* 0x000fe20003f2f008 */
[----:B------:R-:W-:Y:S01]  /*f420*/  UISETP.NE.AND UP0, UPT, UR28, URZ, UPT ;  /* 0x000000ff1c00728c */ /* 0x000fe2000bf05270 */
[----:B------:R-:W-:-:S02]  /*f430*/  PLOP3.LUT P5, PT, PT, PT, UP1, 0x80, 0x8 ;  /* 0x000000000008781c */ /* 0x000fc40003faf018 */
[----:B------:R-:W-:Y:S02]  /*f440*/  ISETP.GE.U32.AND.EX P3, PT, RZ, UR9, PT, P3 ;  /* 0x00000009ff007c0c */ /* 0x000fe4000bf66130 */
[----:B------:R-:W-:Y:S01]  /*f450*/  LEA R40, R40, 0x5, 0x4 ;  /* 0x0000000528287811 */ /* 0x000fe200078e20ff */
[----:B------:R-:W-:Y:S01]  /*f460*/  UISETP.NE.AND UP1, UPT, UR25, URZ, UPT ;  /* 0x000000ff1900728c */ /* 0x000fe2000bf25270 */
[----:B------:R-:W-:Y:S02]  /*f470*/  ISETP.LT.U32.AND.EX P5, PT, RZ, UR23, !P4, P5 ;  /* 0x00000017ff007c0c */ /* 0x000fe4000e7a1150 */
[----:B------:R-:W-:Y:S01]  /*f480*/  ISETP.LT.U32.AND.EX P1, PT, RZ, UR23, !P3, P1 ;  /* 0x00000017ff007c0c */ /* 0x000fe2000df21110 */
[----:B------:R-:W-:Y:S01]  /*f490*/  UISETP.NE.AND UP2, UPT, UR24, URZ, UPT ;  /* 0x000000ff1800728c */ /* 0x000fe2000bf45270 */
[----:B------:R-:W-:Y:S01]  /*f4a0*/  PLOP3.LUT P4, PT, PT, PT, UP0, 0x80, 0x8 ;  /* 0x000000000008781c */ /* 0x000fe20003f8f008 */
[----:B------:R-:W4:Y:S01]  /*f4b0*/  @P0 LDG.E R43, desc[UR20][R16.64+0x14] ;  /* 0x00001414102b0981 */ /* 0x000f22000c1e1900 */
[----:B------:R-:W-:-:S02]  /*f4c0*/  ISETP.GE.U32.AND.EX P6, PT, RZ, UR9, PT, P2 ;  /* 0x00000009ff007c0c */ /* 0x000fc4000bfc6120 */
[----:B------:R-:W-:Y:S01]  /*f4d0*/  ISETP.GE.U32.AND P3, PT, R40, UR8, PT ;  /* 0x0000000828007c0c */ /* 0x000fe2000bf66070 */
[----:B0-----:R-:W-:Y:S01]  /*f4e0*/  IMAD R40, R42, UR26, R66 ;  /* 0x0000001a2a287c24 */ /* 0x001fe2000f8e0242 */
[----:B------:R-:W-:Y:S02]  /*f4f0*/  ISETP.LT.U32.AND.EX P4, PT, RZ, UR23, !P6, P4 ;  /* 0x00000017ff007c0c */ /* 0x000fe4000f781140 */
[----:B------:R-:W-:Y:S01]  /*f500*/  PLOP3.LUT P6, PT, PT, PT, UP1, 0x80, 0x8 ;  /* 0x000000000008781c */ /* 0x000fe20003fcf018 */
[----:B------:R-:W4:Y:S01]  /*f510*/  @P5 LDG.E R45, desc[UR20][R18.64+0x14] ;  /* 0x00001414122d5981 */ /* 0x000f22000c1e1900 */
[----:B------:R-:W-:Y:S02]  /*f520*/  ISETP.GE.U32.AND.EX P3, PT, RZ, UR9, PT, P3 ;  /* 0x00000009ff007c0c */ /* 0x000fe4000bf66130 */
[----:B------:R-:W-:Y:S01]  /*f530*/  LEA R40, R40, 0x5, 0x4 ;  /* 0x0000000528287811 */ /* 0x000fe200078e20ff */
[----:B------:R-:W4:Y:S01]  /*f540*/  @P1 LDG.E R47, desc[UR20][R20.64+0x14] ;  /* 0x00001414142f1981 */ /* 0x000f22000c1e1900 */
[----:B------:R-:W-:-:S02]  /*f550*/  ISETP.LT.U32.AND.EX P3, PT, RZ, UR23, !P3, P6 ;  /* 0x00000017ff007c0c */ /* 0x000fc4000df61160 */
        /* <DEDUP_REMOVED lines=11> */
[----:B------:R-:W1:Y:S01]  /*f610*/  LDC R48, c[0x0][0x360] ;  /* 0x0000d800ff307b82 */ /* 0x000e620000000800 */
[----:B------:R-:W-:Y:S01]  /*f620*/  IMAD R36, R36, UR26, R66 ;  /* 0x0000001a24247c24 */ /* 0x000fe2000f8e0242 */
[----:B------:R-:W-:Y:S04]  /*f630*/  @!P0 STS [R2+0xc14], RZ ;  /* 0x000c14ff02008388 */ /* 0x000fe80000000800 */
[----:B------:R-:W-:-:S02]  /*f640*/  LEA R36, R36, 0x1, 0x4 ;  /* 0x0000000124247811 */ /* 0x000fc400078e20ff */
[----:B------:R-:W1:Y:S01]  /*f650*/  LDC R50, c[0x0][0x360] ;  /* 0x0000d800ff327b82 */ /* 0x000e620000000800 */
[----:B------:R-:W-:Y:S01]  /*f660*/  @!P2 STS [R2+0xa14], RZ ;  /* 0x000a14ff0200a388 */ /* 0x000fe20000000800 */
[----:B------:R-:W-:-:S03]  /*f670*/  MOV R52, UR23 ;  /* 0x0000001700347c02 */ /* 0x000fc60008000f00 */
[----:B------:R-:W-:Y:S04]  /*f680*/  @!P1 STS [R2+0x1014], RZ ;  /* 0x001014ff02009388 */ /* 0x000fe80000000800 */
[----:B------:R-:W-:Y:S01]  /*f690*/  @!P4 STS [R2+0x1214], RZ ;  /* 0x001214ff0200c388 */ /* 0x000fe20000000800 */
[----:B------:R-:W-:-:S03]  /*f6a0*/  UISETP.NE.AND UP3, UPT, UR19, URZ, UPT ;  /* 0x000000ff1300728c */ /* 0x000fc6000bf65270 */
[----:B------:R-:W-:Y:S04]  /*f6b0*/  @!P5 STS [R2+0xe14], RZ ;  /* 0x000e14ff0200d388 */ /* 0x000fe80000000800 */
[----:B------:R-:W-:Y:S04]  /*f6c0*/  @!P3 STS [R2+0x1414], RZ ;  /* 0x001414ff0200b388 */ /* 0x000fe80000000800 */
[----:B------:R-:W-:Y:S01]  /*f6d0*/  @!P6 STS [R2+0x1614], RZ ;  /* 0x001614ff0200e388 */ /* 0x000fe20000000800 */
[----:B------:R-:W-:Y:S02]  /*f6e0*/  UP2UR UR28, UPR, URZ, 0x2 ;  /* 0x00000002ff1c7883 */ /* 0x000fe40008000000 */
[----:B------:R-:W-:-:S02]  /*f6f0*/  UISETP.NE.AND UP1, UPT, UR18, URZ, UPT ;  /* 0x000000ff1200728c */ /* 0x000fc4000bf25270 */
[----:B------:R-:W-:Y:S02]  /*f700*/  UP2UR UR29, UPR, URZ, 0x1 ;  /* 0x00000001ff1d7883 */ /* 0x000fe40008000000 */
[----:B------:R-:W-:Y:S01]  /*f710*/  UISETP.NE.AND UP0, UPT, UR11, URZ, UPT ;  /* 0x000000ff0b00728c */ /* 0x000fe2000bf05270 */
[----:B----4-:R-:W-:Y:S01]  /*f720*/  @P0 STS [R2+0xc14], R43 ;  /* 0x000c142b02000388 */ /* 0x010fe20000000800 */
[----:B------:R-:W-:-:S04]  /*f730*/  ISETP.GE.U32.AND P0, PT, RZ, UR22, PT ;  /* 0x00000016ff007c0c */ /* 0x000fc8000bf06070 */
[----:B------:R-:W-:Y:S01]  /*f740*/  P2R R42, PR, RZ, 0x1 ;  /* 0x00000001ff2a7803 */ /* 0x000fe20000000000 */
[----:B------:R-:W-:Y:S04]  /*f750*/  @P1 STS [R2+0x1014], R47 ;  /* 0x0010142f02001388 */ /* 0x000fe80000000800 */
[----:B------:R-:W-:Y:S04]  /*f760*/  @P4 STS [R2+0x1214], R49 ;  /* 0x0012143102004388 */ /* 0x000fe80000000800 */
[----:B--2---:R2:W-:Y:S01]  /*f770*/  @P2 STS [R2+0xa14], R41 ;  /* 0x000a142902002388 */ /* 0x0045e20000000800 */
[----:B------:R-:W-:Y:S01]  /*f780*/  ISETP.GE.U32.AND P2, PT, R36, UR8, PT ;  /* 0x0000000824007c0c */ /* 0x000fe2000bf46070 */
[----:B0-----:R-:W-:-:S02]  /*f790*/  IMAD R36, R40, UR26, R66 ;  /* 0x0000001a28247c24 */ /* 0x001fc4000f8e0242 */
[--C-:B-1----:R-:W-:Y:S01]  /*f7a0*/  IMAD R40, R44, UR26, R66.reuse ;  /* 0x0000001a2c287c24 */ /* 0x102fe2000f8e0242 */
[----:B------:R-:W-:Y:S01]  /*f7b0*/  ISETP.GE.U32.AND.EX P0, PT, RZ, UR9, PT, P2 ;  /* 0x00000009ff007c0c */ /* 0x000fe2000bf06120 */
[----:B------:R-:W0:Y:S01]  /*f7c0*/  LDC R44, c[0x0][0x360] ;  /* 0x0000d800ff2c7b82 */ /* 0x000e220000000800 */
[----:B------:R-:W-:Y:S01]  /*f7d0*/  ISETP.NE.AND P2, PT, R42, RZ, PT ;  /* 0x000000ff2a00720c */ /* 0x000fe20003f45270 */
[----:B--2---:R-:W-:-:S03]  /*f7e0*/  IMAD R41, R48, UR26, R66 ;  /* 0x0000001a30297c24 */ /* 0x004fc6000f8e0242 */
[----:B------:R-:W-:-:S03]  /*f7f0*/  ISETP.LE.U32.OR.EX P0, PT, R52, RZ, P0, P2 ;  /* 0x000000ff3400720c */ /* 0x000fc60000703520 */
[----:B------:R-:W1:Y:S01]  /*f800*/  LDC R43, c[0x0][0x360] ;  /* 0x0000d800ff2b7b82 */ /* 0x000e620000000800 */
[----:B------:R-:W-:Y:S02]  /*f810*/  LEA R40, R40, 0x5, 0x4 ;  /* 0x0000000528287811 */ /* 0x000fe400078e20ff */
[----:B------:R-:W-:Y:S02]  /*f820*/  LEA R41, R41, 0x5, 0x4 ;  /* 0x0000000529297811 */ /* 0x000fe400078e20ff */
[----:B------:R-:W-:Y:S02]  /*f830*/  LEA R36, R36, 0x5, 0x4 ;  /* 0x0000000524247811 */ /* 0x000fe400078e20ff */
[----:B------:R-:W-:Y:S02]  /*f840*/  ISETP.GE.U32.AND P1, PT, R40, UR8, PT ;  /* 0x0000000828007c0c */ /* 0x000fe4000bf26070 */
[----:B------:R-:W-:Y:S01]  /*f850*/  ISETP.GE.U32.AND P4, PT, R41, UR8, PT ;  /* 0x0000000829007c0c */ /* 0x000fe2000bf86070 */
[----:B------:R-:W2:Y:S01]  /*f860*/  LDC R40, c[0x0][0x360] ;  /* 0x0000d800ff287b82 */ /* 0x000ea20000000800 */
[----:B------:R-:W-:-:S02]  /*f870*/  MOV R41, RZ ;  /* 0x000000ff00297202 */ /* 0x000fc40000000f00 */
[----:B------:R-:W-:Y:S01]  /*f880*/  ISETP.GE.U32.AND P2, PT, R36, UR8, PT ;  /* 0x0000000824007c0c */ /* 0x000fe2000bf46070 */
[----:B------:R-:W-:Y:S01]  /*f890*/  IMAD R36, R50, UR26, R66 ;  /* 0x0000001a32247c24 */ /* 0x000fe2000f8e0242 */
[----:B------:R4:W-:Y:S01]  /*f8a0*/  @P5 STS [R2+0xe14], R45 ;  /* 0x000e142d02005388 */ /* 0x0009e20000000800 */
[----:B------:R-:W-:-:S03]  /*f8b0*/  PLOP3.LUT P5, PT, PT, PT, UP3, 0x80, 0x8 ;  /* 0x000000000008781c */ /* 0x000fc60003faf038 */
[----:B------:R-:W4:Y:S01]  /*f8c0*/  @!P0 LDG.E R41, desc[UR20][R6.64+0x4] ;  /* 0x0000041406298981 */ /* 0x000f22000c1e1900 */
[----:B------:R-:W-:Y:S02]  /*f8d0*/  ISETP.GE.U32.AND.EX P0, PT, RZ, UR9, PT, P2 ;  /* 0x00000009ff007c0c */ /* 0x000fe4000bf06120 */
[----:B------:R-:W-:Y:S01]  /*f8e0*/  LEA R36, R36, 0x5, 0x4 ;  /* 0x0000000524247811 */ /* 0x000fe200078e20ff */
[----:B------:R0:W-:Y:S01]  /*f8f0*/  @P3 STS [R2+0x1414], R51 ;  /* 0x0014143302003388 */ /* 0x0001e20000000800 */
[----:B------:R-:W-:Y:S02]  /*f900*/  ISETP.LT.U32.AND.EX P5, PT, RZ, UR23, !P0, P5 ;  /* 0x00000017ff007c0c */ /* 0x000fe4000c7a1150 */
[----:B------:R-:W-:Y:S01]  /*f910*/  ISETP.GE.U32.AND P3, PT, R36, UR8, PT ;  /* 0x0000000824007c0c */ /* 0x000fe2000bf66070 */
[----:B-1----:R-:W-:Y:S01]  /*f920*/  IMAD R36, R43, UR26, R66 ;  /* 0x0000001a2b247c24 */ /* 0x002fe2000f8e0242 */
[----:B------:R-:W-:Y:S02]  /*f930*/  PLOP3.LUT P2, PT, PT, PT, UP4, 0x80, 0x8 ;  /* 0x000000000008781c */ /* 0x000fe40003f4f048 */
[----:B------:R-:W-:Y:S01]  /*f940*/  ISETP.GE.U32.AND.EX P1, PT, RZ, UR9, PT, P1 ;  /* 0x00000009ff007c0c */ /* 0x000fe2000bf26110 */
[----:B---3--:R1:W-:Y:S01]  /*f950*/  @P6 STS [R2+0x1614], R53 ;  /* 0x0016143502006388 */ /* 0x0083e20000000800 */
[----:B------:R-:W-:-:S02]  /*f960*/  LEA R36, R36, 0x6, 0x4 ;  /* 0x0000000624247811 */ /* 0x000fc400078e20ff */
[----:B------:R-:W-:Y:S02]  /*f970*/  PLOP3.LUT P6, PT, PT, PT, UP5, 0x80, 0x8 ;  /* 0x000000000008781c */ /* 0x000fe40003fcf058 */
[----:B------:R-:W-:Y:S01]  /*f980*/  ISETP.GE.U32.AND.EX P4, PT, RZ, UR9, PT, P4 ;  /* 0x00000009ff007c0c */ /* 0x000fe2000bf86140 */
[----:B------:R-:W3:Y:S01]  /*f990*/  @P5 LDG.E R43, desc[UR20][R28.64+0x14] ;  /* 0x000014141c2b5981 */ /* 0x000ee2000c1e1900 */
[----:B------:R-:W-:Y:S02]  /*f9a0*/  ISETP.LT.U32.AND.EX P1, PT, RZ, UR23, !P1, P2 ;  /* 0x00000017ff007c0c */ /* 0x000fe4000cf21120 */
[----:B------:R-:W-:Y:S01]  /*f9b0*/  ISETP.GE.U32.AND P2, PT, R36, UR8, PT ;  /* 0x0000000824007c0c */ /* 0x000fe2000bf46070 */
[----:B--2---:R-:W-:Y:S01]  /*f9c0*/  IMAD R36, R40, UR26, R66 ;  /* 0x0000001a28247c24 */ /* 0x004fe2000f8e0242 */
[----:B------:R-:W-:Y:S02]  /*f9d0*/  ISETP.LT.U32.AND.EX P4, PT, RZ, UR23, !P4, P6 ;  /* 0x00000017ff007c0c */ /* 0x000fe4000e781160 */
[----:B------:R-:W-:-:S02]  /*f9e0*/  PLOP3.LUT P0, PT, PT, PT, UP6, 0x80, 0x8 ;  /* 0x000000000008781c */ /* 0x000fc40003f0f068 */
[----:B------:R-:W-:Y:S02]  /*f9f0*/  ISETP.GE.U32.AND.EX P3, PT, RZ, UR9, PT, P3 ;  /* 0x00000009ff007c0c */ /* 0x000fe4000bf66130 */
[----:B------:R-:W-:Y:S02]  /*fa00*/  LEA R36, R36, 0x6, 0x4 ;  /* 0x0000000624247811 */ /* 0x000fe400078e20ff */
[----:B------:R-:W-:Y:S01]  /*fa10*/  ISETP.LT.U32.AND.EX P3, PT, RZ, UR23, !P3, P0 ;  /* 0x00000017ff007c0c */ /* 0x000fe2000df61100 */
[----:B----4-:R-:W2:Y:S01]  /*fa20*/  @P1 LDG.E R45, desc[UR20][R30.64+0x14] ;  /* 0x000014141e2d1981 */ /* 0x010ea2000c1e1900 */
[----:B------:R-:W-:Y:S02]  /*fa30*/  PLOP3.LUT P6, PT, PT, PT, UP1, 0x80, 0x8 ;  /* 0x000000000008781c */ /* 0x000fe40003fcf018 */
[----:B------:R-:W-:Y:S01]  /*fa40*/  ISETP.GE.U32.AND.EX P2, PT, RZ, UR9, PT, P2 ;  /* 0x00000009ff007c0c */ /* 0x000fe2000bf46120 */
[----:B------:R-:W4:Y:S01]  /*fa50*/  @P4 LDG.E R47, desc[UR20][R32.64+0x14] ;  /* 0x00001414202f4981 */ /* 0x000f22000c1e1900 */
[----:B------:R-:W-:-:S02]  /*fa60*/  ISETP.GE.U32.AND P0, PT, R36, UR8, PT ;  /* 0x0000000824007c0c */ /* 0x000fc4000bf06070 */
[----:B------:R-:W-:Y:S02]  /*fa70*/  ISETP.LT.U32.AND.EX P6, PT, RZ, UR23, !P2, P6 ;  /* 0x00000017ff007c0c */ /* 0x000fe4000d7c1160 */
[----:B------:R-:W-:Y:S02]  /*fa80*/  ISETP.GE.U32.AND.EX P0, PT, RZ, UR9, PT, P0 ;  /* 0x00000009ff007c0c */ /* 0x000fe4000bf06100 */
[----:B------:R-:W-:Y:S01]  /*fa90*/  PLOP3.LUT P2, PT, PT, PT, UP0, 0x80, 0x8 ;  /* 0x000000000008781c */ /* 0x000fe20003f4f008 */
[----:B------:R-:W4:Y:S03]  /*faa0*/  @P3 LDG.E R49, desc[UR20][R34.64+0x14] ;  /* 0x0000141422313981 */ /* 0x000f26000c1e1900 */
[----:B------:R-:W-:-:S05]  /*fab0*/  ISETP.LT.U32.AND.EX P0, PT, RZ, UR23, !P0, P2 ;  /* 0x00000017ff007c0c */ /* 0x000fca000c701120 */
[----:B0-----:R-:W4:Y:S08]  /*fac0*/  @P6 LDG.E R51, desc[UR20][R4.64+0x18] ;  /* 0x0000181404336981 */ /* 0x001f30000c1e1900 */
[----:B-1----:R-:W4:Y:S01]  /*fad0*/  @P0 LDG.E R53, desc[UR20][R8.64+0x18] ;  /* 0x0000181408350981 */ /* 0x002f22000c1e1900 */
[----:B------:R-:W0:Y:S01]  /*fae0*/  LDC R36, c[0x0][0x360] ;  /* 0x0000d800ff247b82 */ /* 0x000e220000000800 */
[----:B------:R-:W-:-:S07]  /*faf0*/  IMAD R0, R0, UR26, R66 ;  /* 0x0000001a00007c24 */ /* 0x000fce000f8e0242 */
[----:B------:R-:W1:Y:S01]  /*fb00*/  LDC R40, c[0x0][0x360] ;  /* 0x0000d800ff287b82 */ /* 0x000e620000000800 */
[----:B------:R-:W-:Y:S01]  /*fb10*/  LEA R0, R0, 0x2, 0x4 ;  /* 0x0000000200007811 */ /* 0x000fe200078e20ff */
[----:B------:R-:W-:Y:S03]  /*fb20*/  @!P5 STS [R2+0x1814], RZ ;  /* 0x001814ff0200d388 */ /* 0x000fe60000000800 */
[----:B------:R-:W-:-:S03]  /*fb30*/  ISETP.GE.U32.AND P2, PT, R0, UR8, PT ;  /* 0x0000000800007c0c */ /* 0x000fc6000bf46070 */
[----:B------:R-:W1:Y:S01]  /*fb40*/  LDC R48, c[0x0][0x360] ;  /* 0x0000d800ff307b82 */ /* 0x000e620000000800 */
[----:B------:R-:W-:-:S07]  /*fb50*/  ISETP.GE.U32.AND.EX P2, PT, RZ, UR9, PT, P2 ;  /* 0x00000009ff007c0c */ /* 0x000fce000bf46120 */
[----:B------:R-:W4:Y:S01]  /*fb60*/  LDC R50, c[0x0][0x360] ;  /* 0x0000d800ff327b82 */ /* 0x000f220000000800 */
[--C-:B0-----:R-:W-:Y:S02]  /*fb70*/  IMAD R0, R36, UR26, R66.reuse ;  /* 0x0000001a24007c24 */ /* 0x101fe4000f8e0242 */
[--C-:B-1----:R-:W-:Y:S01]  /*fb80*/  IMAD R36, R40, UR26, R66.reuse ;  /* 0x0000001a28247c24 */ /* 0x102fe2000f8e0242 */
[----:B------:R-:W-:Y:S04]  /*fb90*/  @!P4 STS [R2+0x1c14], RZ ;  /* 0x001c14ff0200c388 */ /* 0x000fe80000000800 */
[----:B------:R-:W-:Y:S02]  /*fba0*/  LEA R36, R36, 0x6, 0x4 ;  /* 0x0000000624247811 */ /* 0x000fe400078e20ff */
[----:B------:R-:W-:Y:S01]  /*fbb0*/  LEA R0, R0, 0x6, 0x4 ;  /* 0x0000000600007811 */ /* 0x000fe200078e20ff */
[----:B------:R-:W-:Y:S01]  /*fbc0*/  @!P1 STS [R2+0x1a14], RZ ;  /* 0x001a14ff02009388 */ /* 0x000fe20000000800 */
[----:B------:R-:W-:Y:S01]  /*fbd0*/  IMAD R40, R48, UR26, R66 ;  /* 0x0000001a30287c24 */ /* 0x000fe2000f8e0242 */
[----:B------:R-:W-:-:S02]  /*fbe0*/  UP2UR UR19, UPR, URZ, 0x20 ;  /* 0x00000020ff137883 */ /* 0x000fc40008000000 */
[----:B------:R-:W-:Y:S02]  /*fbf0*/  UISETP.NE.AND UP5, UPT, UR12, URZ, UPT ;  /* 0x000000ff0c00728c */ /* 0x000fe4000bfa5270 */
[----:B------:R-:W-:Y:S01]  /*fc00*/  LEA R40, R40, 0x6, 0x4 ;  /* 0x0000000628287811 */ /* 0x000fe200078e20ff */
[----:B------:R-:W-:Y:S01]  /*fc10*/  UP2UR UR24, UPR, URZ, 0x8 ;  /* 0x00000008ff187883 */ /* 0x000fe20008000000 */
[----:B------:R-:W-:Y:S01]  /*fc20*/  @!P3 STS [R2+0x1e14], RZ ;  /* 0x001e14ff0200b388 */ /* 0x000fe20000000800 */
[----:B------:R-:W-:-:S03]  /*fc30*/  UISETP.NE.AND UP3, UPT, UR14, URZ, UPT ;  /* 0x000000ff0e00728c */ /* 0x000fc6000bf65270 */
[----:B------:R-:W-:Y:S04]  /*fc40*/  @!P0 STS [R2+0x418], RZ ;  /* 0x000418ff02008388 */ /* 0x000fe80000000800 */
[----:B------:R-:W-:Y:S01]  /*fc50*/  @!P6 STS [R2+0x218], RZ ;  /* 0x000218ff0200e388 */ /* 0x000fe20000000800 */
[----:B------:R-:W-:Y:S02]  /*fc60*/  UP2UR UR22, UPR, URZ, 0x10 ;  /* 0x00000010ff167883 */ /* 0x000fe40008000000 */
[----:B------:R-:W-:Y:S02]  /*fc70*/  UP2UR UR25, UPR, URZ, 0x4 ;  /* 0x00000004ff197883 */ /* 0x000fe40008000000 */
[----:B------:R-:W-:Y:S02]  /*fc80*/  UISETP.NE.AND UP4, UPT, UR17, URZ, UPT ;  /* 0x000000ff1100728c */ /* 0x000fe4000bf85270 */
[----:B------:R-:W-:-:S02]  /*fc90*/  UISETP.NE.AND UP2, UPT, UR13, URZ, UPT ;  /* 0x000000ff0d00728c */ /* 0x000fc4000bf45270 */
[----:B------:R-:W-:Y:S02]  /*fca0*/  UISETP.NE.AND UP1, UPT, UR16, URZ, UPT ;  /* 0x000000ff1000728c */ /* 0x000fe4000bf25270 */
[----:B------:R-:W-:Y:S01]  /*fcb0*/  UISETP.NE.AND UP0, UPT, UR15, URZ, UPT ;  /* 0x000000ff0f00728c */ /* 0x000fe2000bf05270 */
[----:B---3--:R0:W-:Y:S01]  /*fcc0*/  @P5 STS [R2+0x1814], R43 ;  /* 0x0018142b02005388 */ /* 0x0081e20000000800 */
[----:B------:R-:W-:-:S04]  /*fcd0*/  ISETP.NE.AND P5, PT, R42, RZ, PT ;  /* 0x000000ff2a00720c */ /* 0x000fc80003fa5270 */
[----:B------:R-:W-:Y:S02]  /*fce0*/  ISETP.LE.U32.OR.EX P2, PT, R52, RZ, P2, P5 ;  /* 0x000000ff3400720c */ /* 0x000fe40001743550 */
[----:B------:R-:W1:Y:S01]  /*fcf0*/  LDC R52, c[0x0][0x360] ;  /* 0x0000d800ff347b82 */ /* 0x000e620000000800 */
[----:B--2---:R2:W-:Y:S04]  /*fd00*/  @P1 STS [R2+0x1a14], R45 ;  /* 0x001a142d02001388 */ /* 0x0045e80000000800 */
[----:B----4-:R-:W-:Y:S01]  /*fd10*/  @P4 STS [R2+0x1c14], R47 ;  /* 0x001c142f02004388 */ /* 0x010fe20000000800 */
[----:B------:R-:W-:Y:S02]  /*fd20*/  ISETP.GE.U32.AND P4, PT, R36, UR8, PT ;  /* 0x0000000824007c0c */ /* 0x000fe4000bf86070 */
[----:B------:R-:W3:Y:S01]  /*fd30*/  LDC R36, c[0x0][0x360] ;  /* 0x0000d800ff247b82 */ /* 0x000ee20000000800 */
[----:B------:R-:W-:Y:S01]  /*fd40*/  ISETP.GE.U32.AND P1, PT, R0, UR8, PT ;  /* 0x0000000800007c0c */ /* 0x000fe2000bf26070 */
[----:B------:R-:W-:Y:S01]  /*fd50*/  IMAD R0, R50, UR26, R66 ;  /* 0x0000001a32007c24 */ /* 0x000fe2000f8e0242 */
[----:B0-----:R-:W-:-:S04]  /*fd60*/  MOV R43, RZ ;  /* 0x000000ff002b7202 */ /* 0x001fc80000000f00 */
[----:B------:R-:W-:Y:S01]  /*fd70*/  LEA R0, R0, 0x6, 0x4 ;  /* 0x0000000600007811 */ /* 0x000fe200078e20ff */
[----:B------:R0:W-:Y:S01]  /*fd80*/  @P3 STS [R2+0x1e14], R49 ;  /* 0x001e143102003388 */ /* 0x0001e20000000800 */
[----:B------:R-:W-:Y:S02]  /*fd90*/  ISETP.GE.U32.AND P3, PT, R40, UR8, PT ;  /* 0x0000000828007c0c */ /* 0x000fe4000bf66070 */
[----:B------:R-:W-:Y:S01]  /*fda0*/  ISETP.GE.U32.AND P5, PT, R0, UR8, PT ;  /* 0x0000000800007c0c */ /* 0x000fe2000bfa6070 */
[----:B------:R-:W4:Y:S01]  /*fdb0*/  @!P2 LDG.E R43, desc[UR20][R6.64+0x8] ;  /* 0x00000814062ba981 */ /* 0x000f22000c1e1900 */
[----:B-1----:R-:W-:Y:S01]  /*fdc0*/  IMAD R0, R52, UR26, R66 ;  /* 0x0000001a34007c24 */ /* 0x002fe2000f8e0242 */
[----:B------:R-:W-:Y:S02]  /*fdd0*/  PLOP3.LUT P2, PT, PT, PT, UP5, 0x80, 0x8 ;  /* 0x000000000008781c */ /* 0x000fe40003f4f058 */
[----:B------:R1:W-:Y:S01]  /*fde0*/  @P6 STS [R2+0x218], R51 ;  /* 0x0002183302006388 */ /* 0x0003e20000000800 */
[----:B------:R-:W-:-:S03]  /*fdf0*/  PLOP3.LUT P6, PT, PT, PT, UP3, 0x80, 0x8 ;  /* 0x000000000008781c */ /* 0x000fc60003fcf038 */
[----:B------:R1:W-:Y:S01]  /*fe00*/  @P0 STS [R2+0x418], R53 ;  /* 0x0004183502000388 */ /* 0x0003e20000000800 */
[----:B------:R-:W-:Y:S02]  /*fe10*/  ISETP.GE.U32.AND.EX P0, PT, RZ, UR9, PT, P1 ;  /* 0x00000009ff007c0c */ /* 0x000fe4000bf06110 */
[----:B------:R-:W-:Y:S02]  /*fe20*/  ISETP.GE.U32.AND.EX P3, PT, RZ, UR9, PT, P3 ;  /* 0x00000009ff007c0c */ /* 0x000fe4000bf66130 */
[----:B------:R-:W-:Y:S02]  /*fe30*/  ISETP.LT.U32.AND.EX P2, PT, RZ, UR23, !P0, P2 ;  /* 0x00000017ff007c0c */ /* 0x000fe4000c741120 */
[----:B------:R-:W-:Y:S02]  /*fe40*/  LEA R0, R0, 0x6, 0x4 ;  /* 0x0000000600007811 */ /* 0x000fe400078e20ff */
[----:B------:R-:W-:Y:S02]  /*fe50*/  ISETP.LT.U32.AND.EX P6, PT, RZ, UR23, !P3, P6 ;  /* 0x00000017ff007c0c */ /* 0x000fe4000dfc1160 */
[----:B------:R-:W-:Y:S01]  /*fe60*/  ISETP.GE.U32.AND P3, PT, R0, UR8, PT ;  /* 0x0000000800007c0c */ /* 0x000fe2000bf66070 */
[----:B---3--:R-:W-:Y:S01]  /*fe70*/  IMAD R0, R36, UR26, R66 ;  /* 0x0000001a24007c24 */ /* 0x008fe2000f8e0242 */
[----:B------:R-:W-:-:S02]  /*fe80*/  PLOP3.LUT P1, PT, PT, PT, UP4, 0x80, 0x8 ;  /* 0x000000000008781c */ /* 0x000fc40003f2f048 */
[----:B------:R-:W-:Y:S02]  /*fe90*/  ISETP.GE.U32.AND.EX P4, PT, RZ, UR9, PT, P4 ;  /* 0x00000009ff007c0c */ /* 0x000fe4000bf86140 */
[----:B------:R-:W-:Y:S01]  /*fea0*/  PLOP3.LUT P0, PT, PT, PT, UP2, 0x80, 0x8 ;  /* 0x000000000008781c */ /* 0x000fe20003f0f028 */
[----:B--2---:R-:W2:Y:S01]  /*feb0*/  @P2 LDG.E R45, desc[UR20][R10.64+0x18] ;  /* 0x000018140a2d2981 */ /* 0x004ea2000c1e1900 */
[----:B------:R-:W-:Y:S02]  /*fec0*/  ISETP.GE.U32.AND.EX P5, PT, RZ, UR9, PT, P5 ;  /* 0x00000009ff007c0c */ /* 0x000fe4000bfa6150 */
[----:B------:R-:W-:Y:S01]  /*fed0*/  LEA R0, R0, 0x6, 0x4 ;  /* 0x0000000600007811 */ /* 0x000fe200078e20ff */
[----:B0-----:R-:W3:Y:S01]  /*fee0*/  @P6 LDG.E R49, desc[UR20][R14.64+0x18] ;  /* 0x000018140e316981 */ /* 0x001ee2000c1e1900 */
[----:B------:R-:W-:Y:S02]  /*fef0*/  ISETP.LT.U32.AND.EX P1, PT, RZ, UR23, !P4, P1 ;  /* 0x00000017ff007c0c */ /* 0x000fe4000e721110 */
[----:B------:R-:W-:-:S02]  /*ff00*/  ISETP.LT.U32.AND.EX P5, PT, RZ, UR23, !P5, P0 ;  /* 0x00000017ff007c0c */ /* 0x000fc4000efa1100 */
[----:B------:R-:W-:Y:S02]  /*ff10*/  PLOP3.LUT P4, PT, PT, PT, UP1, 0x80, 0x8 ;  /* 0x000000000008781c */ /* 0x000fe40003f8f018 */
[----:B------:R-:W-:Y:S02]  /*ff20*/  ISETP.GE.U32.AND.EX P3, PT, RZ, UR9, PT, P3 ;  /* 0x00000009ff007c0c */ /* 0x000fe4000bf66130 */
[----:B------:R-:W-:Y:S02]  /*ff30*/  ISETP.GE.U32.AND P0, PT, R0, UR8, PT ;  /* 0x0000000800007c0c */ /* 0x000fe4000bf06070 */
[----:B------:R-:W-:Y:S02]  /*ff40*/  ISETP.LT.U32.AND.EX P4, PT, RZ, UR23, !P3, P4 ;  /* 0x00000017ff007c0c */ /* 0x000fe4000df81140 */
[----:B------:R-:W-:Y:S01]  /*ff50*/  ISETP.GE.U32.AND.EX P0, PT, RZ, UR9, PT, P0 ;  /* 0x00000009ff007c0c */ /* 0x000fe2000bf06100 */
[----:B------:R-:W4:Y:S01]  /*ff60*/  @P1 LDG.E R47, desc[UR20][R12.64+0x18] ;  /* 0x000018140c2f1981 */ /* 0x000f22000c1e1900 */
[----:B------:R-:W-:-:S03]  /*ff70*/  PLOP3.LUT P3, PT, PT, PT, UP0, 0x80, 0x8 ;  /* 0x000000000008781c */ /* 0x000fc60003f6f008 */
[----:B-1----:R-:W3:Y:S01]  /*ff80*/  @P5 LDG.E R51, desc[UR20][R16.64+0x18] ;  /* 0x0000181410335981 */ /* 0x002ee2000c1e1900 */
[----:B------:R-:W-:-:S05]  /*ff90*/  ISETP.LT.U32.AND.EX P0, PT, RZ, UR23, !P0, P3 ;  /* 0x00000017ff007c0c */ /* 0x000fca000c701130 */
[----:B------:R-:W3:Y:S08]  /*ffa0*/  @P4 LDG.E R53, desc[UR20][R18.64+0x18] ;  /* 0x0000181412354981 */ /* 0x000ef0000c1e1900 */
[----:B------:R-:W3:Y:S01]  /*ffb0*/  @P0 LDG.E R55, desc[UR20][R20.64+0x18] ;  /* 0x0000181414370981 */ /* 0x000ee2000c1e1900 */
[----:B------:R-:W0:Y:S08]  /*ffc0*/  LDC R0, c[0x0][0x360] ;  /* 0x0000d800ff007b82 */ /* 0x000e300000000800 */
[----:B------:R-:W1:Y:S01]  /*ffd0*/  LDC R36, c[0x0][0x360] ;  /* 0x0000d800ff247b82 */ /* 0x000e620000000800 */
[----:B------:R-:W-:-:S07]  /*ffe0*/  IMAD R38, R38, UR26, R66 ;  /* 0x0000001a26267c24 */ /* 0x000fce000f8e0242 */
[----:B------:R-:W3:Y:S01]  /*fff0*/  LDC R40, c[0x0][0x360] ;  /* 0x0000d800ff287b82 */ /* 0x000ee20000000800 */
[----:B------:R-:W-:-:S07]  /*10000*/  LEA R38, R38, 0x3, 0x4 ;  /* 0x0000000326267811 */ /* 0x000fce00078e20ff */
[----:B------:R-:W4:Y:S01]  /*10010*/  LDC R48, c[0x0][0x360] ;  /* 0x0000d800ff307b82 */ /* 0x000f220000000800 */
[----:B------:R-:W-:Y:S01]  /*10020*/  @!P2 STS [R2+0x618], RZ ;  /* 0x000618ff0200a388 */ /* 0x000fe20000000800 */
[----:B------:R-:W-:Y:S01]  /*10030*/  ISETP.NE.AND P3, PT, R42, RZ, PT ;  /* 0x000000ff2a00720c */ /* 0x000fe20003f65270 */
[--C-:B0-----:R-:W-:Y:S02]  /*10040*/  IMAD R0, R0, UR26, R66.reuse ;  /* 0x0000001a00007c24 */ /* 0x101fe4000f8e0242 */
[----:B-1----:R-:W-:-:S03]  /*10050*/  IMAD R36, R36, UR26, R66 ;  /* 0x0000001a24247c24 */ /* 0x002fc6000f8e0242 */
[----:B------:R-:W0:Y:S02]  /*10060*/  LDC R50, c[0x0][0x360] ;  /* 0x0000d800ff327b82 */ /* 0x000e240000000800 */
[----:B------:R-:W-:Y:S02]  /*10070*/  LEA R36, R36, 0x6, 0x4 ;  /* 0x0000000624247811 */ /* 0x000fe400078e20ff */
[----:B------:R-:W-:Y:S01]  /*10080*/  LEA R0, R0, 0x6, 0x4 ;  /* 0x0000000600007811 */ /* 0x000fe200078e20ff */
[----:B------:R-:W-:Y:S01]  /*10090*/  @!P1 STS [R2+0x818], RZ ;  /* 0x000818ff02009388 */ /* 0x000fe20000000800 */
[----:B------:R-:W-:-:S03]  /*100a0*/  UISETP.NE.AND UP0, UPT, UR29, URZ, UPT ;  /* 0x000000ff1d00728c */ /* 0x000fc6000bf05270 */
[----:B------:R-:W-:Y:S01]  /*100b0*/  @!P0 STS [R2+0x1018], RZ ;  /* 0x001018ff02008388 */ /* 0x000fe20000000800 */
[----:B------:R-:W-:-:S03]  /*100c0*/  UISETP.NE.AND UP1, UPT, UR28, URZ, UPT ;  /* 0x000000ff1c00728c */ /* 0x000fc6000bf25270 */
[----:B------:R-:W-:Y:S01]  /*100d0*/  @!P4 STS [R2+0xe18], RZ ;  /* 0x000e18ff0200c388 */ /* 0x000fe20000000800 */
[----:B------:R-:W-:Y:S02]  /*100e0*/  UISETP.NE.AND UP2, UPT, UR25, URZ, UPT ;  /* 0x000000ff1900728c */ /* 0x000fe4000bf45270 */
[----:B------:R-:W-:Y:S01]  /*100f0*/  UISETP.NE.AND UP3, UPT, UR24, URZ, UPT ;  /* 0x000000ff1800728c */ /* 0x000fe2000bf65270 */
[----:B------:R-:W-:Y:S01]  /*10100*/  @!P5 STS [R2+0xc18], RZ ;  /* 0x000c18ff0200d388 */ /* 0x000fe20000000800 */
[----:B------:R-:W-:-:S03]  /*10110*/  UISETP.NE.AND UP4, UPT, UR22, URZ, UPT ;  /* 0x000000ff1600728c */ /* 0x000fc6000bf85270 */
[----:B------:R-:W-:Y:S01]  /*10120*/  @!P6 STS [R2+0xa18], RZ ;  /* 0x000a18ff0200e388 */ /* 0x000fe20000000800 */
[----:B------:R-:W-:-:S03]  /*10130*/  UISETP.NE.AND UP5, UPT, UR19, URZ, UPT ;  /* 0x000000ff1300728c */ /* 0x000fc6000bfa5270 */
[----:B--2---:R1:W-:Y:S01]  /*10140*/  @P2 STS [R2+0x618], R45 ;  /* 0x0006182d02002388 */ /* 0x0043e20000000800 */
[----:B------:R-:W-:Y:S02]  /*10150*/  ISETP.GE.U32.AND P2, PT, R38, UR8, PT ;  /* 0x0000000826007c0c */ /* 0x000fe4000bf46070 */
[----:B------:R-:W-:Y:S02]  /*10160*/  MOV R38, UR23 ;  /* 0x0000001700267c02 */ /* 0x000fe40008000f00 */
[----:B------:R-:W-:-:S04]  /*10170*/  ISETP.GE.U32.AND.EX P2, PT, RZ, UR9, PT, P2 ;  /* 0x00000009ff007c0c */ /* 0x000fc8000bf46120 */
[----:B------:R-:W-:Y:S02]  /*10180*/  ISETP.LE.U32.OR.EX P2, PT, R38, RZ, P2, P3 ;  /* 0x000000ff2600720c */ /* 0x000fe40001743530 */
[----:B------:R-:W-:Y:S02]  /*10190*/  ISETP.GE.U32.AND P3, PT, R36, UR8, PT ;  /* 0x0000000824007c0c */ /* 0x000fe4000bf66070 */
[----:B------:R-:W2:Y:S01]  /*101a0*/  LDC R36, c[0x0][0x360] ;  /* 0x0000d800ff247b82 */ /* 0x000ea20000000800 */
[----:B-1----:R-:W-:Y:S01]  /*101b0*/  MOV R45, RZ ;  /* 0x000000ff002d7202 */ /* 0x002fe20000000f00 */
[----:B----4-:R1:W-:Y:S01]  /*101c0*/  @P1 STS [R2+0x818], R47 ;  /* 0x0008182f02001388 */ /* 0x0103e20000000800 */
[----:B------:R-:W-:Y:S01]  /*101d0*/  ISETP.GE.U32.AND P1, PT, R0, UR8, PT ;  /* 0x0000000800007c0c */ /* 0x000fe2000bf26070 */
[----:B------:R-:W-:-:S05]  /*101e0*/  IMAD R0, R48, UR26, R66 ;  /* 0x0000001a30007c24 */ /* 0x000fca000f8e0242 */
[----:B------:R-:W4:Y:S01]  /*101f0*/  @!P2 LDG.E R45, desc[UR20][R6.64+0xc] ;  /* 0x00000c14062da981 */ /* 0x000f22000c1e1900 */
[----:B------:R-:W-:Y:S02]  /*10200*/  LEA R0, R0, 0x6, 0x4 ;  /* 0x0000000600007811 */ /* 0x000fe400078e20ff */
[----:B------:R-:W-:Y:S01]  /*10210*/  PLOP3.LUT P2, PT, PT, PT, UP0, 0x80, 0x8 ;  /* 0x000000000008781c */ /* 0x000fe20003f4f008 */
[----:B---3--:R-:W-:Y:S01]  /*10220*/  @P4 STS [R2+0xe18], R53 ;  /* 0x000e183502004388 */ /* 0x008fe20000000800 */
[----:B------:R-:W-:Y:S01]  /*10230*/  ISETP.GE.U32.AND P4, PT, R0, UR8, PT ;  /* 0x0000000800007c0c */ /* 0x000fe2000bf86070 */
[--C-:B------:R-:W-:Y:S02]  /*10240*/  IMAD R38, R40, UR26, R66.reuse ;  /* 0x0000001a28267c24 */ /* 0x100fe4000f8e0242 */
[----:B0-----:R-:W-:Y:S01]  /*10250*/  IMAD R0, R50, UR26, R66 ;  /* 0x0000001a32007c24 */ /* 0x001fe2000f8e0242 */
[----:B------:R-:W-:Y:S01]  /*10260*/  @P0 STS [R2+0x1018], R55 ;  /* 0x0010183702000388 */ /* 0x000fe20000000800 */
[----:B------:R-:W-:-:S02]  /*10270*/  ISETP.GE.U32.AND.EX P0, PT, RZ, UR9, PT, P1 ;  /* 0x00000009ff007c0c */ /* 0x000fc4000bf06110 */
[----:B------:R-:W-:Y:S02]  /*10280*/  PLOP3.LUT P1, PT, PT, PT, UP1, 0x80, 0x8 ;  /* 0x000000000008781c */ /* 0x000fe40003f2f018 */
[----:B------:R-:W-:Y:S02]  /*10290*/  ISETP.LT.U32.AND.EX P2, PT, RZ, UR23, !P0, P2 ;  /* 0x00000017ff007c0c */ /* 0x000fe4000c741120 */
[----:B------:R-:W-:Y:S02]  /*102a0*/  ISETP.GE.U32.AND.EX P3, PT, RZ, UR9, PT, P3 ;  /* 0x00000009ff007c0c */ /* 0x000fe4000bf66130 */
[----:B------:R-:W-:Y:S02]  /*102b0*/  LEA R38, R38, 0x6, 0x4 ;  /* 0x0000000626267811 */ /* 0x000fe400078e20ff */
[----:B------:R-:W-:Y:S01]  /*102c0*/  LEA R0, R0, 0x6, 0x4 ;  /* 0x0000000600007811 */ /* 0x000fe200078e20ff */
[----:B------:R-:W-:Y:S01]  /*102d0*/  @P5 STS [R2+0xc18], R51 ;  /* 0x000c183302005388 */ /* 0x000fe20000000800 */
[----:B------:R-:W-:-:S02]  /*102e0*/  ISETP.LT.U32.AND.EX P1, PT, RZ, UR23, !P3, P1 ;  /* 0x00000017ff007c0c */ /* 0x000fc4000df21110 */
[----:B------:R-:W-:Y:S02]  /*102f0*/  ISETP.GE.U32.AND P5, PT, R38, UR8, PT ;  /* 0x0000000826007c0c */ /* 0x000fe4000bfa6070 */
[----:B------:R-:W-:Y:S01]  /*10300*/  ISETP.GE.U32.AND P3, PT, R0, UR8, PT ;  /* 0x0000000800007c0c */ /* 0x000fe2000bf66070 */
[----:B--2---:R-:W-:Y:S01]  /*10310*/  IMAD R0, R36, UR26, R66 ;  /* 0x0000001a24007c24 */ /* 0x004fe2000f8e0242 */
[----:B------:R0:W-:Y:S01]  /*10320*/  @P6 STS [R2+0xa18], R49 ;  /* 0x000a183102006388 */ /* 0x0001e20000000800 */
[----:B------:R-:W-:Y:S02]  /*10330*/  PLOP3.LUT P6, PT, PT, PT, UP2, 0x80, 0x8 ;  /* 0x000000000008781c */ /* 0x000fe40003fcf028 */
[----:B------:R-:W-:Y:S01]  /*10340*/  ISETP.GE.U32.AND.EX P5, PT, RZ, UR9, PT, P5 ;  /* 0x00000009ff007c0c */ /* 0x000fe2000bfa6150 */
[----:B-1----:R-:W2:Y:S01]  /*10350*/  @P2 LDG.E R47, desc[UR20][R22.64+0x18] ;  /* 0x00001814162f2981 */ /* 0x002ea2000c1e1900 */
[----:B------:R-:W-:Y:S02]  /*10360*/  PLOP3.LUT P0, PT, PT, PT, UP3, 0x80, 0x8 ;  /* 0x000000000008781c */ /* 0x000fe40003f0f038 */
[----:B------:R-:W-:-:S02]  /*10370*/  ISETP.GE.U32.AND.EX P4, PT, RZ, UR9, PT, P4 ;  /* 0x00000009ff007c0c */ /* 0x000fc4000bf86140 */
[----:B------:R-:W-:Y:S01]  /*10380*/  LEA R0, R0, 0x6, 0x4 ;  /* 0x0000000600007811 */ /* 0x000fe200078e20ff */
[----:B0-----:R-:W3:Y:S01]  /*10390*/  @P1 LDG.E R49, desc[UR20][R24.64+0x18] ;  /* 0x0000181418311981 */ /* 0x001ee2000c1e1900 */
[----:B------:R-:W-:Y:S02]  /*103a0*/  ISETP.LT.U32.AND.EX P5, PT, RZ, UR23, !P5, P6 ;  /* 0x00000017ff007c0c */ /* 0x000fe4000efa1160 */
[----:B------:R-:W-:Y:S02]  /*103b0*/  ISETP.LT.U32.AND.EX P4, PT, RZ, UR23, !P4, P0 ;  /* 0x00000017ff007c0c */ /* 0x000fe4000e781100 */
[----:B------:R-:W-:Y:S02]  /*103c0*/  PLOP3.LUT P6, PT, PT, PT, UP4, 0x80, 0x8 ;  /* 0x000000000008781c */ /* 0x000fe40003fcf048 */
[----:B------:R-:W-:Y:S02]  /*103d0*/  ISETP.GE.U32.AND.EX P3, PT, RZ, UR9, PT, P3 ;  /* 0x00000009ff007c0c */ /* 0x000fe4000bf66130 */
[----:B------:R-:W-:-:S02]  /*103e0*/  ISETP.GE.U32.AND P0, PT, R0, UR8, PT ;  /* 0x0000000800007c0c */ /* 0x000fc4000bf06070 */
[----:B------:R-:W-:Y:S02]  /*103f0*/  ISETP.LT.U32.AND.EX P6, PT, RZ, UR23, !P3, P6 ;  /* 0x00000017ff007c0c */ /* 0x000fe4000dfc1160 */
[----:B------:R-:W-:Y:S01]  /*10400*/  ISETP.GE.U32.AND.EX P0, PT, RZ, UR9, PT, P0 ;  /* 0x00000009ff007c0c */ /* 0x000fe2000bf06100 */
[----:B------:R-:W4:Y:S01]  /*10410*/  @P5 LDG.E R51, desc[UR20][R26.64+0x18] ;  /* 0x000018141a335981 */ /* 0x000f22000c1e1900 */
[----:B------:R-:W-:-:S03]  /*10420*/  PLOP3.LUT P3, PT, PT, PT, UP5, 0x80, 0x8 ;  /* 0x000000000008781c */ /* 0x000fc60003f6f058 */
[----:B------:R-:W4:Y:S01]  /*10430*/  @P4 LDG.E R53, desc[UR20][R28.64+0x18] ;  /* 0x000018141c354981 */ /* 0x000f22000c1e1900 */
[----:B------:R-:W-:-:S05]  /*10440*/  ISETP.LT.U32.AND.EX P0, PT, RZ, UR23, !P0, P3 ;  /* 0x00000017ff007c0c */ /* 0x000fca000c701130 */
[----:B------:R-:W4:Y:S08]  /*10450*/  @P6 LDG.E R55, desc[UR20][R30.64+0x18] ;  /* 0x000018141e376981 */ /* 0x000f30000c1e1900 */
[----:B------:R-:W4:Y:S01]  /*10460*/  @P0 LDG.E R57, desc[UR20][R32.64+0x18] ;  /* 0x0000181420390981 */ /* 0x000f22000c1e1900 */
[----:B------:R-:W0:Y:S08]  /*10470*/  LDC R0, c[0x0][0x360] ;  /* 0x0000d800ff007b82 */ /* 0x000e300000000800 */
[----:B------:R-:W1:Y:S08]  /*10480*/  LDC R40, c[0x0][0x360] ;  /* 0x0000d800ff287b82 */ /* 0x000e700000000800 */
[----:B------:R-:W1:Y:S01]  /*10490*/  LDC R36, c[0x0][0x360] ;  /* 0x0000d800ff247b82 */ /* 0x000e620000000800 */
[----:B------:R-:W-:-:S07]  /*104a0*/  IMAD R39, R39, UR26, R66 ;  /* 0x0000001a27277c24 */ /* 0x000fce000f8e0242 */
[----:B------:R-:W1:Y:S01]  /*104b0*/  LDC R38, c[0x0][0x360] ;  /* 0x0000d800ff267b82 */ /* 0x000e620000000800 */
[----:B------:R-:W-:-:S07]  /*104c0*/  LEA R39, R39, 0x4, 0x4 ;  /* 0x0000000427277811 */ /* 0x000fce00078e20ff */
[----:B------:R-:W3:Y:S01]  /*104d0*/  LDC R48, c[0x0][0x360] ;  /* 0x0000d800ff307b82 */ /* 0x000ee20000000800 */
[----:B------:R-:W-:Y:S01]  /*104e0*/  @!P2 STS [R2+0x1218], RZ ;  /* 0x001218ff0200a388 */ /* 0x000fe20000000800 */
[----:B------:R-:W-:Y:S01]  /*104f0*/  ISETP.NE.AND P3, PT, R42, RZ, PT ;  /* 0x000000ff2a00720c */ /* 0x000fe20003f65270 */
[--C-:B0-----:R-:W-:Y:S02]  /*10500*/  IMAD R0, R0, UR26, R66.reuse ;  /* 0x0000001a00007c24 */ /* 0x101fe4000f8e0242 */
[----:B-1----:R-:W-:-:S05]  /*10510*/  IMAD R36, R36, UR26, R66 ;  /* 0x0000001a24247c24 */ /* 0x002fca000f8e0242 */
[----:B------:R-:W-:Y:S02]  /*10520*/  LEA R36, R36, 0x7, 0x4 ;  /* 0x0000000724247811 */ /* 0x000fe400078e20ff */
[----:B------:R-:W-:Y:S01]  /*10530*/  LEA R0, R0, 0x6, 0x4 ;  /* 0x0000000600007811 */ /* 0x000fe200078e20ff */
[----:B------:R-:W-:Y:S01]  /*10540*/  UP2UR UR28, UPR, URZ, 0x1 ;  /* 0x00000001ff1c7883 */ /* 0x000fe20008000000 */
[----:B------:R-:W-:Y:S01]  /*10550*/  @!P1 STS [R2+0x1418], RZ ;  /* 0x001418ff02009388 */ /* 0x000fe20000000800 */
[----:B------:R-:W-:-:S04]  /*10560*/  UISETP.NE.AND UP0, UPT, UR14, URZ, UPT ;  /* 0x000000ff0e00728c */ /* 0x000fc8000bf05270 */
[----:B------:R-:W-:Y:S02]  /*10570*/  UP2UR UR22, UPR, URZ, 0x1 ;  /* 0x00000001ff167883 */ /* 0x000fe40008000000 */
[----:B------:R-:W-:Y:S01]  /*10580*/  UISETP.NE.AND UP0, UPT, UR11, URZ, UPT ;  /* 0x000000ff0b00728c */ /* 0x000fe2000bf05270 */
[----:B------:R-:W-:Y:S01]  /*10590*/  @!P5 STS [R2+0x1618], RZ ;  /* 0x001618ff0200d388 */ /* 0x000fe20000000800 */
[----:B------:R-:W-:Y:S02]  /*105a0*/  IMAD R38, R38, UR26, R66 ;  /* 0x0000001a26267c24 */ /* 0x000fe4000f8e0242 */
[----:B------:R-:W-:Y:S01]  /*105b0*/  UP2UR UR19, UPR, URZ, 0x1 ;  /* 0x00000001ff137883 */ /* 0x000fe20008000000 */
[----:B------:R-:W-:Y:S01]  /*105c0*/  @!P0 STS [R2+0x1c18], RZ ;  /* 0x001c18ff02008388 */ /* 0x000fe20000000800 */
[----:B------:R-:W-:Y:S01]  /*105d0*/  UISETP.NE.AND UP0, UPT, UR18, URZ, UPT ;  /* 0x000000ff1200728c */ /* 0x000fe2000bf05270 */
[----:B------:R-:W-:Y:S01]  /*105e0*/  LEA R38, R38, 0x7, 0x4 ;  /* 0x0000000726267811 */ /* 0x000fe200078e20ff */
[----:B------:R-:W-:Y:S01]  /*105f0*/  UP2UR UR24, UPR, URZ, 0x4 ;  /* 0x00000004ff187883 */ /* 0x000fe20008000000 */
[----:B------:R-:W-:Y:S01]  /*10600*/  @!P4 STS [R2+0x1818], RZ ;  /* 0x001818ff0200c388 */ /* 0x000fe20000000800 */
[----:B------:R-:W-:-:S02]  /*10610*/  UISETP.NE.AND UP2, UPT, UR12, URZ, UPT ;  /* 0x000000ff0c00728c */ /* 0x000fc4000bf45270 */
[----:B------:R-:W-:Y:S01]  /*10620*/  UP2UR UR25, UPR, URZ, 0x2 ;  /* 0x00000002ff197883 */ /* 0x000fe20008000000 */
[----:B------:R-:W-:Y:S01]  /*10630*/  @!P6 STS [R2+0x1a18], RZ ;  /* 0x001a18ff0200e388 */ /* 0x000fe20000000800 */
[----:B------:R-:W-:-:S03]  /*10640*/  UISETP.NE.AND UP1, UPT, UR17, URZ, UPT ;  /* 0x000000ff1100728c */ /* 0x000fc6000bf25270 */
[----:B--2---:R0:W-:Y:S01]  /*10650*/  @P2 STS [R2+0x1218], R47 ;  /* 0x0012182f02002388 */ /* 0x0041e20000000800 */
[----:B------:R-:W-:Y:S02]  /*10660*/  ISETP.GE.U32.AND P2, PT, R39, UR8, PT ;  /* 0x0000000827007c0c */ /* 0x000fe4000bf46070 */
[----:B------:R-:W-:Y:S02]  /*10670*/  MOV R39, UR23 ;  /* 0x0000001700277c02 */ /* 0x000fe40008000f00 */
[----:B------:R-:W-:Y:S01]  /*10680*/  ISETP.GE.U32.AND.EX P2, PT, RZ, UR9, PT, P2 ;  /* 0x00000009ff007c0c */ /* 0x000fe2000bf46120 */
[----:B0-----:R-:W0:Y:S03]  /*10690*/  LDC R47, c[0x0][0x360] ;  /* 0x0000d800ff2f7b82 */ /* 0x001e260000000800 */
[----:B------:R-:W-:Y:S02]  /*106a0*/  ISETP.LE.U32.OR.EX P2, PT, R39, RZ, P2, P3 ;  /* 0x000000ff2700720c */ /* 0x000fe40001743530 */
[----:B------:R-:W-:Y:S01]  /*106b0*/  ISETP.GE.U32.AND P3, PT, R36, UR8, PT ;  /* 0x0000000824007c0c */ /* 0x000fe2000bf66070 */
[----:B---3--:R1:W-:Y:S01]  /*106c0*/  @P1 STS [R2+0x1418], R49 ;  /* 0x0014183102001388 */ /* 0x0083e20000000800 */
[----:B------:R-:W-:Y:S01]  /*106d0*/  ISETP.GE.U32.AND P1, PT, R0, UR8, PT ;  /* 0x0000000800007c0c */ /* 0x000fe2000bf26070 */
[----:B------:R-:W2:Y:S01]  /*106e0*/  LDC R36, c[0x0][0x360] ;  /* 0x0000d800ff247b82 */ /* 0x000ea20000000800 */
[----:B------:R-:W-:Y:S01]  /*106f0*/  IMAD R0, R48, UR26, R66 ;  /* 0x0000001a30007c24 */ /* 0x000fe2000f8e0242 */
[----:B------:R-:W-:Y:S01]  /*10700*/  MOV R39, RZ ;  /* 0x000000ff00277202 */ /* 0x000fe20000000f00 */
[----:B----4-:R3:W-:Y:S03]  /*10710*/  @P5 STS [R2+0x1618], R51 ;  /* 0x0016183302005388 */ /* 0x0107e60000000800 */
[----:B------:R-:W-:-:S02]  /*10720*/  LEA R0, R0, 0x7, 0x4 ;  /* 0x0000000700007811 */ /* 0x000fc400078e20ff */
[----:B------:R-:W4:Y:S02]  /*10730*/  @!P2 LDG.E R39, desc[UR20][R6.64+0x10] ;  /* 0x000010140627a981 */ /* 0x000f24000c1e1900 */
[----:B------:R-:W-:Y:S02]  /*10740*/  ISETP.GE.U32.AND P5, PT, R0, UR8, PT ;  /* 0x0000000800007c0c */ /* 0x000fe4000bfa6070 */
[----:B------:R-:W-:Y:S01]  /*10750*/  PLOP3.LUT P2, PT, PT, PT, UP6, 0x80, 0x8 ;  /* 0x000000000008781c */ /* 0x000fe20003f4f068 */
[----:B0-----:R-:W-:Y:S01]  /*10760*/  IMAD R0, R47, UR26, R66 ;  /* 0x0000001a2f007c24 */ /* 0x001fe2000f8e0242 */
[----:B------:R-:W-:Y:S01]  /*10770*/  @P0 STS [R2+0x1c18], R57 ;  /* 0x001c183902000388 */ /* 0x000fe20000000800 */
[----:B------:R-:W-:Y:S02]  /*10780*/  ISETP.GE.U32.AND.EX P0, PT, RZ, UR9, PT, P1 ;  /* 0x00000009ff007c0c */ /* 0x000fe4000bf06110 */
[----:B------:R-:W-:Y:S02]  /*10790*/  PLOP3.LUT P1, PT, PT, PT, UP0, 0x80, 0x8 ;  /* 0x000000000008781c */ /* 0x000fe40003f2f008 */
[----:B------:R-:W-:Y:S01]  /*107a0*/  ISETP.GE.U32.AND.EX P3, PT, RZ, UR9, PT, P3 ;  /* 0x00000009ff007c0c */ /* 0x000fe2000bf66130 */
[----:B------:R-:W-:Y:S01]  /*107b0*/  UISETP.NE.AND UP0, UPT, UR19, URZ, UPT ;  /* 0x000000ff1300728c */ /* 0x000fe2000bf05270 */
[----:B------:R-:W-:-:S02]  /*107c0*/  ISETP.LT.U32.AND.EX P2, PT, RZ, UR23, !P0, P2 ;  /* 0x00000017ff007c0c */ /* 0x000fc4000c741120 */
[----:B------:R-:W-:Y:S01]  /*107d0*/  LEA R0, R0, 0x7, 0x4 ;  /* 0x0000000700007811 */ /* 0x000fe200078e20ff */
[----:B------:R0:W-:Y:S01]  /*107e0*/  @P4 STS [R2+0x1818], R53 ;  /* 0x0018183502004388 */ /* 0x0001e20000000800 */
[----:B------:R-:W-:Y:S02]  /*107f0*/  ISETP.GE.U32.AND P4, PT, R38, UR8, PT ;  /* 0x0000000826007c0c */ /* 0x000fe4000bf86070 */
[----:B------:R-:W-:Y:S02]  /*10800*/  ISETP.LT.U32.AND.EX P1, PT, RZ, UR23, !P3, P1 ;  /* 0x00000017ff007c0c */ /* 0x000fe4000df21110 */
[----:B------:R-:W-:Y:S01]  /*10810*/  ISETP.GE.U32.AND P3, PT, R0, UR8, PT ;  /* 0x0000000800007c0c */ /* 0x000fe2000bf66070 */
[----:B--2---:R-:W-:Y:S01]  /*10820*/  IMAD R0, R36, UR26, R66 ;  /* 0x0000001a24007c24 */ /* 0x004fe2000f8e0242 */
[----:B------:R2:W-:Y:S01]  /*10830*/  @P6 STS [R2+0x1a18], R55 ;  /* 0x001a183702006388 */ /* 0x0005e20000000800 */
[----:B------:R-:W-:Y:S02]  /*10840*/  PLOP3.LUT P6, PT, PT, PT, UP0, 0x80, 0x8 ;  /* 0x000000000008781c */ /* 0x000fe40003fcf008 */
[----:B------:R-:W-:Y:S01]  /*10850*/  ISETP.GE.U32.AND.EX P4, PT, RZ, UR9, PT, P4 ;  /* 0x00000009ff007c0c */ /* 0x000fe2000bf86140 */
[----:B------:R-:W4:Y:S01]  /*10860*/  @P2 LDG.E R47, desc[UR20][R34.64+0x18] ;  /* 0x00001814222f2981 */ /* 0x000f22000c1e1900 */
[----:B------:R-:W-:-:S02]  /*10870*/  PLOP3.LUT P0, PT, PT, PT, UP2, 0x80, 0x8 ;  /* 0x000000000008781c */ /* 0x000fc40003f0f028 */
[----:B------:R-:W-:Y:S02]  /*10880*/  ISETP.GE.U32.AND.EX P5, PT, RZ, UR9, PT, P5 ;  /* 0x00000009ff007c0c */ /* 0x000fe4000bfa6150 */
[----:B------:R-:W-:Y:S01]  /*10890*/  LEA R0, R0, 0x7, 0x4 ;  /* 0x0000000700007811 */ /* 0x000fe200078e20ff */
[----:B------:R-:W-:Y:S01]  /*108a0*/  UISETP.NE.AND UP0, UPT, UR22, URZ, UPT ;  /* 0x000000ff1600728c */ /* 0x000fe2000bf05270 */
[----:B------:R-:W-:Y:S01]  /*108b0*/  ISETP.LT.U32.AND.EX P4, PT, RZ, UR23, !P4, P6 ;  /* 0x00000017ff007c0c */ /* 0x000fe2000e781160 */
[----:B-1----:R-:W4:Y:S01]  /*108c0*/  @P1 LDG.E R49, desc[UR20][R4.64+0x1c] ;  /* 0x00001c1404311981 */ /* 0x002f22000c1e1900 */
[----:B------:R-:W-:Y:S02]  /*108d0*/  ISETP.LT.U32.AND.EX P6, PT, RZ, UR23, !P5, P0 ;  /* 0x00000017ff007c0c */ /* 0x000fe4000efc1100 */
[----:B------:R-:W-:Y:S02]  /*108e0*/  PLOP3.LUT P5, PT, PT, PT, UP1, 0x80, 0x8 ;  /* 0x000000000008781c */ /* 0x000fe40003faf018 */
[----:B------:R-:W-:-:S02]  /*108f0*/  ISETP.GE.U32.AND.EX P3, PT, RZ, UR9, PT, P3 ;  /* 0x00000009ff007c0c */ /* 0x000fc4000bf66130 */
[----:B------:R-:W-:Y:S02]  /*10900*/  ISETP.GE.U32.AND P0, PT, R0, UR8, PT ;  /* 0x0000000800007c0c */ /* 0x000fe4000bf06070 */
[----:B------:R-:W-:Y:S02]  /*10910*/  ISETP.LT.U32.AND.EX P5, PT, RZ, UR23, !P3, P5 ;  /* 0x00000017ff007c0c */ /* 0x000fe4000dfa1150 */
[----:B------:R-:W-:Y:S01]  /*10920*/  ISETP.GE.U32.AND.EX P0, PT, RZ, UR9, PT, P0 ;  /* 0x00000009ff007c0c */ /* 0x000fe2000bf06100 */
[----:B---3--:R-:W3:Y:S01]  /*10930*/  @P4 LDG.E R51, desc[UR20][R8.64+0x1c] ;  /* 0x00001c1408334981 */ /* 0x008ee2000c1e1900 */
[----:B------:R-:W-:-:S03]  /*10940*/  PLOP3.LUT P3, PT, PT, PT, UP0, 0x80, 0x8 ;  /* 0x000000000008781c */ /* 0x000fc60003f6f008 */
[----:B0-----:R-:W3:Y:S01]  /*10950*/  @P6 LDG.E R53, desc[UR20][R10.64+0x1c] ;  /* 0x00001c140a356981 */ /* 0x001ee2000c1e1900 */
[----:B------:R-:W-:-:S05]  /*10960*/  ISETP.LT.U32.AND.EX P0, PT, RZ, UR23, !P0, P3 ;  /* 0x00000017ff007c0c */ /* 0x000fca000c701130 */
[----:B--2---:R-:W2:Y:S08]  /*10970*/  @P5 LDG.E R55, desc[UR20][R12.64+0x1c] ;  /* 0x00001c140c375981 */ /* 0x004eb0000c1e1900 */
[----:B------:R-:W3:Y:S01]  /*10980*/  @P0 LDG.E R57, desc[UR20][R14.64+0x1c] ;  /* 0x00001c140e390981 */ /* 0x000ee2000c1e1900 */
[----:B------:R-:W0:Y:S01]  /*10990*/  LDC R36, c[0x0][0x360] ;  /* 0x0000d800ff247b82 */ /* 0x000e220000000800 */
[----:B------:R-:W-:-:S07]  /*109a0*/  IMAD R0, R46, UR26, R66 ;  /* 0x0000001a2e007c24 */ /* 0x000fce000f8e0242 */
[----:B------:R-:W1:Y:S01]  /*109b0*/  LDC R38, c[0x0][0x360] ;  /* 0x0000d800ff267b82 */ /* 0x000e620000000800 */
[----:B------:R-:W-:Y:S01]  /*109c0*/  LEA R0, R0, 0x5, 0x4 ;  /* 0x0000000500007811 */ /* 0x000fe200078e20ff */
[----:B------:R-:W-:Y:S01]  /*109d0*/  @!P2 STS [R2+0x1e18], RZ ;  /* 0x001e18ff0200a388 */ /* 0x000fe20000000800 */
[----:B------:R-:W-:-:S05]  /*109e0*/  ISETP.NE.AND P3, PT, R42, RZ, PT ;  /* 0x000000ff2a00720c */ /* 0x000fca0003f65270 */
[----:B------:R-:W2:Y:S01]  /*109f0*/  LDC R46, c[0x0][0x360] ;  /* 0x0000d800ff2e7b82 */ /* 0x000ea20000000800 */
[----:B------:R-:W-:-:S07]  /*10a00*/  MOV R50, UR23 ;  /* 0x0000001700327c02 */ /* 0x000fce0008000f00 */
[----:B------:R-:W1:Y:S01]  /*10a10*/  LDC R48, c[0x0][0x360] ;  /* 0x0000d800ff307b82 */ /* 0x000e620000000800 */
[----:B------:R-:W-:Y:S01]  /*10a20*/  UISETP.NE.AND UP2, UPT, UR13, URZ, UPT ;  /* 0x000000ff0d00728c */ /* 0x000fe2000bf45270 */
[----:B------:R-:W-:Y:S04]  /*10a30*/  @!P1 STS [R2+0x21c], RZ ;  /* 0x00021cff02009388 */ /* 0x000fe80000000800 */
[----:B------:R-:W-:Y:S01]  /*10a40*/  @!P0 STS [R2+0xa1c], RZ ;  /* 0x000a1cff02008388 */ /* 0x000fe20000000800 */
[----:B------:R-:W-:-:S03]  /*10a50*/  UISETP.NE.AND UP1, UPT, UR16, URZ, UPT ;  /* 0x000000ff1000728c */ /* 0x000fc6000bf25270 */
[----:B------:R-:W-:Y:S01]  /*10a60*/  @!P5 STS [R2+0x81c], RZ ;  /* 0x00081cff0200d388 */ /* 0x000fe20000000800 */
[----:B------:R-:W-:-:S03]  /*10a70*/  UISETP.NE.AND UP0, UPT, UR15, URZ, UPT ;  /* 0x000000ff0f00728c */ /* 0x000fc6000bf05270 */
[----:B------:R-:W-:Y:S04]  /*10a80*/  @!P6 STS [R2+0x61c], RZ ;  /* 0x00061cff0200e388 */ /* 0x000fe80000000800 */
[----:B------:R-:W-:Y:S04]  /*10a90*/  @!P4 STS [R2+0x41c], RZ ;  /* 0x00041cff0200c388 */ /* 0x000fe80000000800 */
[----:B----4-:R4:W-:Y:S01]  /*10aa0*/  @P2 STS [R2+0x1e18], R47 ;  /* 0x001e182f02002388 */ /* 0x0109e20000000800 */
[----:B------:R-:W-:-:S04]  /*10ab0*/  ISETP.GE.U32.AND P2, PT, R0, UR8, PT ;  /* 0x0000000800007c0c */ /* 0x000fc8000bf46070 */
[----:B------:R-:W-:Y:S01]  /*10ac0*/  ISETP.GE.U32.AND.EX P2, PT, RZ, UR9, PT, P2 ;  /* 0x00000009ff007c0c */ /* 0x000fe2000bf46120 */
[--C-:B0-----:R-:W-:Y:S02]  /*10ad0*/  IMAD R0, R36, UR26, R66.reuse ;  /* 0x0000001a24007c24 */ /* 0x101fe4000f8e0242 */
[----:B-1----:R-:W-:Y:S01]  /*10ae0*/  IMAD R36, R38, UR26, R66 ;  /* 0x0000001a26247c24 */ /* 0x002fe2000f8e0242 */
[----:B------:R-:W-:Y:S02]  /*10af0*/  ISETP.LE.U32.OR.EX P2, PT, R50, RZ, P2, P3 ;  /* 0x000000ff3200720c */ /* 0x000fe40001743530 */
[----:B------:R-:W0:Y:S01]  /*10b00*/  LDC R50, c[0x0][0x360] ;  /* 0x0000d800ff327b82 */ /* 0x000e220000000800 */
[----:B------:R-:W-:Y:S02]  /*10b10*/  LEA R0, R0, 0x7, 0x4 ;  /* 0x0000000700007811 */ /* 0x000fe400078e20ff */
[----:B------:R-:W-:Y:S02]  /*10b20*/  LEA R36, R36, 0x7, 0x4 ;  /* 0x0000000724247811 */ /* 0x000fe400078e20ff */
[----:B----4-:R-:W-:Y:S01]  /*10b30*/  MOV R47, RZ ;  /* 0x000000ff002f7202 */ /* 0x010fe20000000f00 */
[----:B------:R1:W-:Y:S01]  /*10b40*/  @P1 STS [R2+0x21c], R49 ;  /* 0x00021c3102001388 */ /* 0x0003e20000000800 */
[----:B------:R-:W-:-:S02]  /*10b50*/  ISETP.GE.U32.AND P1, PT, R0, UR8, PT ;  /* 0x0000000800007c0c */ /* 0x000fc4000bf26070 */
[----:B------:R-:W-:Y:S02]  /*10b60*/  ISETP.GE.U32.AND P3, PT, R36, UR8, PT ;  /* 0x0000000824007c0c */ /* 0x000fe4000bf66070 */
[----:B------:R-:W4:Y:S01]  /*10b70*/  LDC R36, c[0x0][0x360] ;  /* 0x0000d800ff247b82 */ /* 0x000f220000000800 */
[----:B------:R-:W4:Y:S01]  /*10b80*/  @!P2 LDG.E R47, desc[UR20][R6.64+0x14] ;  /* 0x00001414062fa981 */ /* 0x000f22000c1e1900 */
[----:B------:R-:W-:Y:S01]  /*10b90*/  PLOP3.LUT P2, PT, PT, PT, UP2, 0x80, 0x8 ;  /* 0x000000000008781c */ /* 0x000fe20003f4f028 */
[----:B------:R-:W-:-:S05]  /*10ba0*/  IMAD R0, R48, UR26, R66 ;  /* 0x0000001a30007c24 */ /* 0x000fca000f8e0242 */
[----:B------:R-:W-:Y:S01]  /*10bb0*/  LEA R0, R0, 0x7, 0x4 ;  /* 0x0000000700007811 */ /* 0x000fe200078e20ff */
[----:B---3--:R-:W-:Y:S01]  /*10bc0*/  @P0 STS [R2+0xa1c], R57 ;  /* 0x000a1c3902000388 */ /* 0x008fe20000000800 */
[----:B------:R-:W-:-:S04]  /*10bd0*/  ISETP.GE.U32.AND.EX P0, PT, RZ, UR9, PT, P1 ;  /* 0x00000009ff007c0c */ /* 0x000fc8000bf06110 */
[----:B------:R-:W-:Y:S01]  /*10be0*/  ISETP.LT.U32.AND.EX P2, PT, RZ, UR23, !P0, P2 ;  /* 0x00000017ff007c0c */ /* 0x000fe2000c741120 */
[----:B--2---:R-:W-:Y:S01]  /*10bf0*/  @P5 STS [R2+0x81c], R55 ;  /* 0x00081c3702005388 */ /* 0x004fe20000000800 */
[----:B------:R-:W-:Y:S01]  /*10c00*/  ISETP.GE.U32.AND P5, PT, R0, UR8, PT ;  /* 0x0000000800007c0c */ /* 0x000fe2000bfa6070 */
[--C-:B------:R-:W-:Y:S02]  /*10c10*/  IMAD R38, R46, UR26, R66.reuse ;  /* 0x0000001a2e267c24 */ /* 0x100fe4000f8e0242 */
[----:B0-----:R-:W-:Y:S01]  /*10c20*/  IMAD R0, R50, UR26, R66 ;  /* 0x0000001a32007c24 */ /* 0x001fe2000f8e0242 */
[----:B------:R-:W-:Y:S02]  /*10c30*/  PLOP3.LUT P1, PT, PT, PT, UP1, 0x80, 0x8 ;  /* 0x000000000008781c */ /* 0x000fe40003f2f018 */
[----:B------:R-:W-:Y:S01]  /*10c40*/  ISETP.GE.U32.AND.EX P3, PT, RZ, UR9, PT, P3 ;  /* 0x00000009ff007c0c */ /* 0x000fe2000bf66130 */
[----:B------:R-:W-:Y:S01]  /*10c50*/  @P6 STS [R2+0x61c], R53 ;  /* 0x00061c3502006388 */ /* 0x000fe20000000800 */
[----:B------:R-:W-:-:S02]  /*10c60*/  LEA R38, R38, 0x7, 0x4 ;  /* 0x0000000726267811 */ /* 0x000fc400078e20ff */
[----:B------:R-:W-:Y:S01]  /*10c70*/  LEA R0, R0, 0x7, 0x4 ;  /* 0x0000000700007811 */ /* 0x000fe200078e20ff */
[----:B-1----:R-:W2:Y:S01]  /*10c80*/  @P2 LDG.E R49, desc[UR20][R16.64+0x1c] ;  /* 0x00001c1410312981 */ /* 0x002ea2000c1e1900 */
[----:B------:R-:W-:Y:S01]  /*10c90*/  PLOP3.LUT P6, PT, PT, PT, UP0, 0x80, 0x8 ;  /* 0x000000000008781c */ /* 0x000fe20003fcf008 */
[----:B------:R-:W-:Y:S01]  /*10ca0*/  UISETP.NE.AND UP0, UPT, UR28, URZ, UPT ;  /* 0x000000ff1c00728c */ /* 0x000fe2000bf05270 */
[----:B------:R-:W-:Y:S01]  /*10cb0*/  ISETP.LT.U32.AND.EX P1, PT, RZ, UR23, !P3, P1 ;  /* 0x00000017ff007c0c */ /* 0x000fe2000df21110 */
[----:B------:R0:W-:Y:S01]  /*10cc0*/  @P4 STS [R2+0x41c], R51 ;  /* 0x00041c3302004388 */ /* 0x0001e20000000800 */
[----:B------:R-:W-:Y:S02]  /*10cd0*/  ISETP.GE.U32.AND P4, PT, R38, UR8, PT ;  /* 0x0000000826007c0c */ /* 0x000fe4000bf86070 */
[----:B------:R-:W-:Y:S01]  /*10ce0*/  ISETP.GE.U32.AND P3, PT, R0, UR8, PT ;  /* 0x0000000800007c0c */ /* 0x000fe2000bf66070 */
[----:B----4-:R-:W-:Y:S01]  /*10cf0*/  IMAD R0, R36, UR26, R66 ;  /* 0x0000001a24007c24 */ /* 0x010fe2000f8e0242 */
[----:B------:R-:W-:Y:S01]  /*10d00*/  UISETP.NE.AND UP1, UPT, UR25, URZ, UPT ;  /* 0x000000ff1900728c */ /* 0x000fe2000bf25270 */
[----:B------:R-:W-:-:S02]  /*10d10*/  ISETP.GE.U32.AND.EX P4, PT, RZ, UR9, PT, P4 ;  /* 0x00000009ff007c0c */ /* 0x000fc4000bf86140 */
[----:B------:R-:W-:Y:S02]  /*10d20*/  PLOP3.LUT P0, PT, PT, PT, UP0, 0x80, 0x8 ;  /* 0x000000000008781c */ /* 0x000fe40003f0f008 */
[----:B------:R-:W-:Y:S02]  /*10d30*/  ISETP.GE.U32.AND.EX P5, PT, RZ, UR9, PT, P5 ;  /* 0x00000009ff007c0c */ /* 0x000fe4000bfa6150 */
[----:B------:R-:W-:Y:S01]  /*10d40*/  LEA R0, R0, 0x7, 0x4 ;  /* 0x0000000700007811 */ /* 0x000fe200078e20ff */
[----:B------:R-:W-:Y:S01]  /*10d50*/  UISETP.NE.AND UP2, UPT, UR24, URZ, UPT ;  /* 0x000000ff1800728c */ /* 0x000fe2000bf45270 */
[----:B------:R-:W-:Y:S01]  /*10d60*/  ISETP.LT.U32.AND.EX P4, PT, RZ, UR23, !P4, P6 ;  /* 0x00000017ff007c0c */ /* 0x000fe2000e781160 */
[----:B0-----:R-:W3:Y:S01]  /*10d70*/  @P1 LDG.E R51, desc[UR20][R18.64+0x1c] ;  /* 0x00001c1412331981 */ /* 0x001ee2000c1e1900 */
[----:B------:R-:W-:Y:S02]  /*10d80*/  ISETP.LT.U32.AND.EX P5, PT, RZ, UR23, !P5, P0 ;  /* 0x00000017ff007c0c */ /* 0x000fe4000efa1100 */
[----:B------:R-:W-:-:S02]  /*10d90*/  PLOP3.LUT P6, PT, PT, PT, UP1, 0x80, 0x8 ;  /* 0x000000000008781c */ /* 0x000fc40003fcf018 */
[----:B------:R-:W-:Y:S02]  /*10da0*/  ISETP.GE.U32.AND.EX P3, PT, RZ, UR9, PT, P3 ;  /* 0x00000009ff007c0c */ /* 0x000fe4000bf66130 */
[----:B------:R-:W-:Y:S02]  /*10db0*/  ISETP.GE.U32.AND P0, PT, R0, UR8, PT ;  /* 0x0000000800007c0c */ /* 0x000fe4000bf06070 */
        /* <DEDUP_REMOVED lines=8> */
[----:B------:R-:W0:Y:S01]  /*10e40*/  LDC R36, c[0x0][0x360] ;  /* 0x0000d800ff247b82 */ /* 0x000e220000000800 */
[----:B------:R-:W-:-:S07]  /*10e50*/  IMAD R0, R44, UR26, R66 ;  /* 0x0000001a2c007c24 */ /* 0x000fce000f8e0242 */
[----:B------:R-:W1:Y:S01]  /*10e60*/  LDC R38, c[0x0][0x360] ;  /* 0x0000d800ff267b82 */ /* 0x000e620000000800 */
[----:B------:R-:W-:Y:S01]  /*10e70*/  LEA R0, R0, 0x6, 0x4 ;  /* 0x0000000600007811 */ /* 0x000fe200078e20ff */
[----:B------:R-:W-:Y:S01]  /*10e80*/  @!P2 STS [R2+0xc1c], RZ ;  /* 0x000c1cff0200a388 */ /* 0x000fe20000000800 */
[----:B------:R-:W-:-:S05]  /*10e90*/  MOV R48, UR23 ;  /* 0x0000001700307c02 */ /* 0x000fca0008000f00 */
[----:B------:R-:W3:Y:S01]  /*10ea0*/  LDC R44, c[0x0][0x360] ;  /* 0x0000d800ff2c7b82 */ /* 0x000ee20000000800 */
[----:B------:R-:W-:-:S07]  /*10eb0*/  ISETP.NE.AND P3, PT, R42, RZ, PT ;  /* 0x000000ff2a00720c */ /* 0x000fce0003f65270 */
[----:B------:R-:W3:Y:S01]  /*10ec0*/  LDC R46, c[0x0][0x360] ;  /* 0x0000d800ff2e7b82 */ /* 0x000ee20000000800 */
[----:B------:R-:W-:Y:S04]  /*10ed0*/  @!P1 STS [R2+0xe1c], RZ ;  /* 0x000e1cff02009388 */ /* 0x000fe80000000800 */
[----:B------:R-:W-:Y:S04]  /*10ee0*/  @!P5 STS [R2+0x121c], RZ ;  /* 0x00121cff0200d388 */ /* 0x000fe80000000800 */
[----:B------:R-:W-:Y:S04]  /*10ef0*/  @!P0 STS [R2+0x161c], RZ ;  /* 0x00161cff02008388 */ /* 0x000fe80000000800 */
[----:B------:R-:W-:Y:S01]  /*10f00*/  @!P4 STS [R2+0x101c], RZ ;  /* 0x00101cff0200c388 */ /* 0x000fe20000000800 */
[----:B------:R-:W-:-:S03]  /*10f10*/  UP2UR UR28, UPR, URZ, 0x2 ;  /* 0x00000002ff1c7883 */ /* 0x000fc60008000000 */
[----:B------:R-:W-:Y:S01]  /*10f20*/  @!P6 STS [R2+0x141c], RZ ;  /* 0x00141cff0200e388 */ /* 0x000fe20000000800 */
[----:B------:R-:W-:Y:S02]  /*10f30*/  UISETP.NE.AND UP1, UPT, UR18, URZ, UPT ;  /* 0x000000ff1200728c */ /* 0x000fe4000bf25270 */
[----:B------:R-:W-:Y:S02]  /*10f40*/  UP2UR UR29, UPR, URZ, 0x1 ;  /* 0x00000001ff1d7883 */ /* 0x000fe40008000000 */
[----:B------:R-:W-:Y:S01]  /*10f50*/  UISETP.NE.AND UP0, UPT, UR11, URZ, UPT ;  /* 0x000000ff0b00728c */ /* 0x000fe2000bf05270 */
[----:B--2---:R2:W-:Y:S01]  /*10f60*/  @P2 STS [R2+0xc1c], R49 ;  /* 0x000c1c3102002388 */ /* 0x0045e20000000800 */
[----:B------:R-:W-:-:S04]  /*10f70*/  ISETP.GE.U32.AND P2, PT, R0, UR8, PT ;  /* 0x0000000800007c0c */ /* 0x000fc8000bf46070 */
[----:B------:R-:W-:Y:S01]  /*10f80*/  ISETP.GE.U32.AND.EX P2, PT, RZ, UR9, PT, P2 ;  /* 0x00000009ff007c0c */ /* 0x000fe2000bf46120 */
[--C-:B0-----:R-:W-:Y:S02]  /*10f90*/  IMAD R0, R36, UR26, R66.reuse ;  /* 0x0000001a24007c24 */ /* 0x101fe4000f8e0242 */
[----:B-1----:R-:W-:Y:S01]  /*10fa0*/  IMAD R36, R38, UR26, R66 ;  /* 0x0000001a26247c24 */ /* 0x002fe2000f8e0242 */
[----:B------:R-:W-:Y:S02]  /*10fb0*/  ISETP.LE.U32.OR.EX P2, PT, R48, RZ, P2, P3 ;  /* 0x000000ff3000720c */ /* 0x000fe40001743530 */
[----:B------:R-:W0:Y:S02]  /*10fc0*/  LDC R48, c[0x0][0x360] ;  /* 0x0000d800ff307b82 */ /* 0x000e240000000800 */
[----:B------:R-:W-:-:S06]  /*10fd0*/  LEA R36, R36, 0x7, 0x4 ;  /* 0x0000000724247811 */ /* 0x000fcc00078e20ff */
[----:B------:R-:W1:Y:S01]  /*10fe0*/  LDC R50, c[0x0][0x360] ;  /* 0x0000d800ff327b82 */ /* 0x000e620000000800 */
[----:B------:R-:W-:Y:S02]  /*10ff0*/  LEA R0, R0, 0x7, 0x4 ;  /* 0x0000000700007811 */ /* 0x000fe400078e20ff */
[----:B------:R-:W-:Y:S01]  /*11000*/  ISETP.GE.U32.AND P3, PT, R36, UR8, PT ;  /* 0x0000000824007c0c */ /* 0x000fe2000bf66070 */
[----:B---3--:R3:W-:Y:S01]  /*11010*/  @P1 STS [R2+0xe1c], R51 ;  /* 0x000e1c3302001388 */ /* 0x0087e20000000800 */
[----:B------:R-:W-:-:S03]  /*11020*/  ISETP.GE.U32.AND P1, PT, R0, UR8, PT ;  /* 0x0000000800007c0c */ /* 0x000fc6000bf26070 */
[----:B------:R-:W3:Y:S01]  /*11030*/  LDC R36, c[0x0][0x360] ;  /* 0x0000d800ff247b82 */ /* 0x000ee20000000800 */
[----:B------:R-:W-:Y:S01]  /*11040*/  IMAD R0, R46, UR26, R66 ;  /* 0x0000001a2e007c24 */ /* 0x000fe2000f8e0242 */
[----:B--2---:R-:W-:-:S04]  /*11050*/  MOV R49, RZ ;  /* 0x000000ff00317202 */ /* 0x004fc80000000f00 */
[----:B------:R-:W-:Y:S01]  /*11060*/  LEA R0, R0, 0x7, 0x4 ;  /* 0x0000000700007811 */ /* 0x000fe200078e20ff */
[--C-:B------:R-:W-:Y:S01]  /*11070*/  IMAD R38, R44, UR26, R66.reuse ;  /* 0x0000001a2c267c24 */ /* 0x100fe2000f8e0242 */
[----:B----4-:R-:W-:Y:S02]  /*11080*/  @P5 STS [R2+0x121c], R55 ;  /* 0x00121c3702005388 */ /* 0x010fe40000000800 */
[----:B------:R-:W-:Y:S02]  /*11090*/  ISETP.GE.U32.AND P5, PT, R0, UR8, PT ;  /* 0x0000000800007c0c */ /* 0x000fe4000bfa6070 */
[----:B------:R-:W2:Y:S01]  /*110a0*/  @!P2 LDG.E R49, desc[UR20][R6.64+0x18] ;  /* 0x000018140631a981 */ /* 0x000ea2000c1e1900 */
[----:B------:R-:W-:Y:S01]  /*110b0*/  PLOP3.LUT P2, PT, PT, PT, UP3, 0x80, 0x8 ;  /* 0x000000000008781c */ /* 0x000fe20003f4f038 */
[----:B-1----:R-:W-:Y:S01]  /*110c0*/  IMAD R0, R50, UR26, R66 ;  /* 0x0000001a32007c24 */ /* 0x002fe2000f8e0242 */
[----:B------:R-:W-:Y:S01]  /*110d0*/  LEA R38, R38, 0x7, 0x4 ;  /* 0x0000000726267811 */ /* 0x000fe200078e20ff */
[----:B------:R-:W-:Y:S01]  /*110e0*/  @P0 STS [R2+0x161c], R59 ;  /* 0x00161c3b02000388 */ /* 0x000fe20000000800 */
[----:B------:R-:W-:-:S02]  /*110f0*/  ISETP.GE.U32.AND.EX P0, PT, RZ, UR9, PT, P1 ;  /* 0x00000009ff007c0c */ /* 0x000fc4000bf06110 */
[----:B------:R-:W-:Y:S02]  /*11100*/  PLOP3.LUT P1, PT, PT, PT, UP4, 0x80, 0x8 ;  /* 0x000000000008781c */ /* 0x000fe40003f2f048 */
[----:B------:R-:W-:Y:S02]  /*11110*/  ISETP.GE.U32.AND.EX P3, PT, RZ, UR9, PT, P3 ;  /* 0x00000009ff007c0c */ /* 0x000fe4000bf66130 */
[----:B------:R-:W-:Y:S02]  /*11120*/  ISETP.LT.U32.AND.EX P2, PT, RZ, UR23, !P0, P2 ;  /* 0x00000017ff007c0c */ /* 0x000fe4000c741120 */
[----:B------:R-:W-:Y:S01]  /*11130*/  LEA R0, R0, 0x8, 0x4 ;  /* 0x0000000800007811 */ /* 0x000fe200078e20ff */
[----:B------:R1:W-:Y:S01]  /*11140*/  @P4 STS [R2+0x101c], R53 ;  /* 0x00101c3502004388 */ /* 0x0003e20000000800 */
[----:B------:R-:W-:Y:S02]  /*11150*/  ISETP.GE.U32.AND P4, PT, R38, UR8, PT ;  /* 0x0000000826007c0c */ /* 0x000fe4000bf86070 */
[----:B------:R-:W-:-:S02]  /*11160*/  ISETP.LT.U32.AND.EX P1, PT, RZ, UR23, !P3, P1 ;  /* 0x00000017ff007c0c */ /* 0x000fc4000df21110 */
[----:B------:R-:W-:Y:S01]  /*11170*/  ISETP.GE.U32.AND P3, PT, R0, UR8, PT ;  /* 0x0000000800007c0c */ /* 0x000fe2000bf66070 */
[----:B---3--:R-:W-:Y:S01]  /*11180*/  IMAD R0, R36, UR26, R66 ;  /* 0x0000001a24007c24 */ /* 0x008fe2000f8e0242 */
[----:B------:R3:W-:Y:S01]  /*11190*/  @P6 STS [R2+0x141c], R57 ;  /* 0x00141c3902006388 */ /* 0x0007e20000000800 */
[----:B------:R-:W-:Y:S02]  /*111a0*/  PLOP3.LUT P6, PT, PT, PT, UP5, 0x80, 0x8 ;  /* 0x000000000008781c */ /* 0x000fe40003fcf058 */
[----:B------:R-:W-:Y:S01]  /*111b0*/  ISETP.GE.U32.AND.EX P4, PT, RZ, UR9, PT, P4 ;  /* 0x00000009ff007c0c */ /* 0x000fe2000bf86140 */
[----:B------:R-:W4:Y:S01]  /*111c0*/  @P2 LDG.E R51, desc[UR20][R28.64+0x1c] ;  /* 0x00001c141c332981 */ /* 0x000f22000c1e1900 */
[----:B------:R-:W-:Y:S02]  /*111d0*/  PLOP3.LUT P0, PT, PT, PT, UP6, 0x80, 0x8 ;  /* 0x000000000008781c */ /* 0x000fe40003f0f068 */
[----:B------:R-:W-:Y:S02]  /*111e0*/  ISETP.GE.U32.AND.EX P5, PT, RZ, UR9, PT, P5 ;  /* 0x00000009ff007c0c */ /* 0x000fe4000bfa6150 */
[----:B------:R-:W-:Y:S01]  /*111f0*/  LEA R0, R0, 0x8, 0x4 ;  /* 0x0000000800007811 */ /* 0x000fe200078e20ff */
[----:B-1----:R-:W2:Y:S01]  /*11200*/  @P1 LDG.E R53, desc[UR20][R30.64+0x1c] ;  /* 0x00001c141e351981 */ /* 0x002ea2000c1e1900 */
[----:B------:R-:W-:-:S02]  /*11210*/  ISETP.LT.U32.AND.EX P4, PT, RZ, UR23, !P4, P6 ;  /* 0x00000017ff007c0c */ /* 0x000fc4000e781160 */
[----:B------:R-:W-:Y:S02]  /*11220*/  ISETP.LT.U32.AND.EX P6, PT, RZ, UR23, !P5, P0 ;  /* 0x00000017ff007c0c */ /* 0x000fe4000efc1100 */
[----:B------:R-:W-:Y:S02]  /*11230*/  PLOP3.LUT P5, PT, PT, PT, UP1, 0x80, 0x8 ;  /* 0x000000000008781c */ /* 0x000fe40003faf018 */
[----:B------:R-:W-:Y:S02]  /*11240*/  ISETP.GE.U32.AND.EX P3, PT, RZ, UR9, PT, P3 ;  /* 0x00000009ff007c0c */ /* 0x000fe4000bf66130 */
[----:B------:R-:W-:Y:S02]  /*11250*/  ISETP.GE.U32.AND P0, PT, R0, UR8, PT ;  /* 0x0000000800007c0c */ /* 0x000fe4000bf06070 */
[----:B------:R-:W-:Y:S02]  /*11260*/  ISETP.LT.U32.AND.EX P5, PT, RZ, UR23, !P3, P5 ;  /* 0x00000017ff007c0c */ /* 0x000fe4000dfa1150 */
[----:B------:R-:W-:Y:S01]  /*11270*/  ISETP.GE.U32.AND.EX P0, PT, RZ, UR9, PT, P0 ;  /* 0x00000009ff007c0c */ /* 0x000fe2000bf06100 */
[----:B------:R-:W2:Y:S01]  /*11280*/  @P4 LDG.E R55, desc[UR20][R32.64+0x1c] ;  /* 0x00001c1420374981 */ /* 0x000ea2000c1e1900 */
[----:B------:R-:W-:-:S03]  /*11290*/  PLOP3.LUT P3, PT, PT, PT, UP0, 0x80, 0x8 ;  /* 0x000000000008781c */ /* 0x000fc60003f6f008 */
[----:B---3--:R-:W3:Y:S01]  /*112a0*/  @P6 LDG.E R57, desc[UR20][R34.64+0x1c] ;  /* 0x00001c1422396981 */ /* 0x008ee2000c1e1900 */
[----:B------:R-:W-:-:S05]  /*112b0*/  ISETP.LT.U32.AND.EX P0, PT, RZ, UR23, !P0, P3 ;  /* 0x00000017ff007c0c */ /* 0x000fca000c701130 */
[----:B------:R-:W3:Y:S08]  /*112c0*/  @P5 LDG.E R59, desc[UR20][R4.64+0x20] ;  /* 0x00002014043b5981 */ /* 0x000ef0000c1e1900 */
[----:B------:R-:W3:Y:S01]  /*112d0*/  @P0 LDG.E R61, desc[UR20][R8.64+0x20] ;  /* 0x00002014083d0981 */ /* 0x000ee2000c1e1900 */
[----:B------:R-:W1:Y:S01]  /*112e0*/  LDC R36, c[0x0][0x360] ;  /* 0x0000d800ff247b82 */ /* 0x000e620000000800 */
[----:B------:R-:W-:-:S07]  /*112f0*/  IMAD R0, R40, UR26, R66 ;  /* 0x0000001a28007c24 */ /* 0x000fce000f8e0242 */
[----:B------:R-:W0:Y:S01]  /*11300*/  LDC R38, c[0x0][0x360] ;  /* 0x0000d800ff267b82 */ /* 0x000e220000000800 */
[----:B------:R-:W-:Y:S01]  /*11310*/  LEA R0, R0, 0x7, 0x4 ;  /* 0x0000000700007811 */ /* 0x000fe200078e20ff */
[----:B------:R-:W-:Y:S01]  /*11320*/  @!P2 STS [R2+0x181c], RZ ;  /* 0x00181cff0200a388 */ /* 0x000fe20000000800 */
[----:B------:R-:W-:-:S05]  /*11330*/  MOV R46, UR23 ;  /* 0x00000017002e7c02 */ /* 0x000fca0008000f00 */
[----:B------:R-:W3:Y:S01]  /*11340*/  LDC R40, c[0x0][0x360] ;  /* 0x0000d800ff287b82 */ /* 0x000ee20000000800 */
[----:B------:R-:W-:-:S07]  /*11350*/  ISETP.NE.AND P3, PT, R42, RZ, PT ;  /* 0x000000ff2a00720c */ /* 0x000fce0003f65270 */
[----:B------:R-:W2:Y:S01]  /*11360*/  LDC R44, c[0x0][0x360] ;  /* 0x0000d800ff2c7b82 */ /* 0x000ea20000000800 */
[----:B------:R-:W-:Y:S01]  /*11370*/  UP2UR UR19, UPR, URZ, 0x20 ;  /* 0x00000020ff137883 */ /* 0x000fe20008000000 */
[----:B------:R-:W-:Y:S01]  /*11380*/  @!P1 STS [R2+0x1a1c], RZ ;  /* 0x001a1cff02009388 */ /* 0x000fe20000000800 */
[----:B------:R-:W-:-:S03]  /*11390*/  UISETP.NE.AND UP5, UPT, UR12, URZ, UPT ;  /* 0x000000ff0c00728c */ /* 0x000fc6000bfa5270 */
[----:B------:R-:W-:Y:S01]  /*113a0*/  @!P0 STS [R2+0x420], RZ ;  /* 0x000420ff02008388 */ /* 0x000fe20000000800 */
[----:B------:R-:W-:Y:S02]  /*113b0*/  UP2UR UR22, UPR, URZ, 0x10 ;  /* 0x00000010ff167883 */ /* 0x000fe40008000000 */
[----:B------:R-:W-:Y:S01]  /*113c0*/  UISETP.NE.AND UP4, UPT, UR17, URZ, UPT ;  /* 0x000000ff1100728c */ /* 0x000fe2000bf85270 */
[----:B------:R-:W-:Y:S01]  /*113d0*/  @!P5 STS [R2+0x220], RZ ;  /* 0x000220ff0200d388 */ /* 0x000fe20000000800 */
[----:B------:R-:W-:Y:S02]  /*113e0*/  UP2UR UR24, UPR, URZ, 0x8 ;  /* 0x00000008ff187883 */ /* 0x000fe40008000000 */
[----:B------:R-:W-:Y:S01]  /*113f0*/  UP2UR UR25, UPR, URZ, 0x4 ;  /* 0x00000004ff197883 */ /* 0x000fe20008000000 */
[----:B------:R-:W-:Y:S01]  /*11400*/  @!P4 STS [R2+0x1c1c], RZ ;  /* 0x001c1cff0200c388 */ /* 0x000fe20000000800 */
[----:B------:R-:W-:Y:S02]  /*11410*/  UISETP.NE.AND UP3, UPT, UR14, URZ, UPT ;  /* 0x000000ff0e00728c */ /* 0x000fe4000bf65270 */
[----:B------:R-:W-:Y:S01]  /*11420*/  UISETP.NE.AND UP2, UPT, UR13, URZ, UPT ;  /* 0x000000ff0d00728c */ /* 0x000fe2000bf45270 */
[----:B------:R-:W-:Y:S01]  /*11430*/  @!P6 STS [R2+0x1e1c], RZ ;  /* 0x001e1cff0200e388 */ /* 0x000fe20000000800 */
[----:B------:R-:W-:-:S02]  /*11440*/  UISETP.NE.AND UP1, UPT, UR16, URZ, UPT ;  /* 0x000000ff1000728c */ /* 0x000fc4000bf25270 */
[----:B------:R-:W-:Y:S01]  /*11450*/  UISETP.NE.AND UP0, UPT, UR15, URZ, UPT ;  /* 0x000000ff0f00728c */ /* 0x000fe2000bf05270 */
[----:B----4-:R4:W-:Y:S01]  /*11460*/  @P2 STS [R2+0x181c], R51 ;  /* 0x00181c3302002388 */ /* 0x0109e20000000800 */
[----:B------:R-:W-:Y:S01]  /*11470*/  ISETP.GE.U32.AND P2, PT, R0, UR8, PT ;  /* 0x0000000800007c0c */ /* 0x000fe2000bf46070 */
[----:B-1----:R-:W-:-:S03]  /*11480*/  IMAD R0, R36, UR26, R66 ;  /* 0x0000001a24007c24 */ /* 0x002fc6000f8e0242 */
[----:B------:R-:W-:Y:S01]  /*11490*/  ISETP.GE.U32.AND.EX P2, PT, RZ, UR9, PT, P2 ;  /* 0x00000009ff007c0c */ /* 0x000fe2000bf46120 */
[----:B0-----:R-:W-:-:S03]  /*114a0*/  IMAD R36, R38, UR26, R66 ;  /* 0x0000001a26247c24 */ /* 0x001fc6000f8e0242 */
[----:B------:R-:W-:Y:S02]  /*114b0*/  ISETP.LE.U32.OR.EX P2, PT, R46, RZ, P2, P3 ;  /* 0x000000ff2e00720c */ /* 0x000fe40001743530 */
[----:B------:R-:W0:Y:S01]  /*114c0*/  LDC R46, c[0x0][0x360] ;  /* 0x0000d800ff2e7b82 */ /* 0x000e220000000800 */
[----:B------:R-:W-:Y:S02]  /*114d0*/  LEA R36, R36, 0x8, 0x4 ;  /* 0x0000000824247811 */ /* 0x000fe400078e20ff */
[----:B------:R-:W-:Y:S02]  /*114e0*/  LEA R0, R0, 0x8, 0x4 ;  /* 0x0000000800007811 */ /* 0x000fe400078e20ff */
[----:B----4-:R-:W-:Y:S01]  /*114f0*/  MOV R51, RZ ;  /* 0x000000ff00337202 */ /* 0x010fe20000000f00 */
[----:B--2---:R1:W-:Y:S01]  /*11500*/  @P1 STS [R2+0x1a1c], R53 ;  /* 0x001a1c3502001388 */ /* 0x0043e20000000800 */
[----:B------:R-:W-:Y:S02]  /*11510*/  ISETP.GE.U32.AND P1, PT, R0, UR8, PT ;  /* 0x0000000800007c0c */ /* 0x000fe4000bf26070 */
[----:B------:R-:W-:-:S02]  /*11520*/  ISETP.GE.U32.AND P3, PT, R36, UR8, PT ;  /* 0x0000000824007c0c */ /* 0x000fc4000bf66070 */
[----:B------:R-:W2:Y:S01]  /*11530*/  LDC R36, c[0x0][0x360] ;  /* 0x0000d800ff247b82 */ /* 0x000ea20000000800 */
[----:B------:R-:W4:Y:S01]  /*11540*/  @!P2 LDG.E R51, desc[UR20][R6.64+0x1c] ;  /* 0x00001c140633a981 */ /* 0x000f22000c1e1900 */
[----:B------:R-:W-:Y:S01]  /*11550*/  PLOP3.LUT P2, PT, PT, PT, UP5, 0x80, 0x8 ;  /* 0x000000000008781c */ /* 0x000fe20003f4f058 */
[----:B------:R-:W-:-:S05]  /*11560*/  IMAD R0, R44, UR26, R66 ;  /* 0x0000001a2c007c24 */ /* 0x000fca000f8e0242 */
[----:B------:R-:W-:Y:S01]  /*11570*/  LEA R0, R0, 0x8, 0x4 ;  /* 0x0000000800007811 */ /* 0x000fe200078e20ff */
[----:B---3--:R-:W-:Y:S01]  /*11580*/  @P0 STS [R2+0x420], R61 ;  /* 0x0004203d02000388 */ /* 0x008fe20000000800 */
[----:B------:R-:W-:-:S04]  /*11590*/  ISETP.GE.U32.AND.EX P0, PT, RZ, UR9, PT, P1 ;  /* 0x00000009ff007c0c */ /* 0x000fc8000bf06110 */
[----:B------:R-:W-:Y:S01]  /*115a0*/  ISETP.LT.U32.AND.EX P2, PT, RZ, UR23, !P0, P2 ;  /* 0x00000017ff007c0c */ /* 0x000fe2000c741120 */
[----:B------:R-:W-:Y:S01]  /*115b0*/  @P5 STS [R2+0x220], R59 ;  /* 0x0002203b02005388 */ /* 0x000fe20000000800 */
[----:B------:R-:W-:Y:S01]  /*115c0*/  ISETP.GE.U32.AND P5, PT, R0, UR8, PT ;  /* 0x0000000800007c0c */ /* 0x000fe2000bfa6070 */
[--C-:B------:R-:W-:Y:S02]  /*115d0*/  IMAD R38, R40, UR26, R66.reuse ;  /* 0x0000001a28267c24 */ /* 0x100fe4000f8e0242 */
[----:B0-----:R-:W-:Y:S01]  /*115e0*/  IMAD R0, R46, UR26, R66 ;  /* 0x0000001a2e007c24 */ /* 0x001fe2000f8e0242 */
[----:B------:R-:W-:Y:S02]  /*115f0*/  PLOP3.LUT P1, PT, PT, PT, UP4, 0x80, 0x8 ;  /* 0x000000000008781c */ /* 0x000fe40003f2f048 */
[----:B------:R-:W-:Y:S02]  /*11600*/  ISETP.GE.U32.AND.EX P3, PT, RZ, UR9, PT, P3 ;  /* 0x00000009ff007c0c */ /* 0x000fe4000bf66130 */
[----:B------:R-:W-:-:S02]  /*11610*/  LEA R38, R38, 0x8, 0x4 ;  /* 0x0000000826267811 */ /* 0x000fc400078e20ff */
[----:B------:R-:W-:Y:S01]  /*11620*/  LEA R0, R0, 0x8, 0x4 ;  /* 0x0000000800007811 */ /* 0x000fe200078e20ff */
[----:B-1----:R-:W3:Y:S01]  /*11630*/  @P2 LDG.E R53, desc[UR20][R10.64+0x20] ;  /* 0x000020140a352981 */ /* 0x002ee2000c1e1900 */
[----:B------:R-:W-:Y:S02]  /*11640*/  ISETP.LT.U32.AND.EX P1, PT, RZ, UR23, !P3, P1 ;  /* 0x00000017ff007c0c */ /* 0x000fe4000df21110 */
[----:B------:R-:W-:Y:S01]  /*11650*/  ISETP.GE.U32.AND P3, PT, R0, UR8, PT ;  /* 0x0000000800007c0c */ /* 0x000fe2000bf66070 */
[----:B------:R0:W-:Y:S01]  /*11660*/  @P4 STS [R2+0x1c1c], R55 ;  /* 0x001c1c3702004388 */ /* 0x0001e20000000800 */
[----:B------:R-:W-:Y:S01]  /*11670*/  ISETP.GE.U32.AND P4, PT, R38, UR8, PT ;  /* 0x0000000826007c0c */ /* 0x000fe2000bf86070 */
[----:B--2---:R-:W-:Y:S02]  /*11680*/  IMAD R0, R36, UR26, R66 ;  /* 0x0000001a24007c24 */ /* 0x004fe4000f8e0242 */
[----:B------:R1:W-:Y:S01]  /*11690*/  @P6 STS [R2+0x1e1c], R57 ;  /* 0x001e1c3902006388 */ /* 0x0003e20000000800 */
[----:B------:R-:W-:-:S02]  /*116a0*/  PLOP3.LUT P6, PT, PT, PT, UP3, 0x80, 0x8 ;  /* 0x000000000008781c */ /* 0x000fc40003fcf038 */
[----:B------:R-:W-:Y:S02]  /*116b0*/  ISETP.GE.U32.AND.EX P4, PT, RZ, UR9, PT, P4 ;  /* 0x00000009ff007c0c */ /* 0x000fe4000bf86140 */
[----:B------:R-:W-:Y:S01]  /*116c0*/  PLOP3.LUT P0, PT, PT, PT, UP2, 0x80, 0x8 ;  /* 0x000000000008781c */ /* 0x000fe20003f0f028 */
[----:B0-----:R-:W2:Y:S01]  /*116d0*/  @P1 LDG.E R55, desc[UR20][R12.64+0x20] ;  /* 0x000020140c371981 */ /* 0x001ea2000c1e1900 */
[----:B------:R-:W-:Y:S02]  /*116e0*/  ISETP.GE.U32.AND.EX P5, PT, RZ, UR9, PT, P5 ;  /* 0x00000009ff007c0c */ /* 0x000fe4000bfa6150 */
[----:B------:R-:W-:Y:S02]  /*116f0*/  LEA R0, R0, 0x8, 0x4 ;  /* 0x0000000800007811 */ /* 0x000fe400078e20ff */
[----:B------:R-:W-:Y:S02]  /*11700*/  ISETP.LT.U32.AND.EX P4, PT, RZ, UR23, !P4, P6 ;  /* 0x00000017ff007c0c */ /* 0x000fe4000e781160 */
[----:B------:R-:W-:-:S02]  /*11710*/  ISETP.LT.U32.AND.EX P5, PT, RZ, UR23, !P5, P0 ;  /* 0x00000017ff007c0c */ /* 0x000fc4000efa1100 */
[----:B------:R-:W-:Y:S02]  /*11720*/  PLOP3.LUT P6, PT, PT, PT, UP1, 0x80, 0x8 ;  /* 0x000000000008781c */ /* 0x000fe40003fcf018 */
[----:B------:R-:W-:Y:S02]  /*11730*/  ISETP.GE.U32.AND.EX P3, PT, RZ, UR9, PT, P3 ;  /* 0x00000009ff007c0c */ /* 0x000fe4000bf66130 */
[----:B------:R-:W-:Y:S02]  /*11740*/  ISETP.GE.U32.AND P0, PT, R0, UR8, PT ;  /* 0x0000000800007c0c */ /* 0x000fe4000bf06070 */
[----:B------:R-:W-:Y:S02]  /*11750*/  ISETP.LT.U32.AND.EX P6, PT, RZ, UR23, !P3, P6 ;  /* 0x00000017ff007c0c */ /* 0x000fe4000dfc1160 */
[----:B------:R-:W-:Y:S01]  /*11760*/  ISETP.GE.U32.AND.EX P0, PT, RZ, UR9, PT, P0 ;  /* 0x00000009ff007c0c */ /* 0x000fe2000bf06100 */
[----:B-1----:R-:W4:Y:S01]  /*11770*/  @P4 LDG.E R57, desc[UR20][R14.64+0x20] ;  /* 0x000020140e394981 */ /* 0x002f22000c1e1900 */
        /* <DEDUP_REMOVED lines=11> */
[----:B------:R-:W2:Y:S01]  /*11830*/  LDC R40, c[0x0][0x360] ;  /* 0x0000d800ff287b82 */ /* 0x000ea20000000800 */
[----:B------:R-:W-:-:S07]  /*11840*/  ISETP.NE.AND P3, PT, R42, RZ, PT ;  /* 0x000000ff2a00720c */ /* 0x000fce0003f65270 */
[----:B------:R-:W2:Y:S01]  /*11850*/  LDC R44, c[0x0][0x360] ;  /* 0x0000d800ff2c7b82 */ /* 0x000ea20000000800 */
[----:B------:R-:W-:Y:S01]  /*11860*/  @!P1 STS [R2+0x820], RZ ;  /* 0x000820ff02009388 */ /* 0x000fe20000000800 */
[----:B------:R-:W-:Y:S02]  /*11870*/  UISETP.NE.AND UP0, UPT, UR29, URZ, UPT ;  /* 0x000000ff1d00728c */ /* 0x000fe4000bf05270 */
[----:B------:R-:W-:Y:S01]  /*11880*/  UISETP.NE.AND UP1, UPT, UR28, URZ, UPT ;  /* 0x000000ff1c00728c */ /* 0x000fe2000bf25270 */
[----:B------:R-:W-:Y:S04]  /*11890*/  @!P5 STS [R2+0xc20], RZ ;  /* 0x000c20ff0200d388 */ /* 0x000fe80000000800 */
[----:B------:R-:W-:Y:S01]  /*118a0*/  @!P0 STS [R2+0x1020], RZ ;  /* 0x001020ff02008388 */ /* 0x000fe20000000800 */
[----:B------:R-:W-:-:S02]  /*118b0*/  UISETP.NE.AND UP2, UPT, UR25, URZ, UPT ;  /* 0x000000ff1900728c */ /* 0x000fc4000bf45270 */
[----:B------:R-:W-:Y:S01]  /*118c0*/  UISETP.NE.AND UP3, UPT, UR24, URZ, UPT ;  /* 0x000000ff1800728c */ /* 0x000fe2000bf65270 */
[----:B------:R-:W-:Y:S01]  /*118d0*/  @!P4 STS [R2+0xa20], RZ ;  /* 0x000a20ff0200c388 */ /* 0x000fe20000000800 */
[----:B------:R-:W-:-:S03]  /*118e0*/  UISETP.NE.AND UP4, UPT, UR22, URZ, UPT ;  /* 0x000000ff1600728c */ /* 0x000fc6000bf85270 */
[----:B------:R-:W-:Y:S01]  /*118f0*/  @!P6 STS [R2+0xe20], RZ ;  /* 0x000e20ff0200e388 */ /* 0x000fe20000000800 */
[----:B------:R-:W-:-:S03]  /*11900*/  UISETP.NE.AND UP5, UPT, UR19, URZ, UPT ;  /* 0x000000ff1300728c */ /* 0x000fc6000bfa5270 */
[----:B---3--:R3:W-:Y:S01]  /*11910*/  @P2 STS [R2+0x620], R53 ;  /* 0x0006203502002388 */ /* 0x0087e20000000800 */
[----:B------:R-:W-:Y:S01]  /*11920*/  ISETP.GE.U32.AND P2, PT, R0, UR8, PT ;  /* 0x0000000800007c0c */ /* 0x000fe2000bf46070 */
[----:B0-----:R-:W-:-:S03]  /*11930*/  IMAD R0, R36, UR26, R66 ;  /* 0x0000001a24007c24 */ /* 0x001fc6000f8e0242 */
[----:B------:R-:W-:Y:S01]  /*11940*/  ISETP.GE.U32.AND.EX P2, PT, RZ, UR9, PT, P2 ;  /* 0x00000009ff007c0c */ /* 0x000fe2000bf46120 */
[----:B-1----:R-:W-:-:S03]  /*11950*/  IMAD R36, R38, UR26, R66 ;  /* 0x0000001a26247c24 */ /* 0x002fc6000f8e0242 */
[----:B------:R-:W-:Y:S02]  /*11960*/  ISETP.LE.U32.OR.EX P2, PT, R46, RZ, P2, P3 ;  /* 0x000000ff2e00720c */ /* 0x000fe40001743530 */
[----:B------:R-:W0:Y:S01]  /*11970*/  LDC R46, c[0x0][0x360] ;  /* 0x0000d800ff2e7b82 */ /* 0x000e220000000800 */
[----:B------:R-:W-:Y:S02]  /*11980*/  LEA R36, R36, 0x8, 0x4 ;  /* 0x0000000824247811 */ /* 0x000fe400078e20ff */
[----:B------:R-:W-:Y:S02]  /*11990*/  LEA R0, R0, 0x8, 0x4 ;  /* 0x0000000800007811 */ /* 0x000fe400078e20ff */
[----:B------:R-:W-:Y:S01]  /*119a0*/  ISETP.GE.U32.AND P3, PT, R36, UR8, PT ;  /* 0x0000000824007c0c */ /* 0x000fe2000bf66070 */
[----:B--2---:R1:W-:Y:S02]  /*119b0*/  @P1 STS [R2+0x820], R55 ;  /* 0x0008203702001388 */ /* 0x0043e40000000800 */
[----:B------:R-:W2:Y:S01]  /*119c0*/  LDC R36, c[0x0][0x360] ;  /* 0x0000d800ff247b82 */ /* 0x000ea20000000800 */
[----:B------:R-:W-:Y:S01]  /*119d0*/  ISETP.GE.U32.AND P1, PT, R0, UR8, PT ;  /* 0x0000000800007c0c */ /* 0x000fe2000bf26070 */
[----:B------:R-:W-:Y:S01]  /*119e0*/  IMAD R0, R44, UR26, R66 ;  /* 0x0000001a2c007c24 */ /* 0x000fe2000f8e0242 */
[----:B---3--:R-:W-:-:S04]  /*119f0*/  MOV R53, RZ ;  /* 0x000000ff00357202 */ /* 0x008fc80000000f00 */
[----:B------:R-:W-:Y:S01]  /*11a00*/  LEA R0, R0, 0x8, 0x4 ;  /* 0x0000000800007811 */ /* 0x000fe200078e20ff */
[----:B------:R-:W-:Y:S01]  /*11a10*/  IMAD R38, R40, UR26, R66 ;  /* 0x0000001a28267c24 */ /* 0x000fe2000f8e0242 */
[----:B------:R-:W3:Y:S01]  /*11a20*/  @!P2 LDG.E R53, desc[UR20][R6.64+0x20] ;  /* 0x000020140635a981 */ /* 0x000ee2000c1e1900 */
[----:B------:R-:W-:-:S03]  /*11a30*/  PLOP3.LUT P2, PT, PT, PT, UP0, 0x80, 0x8 ;  /* 0x000000000008781c */ /* 0x000fc60003f4f008 */
[----:B----4-:R-:W-:Y:S01]  /*11a40*/  @P5 STS [R2+0xc20], R59 ;  /* 0x000c203b02005388 */ /* 0x010fe20000000800 */
[----:B------:R-:W-:Y:S01]  /*11a50*/  ISETP.GE.U32.AND P5, PT, R0, UR8, PT ;  /* 0x0000000800007c0c */ /* 0x000fe2000bfa6070 */
[----:B0-----:R-:W-:Y:S01]  /*11a60*/  IMAD R0, R46, UR26, R66 ;  /* 0x0000001a2e007c24 */ /* 0x001fe2000f8e0242 */
[----:B------:R-:W-:Y:S02]  /*11a70*/  LEA R38, R38, 0x8, 0x4 ;  /* 0x0000000826267811 */ /* 0x000fe400078e20ff */
[----:B------:R-:W-:Y:S02]  /*11a80*/  ISETP.GE.U32.AND.EX P3, PT, RZ, UR9, PT, P3 ;  /* 0x00000009ff007c0c */ /* 0x000fe4000bf66130 */
[----:B------:R-:W-:Y:S01]  /*11a90*/  LEA R0, R0, 0x8, 0x4 ;  /* 0x0000000800007811 */ /* 0x000fe200078e20ff */
[----:B------:R-:W-:Y:S01]  /*11aa0*/  @P0 STS [R2+0x1020], R63 ;  /* 0x0010203f02000388 */ /* 0x000fe20000000800 */
[----:B------:R-:W-:Y:S02]  /*11ab0*/  ISETP.GE.U32.AND.EX P0, PT, RZ, UR9, PT, P1 ;  /* 0x00000009ff007c0c */ /* 0x000fe4000bf06110 */
[----:B------:R-:W-:-:S02]  /*11ac0*/  PLOP3.LUT P1, PT, PT, PT, UP1, 0x80, 0x8 ;  /* 0x000000000008781c */ /* 0x000fc40003f2f018 */
[----:B------:R-:W-:Y:S01]  /*11ad0*/  ISETP.LT.U32.AND.EX P2, PT, RZ, UR23, !P0, P2 ;  /* 0x00000017ff007c0c */ /* 0x000fe2000c741120 */
[----:B------:R0:W-:Y:S01]  /*11ae0*/  @P4 STS [R2+0xa20], R57 ;  /* 0x000a203902004388 */ /* 0x0001e20000000800 */
[----:B------:R-:W-:Y:S02]  /*11af0*/  ISETP.GE.U32.AND P4, PT, R38, UR8, PT ;  /* 0x0000000826007c0c */ /* 0x000fe4000bf86070 */
[----:B------:R-:W-:Y:S02]  /*11b00*/  ISETP.LT.U32.AND.EX P1, PT, RZ, UR23, !P3, P1 ;  /* 0x00000017ff007c0c */ /* 0x000fe4000df21110 */
[----:B------:R-:W-:Y:S01]  /*11b10*/  ISETP.GE.U32.AND P3, PT, R0, UR8, PT ;  /* 0x0000000800007c0c */ /* 0x000fe2000bf66070 */
[----:B--2---:R-:W-:Y:S01]  /*11b20*/  IMAD R0, R36, UR26, R66 ;  /* 0x0000001a24007c24 */ /* 0x004fe2000f8e0242 */
[----:B------:R2:W-:Y:S01]  /*11b30*/  @P6 STS [R2+0xe20], R61 ;  /* 0x000e203d02006388 */ /* 0x0005e20000000800 */
[----:B------:R-:W-:Y:S02]  /*11b40*/  PLOP3.LUT P6, PT, PT, PT, UP2, 0x80, 0x8 ;  /* 0x000000000008781c */ /* 0x000fe40003fcf028 */
[----:B------:R-:W-:-:S02]  /*11b50*/  ISETP.GE.U32.AND.EX P4, PT, RZ, UR9, PT, P4 ;  /* 0x00000009ff007c0c */ /* 0x000fc4000bf86140 */
[----:B------:R-:W-:Y:S01]  /*11b60*/  PLOP3.LUT P0, PT, PT, PT, UP3, 0x80, 0x8 ;  /* 0x000000000008781c */ /* 0x000fe20003f0f038 */
[----:B-1----:R-:W4:Y:S01]  /*11b70*/  @P2 LDG.E R55, desc[UR20][R22.64+0x20] ;  /* 0x0000201416372981 */ /* 0x002f22000c1e1900 */
[----:B------:R-:W-:Y:S02]  /*11b80*/  ISETP.GE.U32.AND.EX P5, PT, RZ, UR9, PT, P5 ;  /* 0x00000009ff007c0c */ /* 0x000fe4000bfa6150 */
[----:B------:R-:W-:Y:S01]  /*11b90*/  LEA R0, R0, 0x8, 0x4 ;  /* 0x0000000800007811 */ /* 0x000fe200078e20ff */
[----:B0-----:R-:W4:Y:S01]  /*11ba0*/  @P1 LDG.E R57, desc[UR20][R24.64+0x20] ;  /* 0x0000201418391981 */ /* 0x001f22000c1e1900 */
[----:B------:R-:W-:Y:S02]  /*11bb0*/  ISETP.LT.U32.AND.EX P4, PT, RZ, UR23, !P4, P6 ;  /* 0x00000017ff007c0c */ /* 0x000fe4000e781160 */
        /* <DEDUP_REMOVED lines=8> */
[----:B--2---:R-:W2:Y:S01]  /*11c40*/  @P6 LDG.E R61, desc[UR20][R28.64+0x20] ;  /* 0x000020141c3d6981 */ /* 0x004ea2000c1e1900 */
[----:B------:R-:W-:-:S05]  /*11c50*/  ISETP.LT.U32.AND.EX P0, PT, RZ, UR23, !P0, P3 ;  /* 0x00000017ff007c0c */ /* 0x000fca000c701130 */
[----:B------:R-:W2:Y:S08]  /*11c60*/  @P5 LDG.E R63, desc[UR20][R30.64+0x20] ;  /* 0x000020141e3f5981 */ /* 0x000eb0000c1e1900 */
[----:B------:R-:W2:Y:S01]  /*11c70*/  @P0 LDG.E R65, desc[UR20][R32.64+0x20] ;  /* 0x0000201420410981 */ /* 0x000ea2000c1e1900 */
[----:B------:R-:W0:Y:S03]  /*11c80*/  LDC R0, c[0x0][0x360] ;  /* 0x0000d800ff007b82 */ /* 0x000e260000000800 */
        /* <DEDUP_REMOVED lines=8> */
[----:B------:R0:W-:Y:S04]  /*11d10*/  STS [R2], R37 ;  /* 0x0000002502007388 */ /* 0x0001e80000000800 */
[----:B------:R1:W-:Y:S04]  /*11d20*/  STS [R2+0x4], R41 ;  /* 0x0000042902007388 */ /* 0x0003e80000000800 */
[----:B------:R-:W-:Y:S04]  /*11d30*/  STS [R2+0x8], R43 ;  /* 0x0000082b02007388 */ /* 0x000fe80000000800 */
[----:B------:R-:W-:Y:S04]  /*11d40*/  STS [R2+0xc], R45 ;  /* 0x00000c2d02007388 */ /* 0x000fe80000000800 */
[----:B------:R1:W-:Y:S04]  /*11d50*/  STS [R2+0x10], R39 ;  /* 0x0000102702007388 */ /* 0x0003e80000000800 */
[----:B------:R-:W-:Y:S04]  /*11d60*/  STS [R2+0x14], R47 ;  /* 0x0000142f02007388 */ /* 0x000fe80000000800 */
[----:B------:R-:W-:Y:S04]  /*11d70*/  STS [R2+0x18], R49 ;  /* 0x0000183102007388 */ /* 0x000fe80000000800 */
[----:B------:R-:W-:Y:S04]  /*11d80*/  STS [R2+0x1c], R51 ;  /* 0x00001c3302007388 */ /* 0x000fe80000000800 */
[----:B---3--:R-:W-:Y:S04]  /*11d90*/  STS [R2+0x20], R53 ;  /* 0x0000203502007388 */ /* 0x008fe80000000800 */
[----:B----4-:R-:W-:Y:S01]  /*11da0*/  @P2 STS [R2+0x1220], R55 ;  /* 0x0012203702002388 */ /* 0x010fe20000000800 */
[----:B------:R-:W-:-:S03]  /*11db0*/  ISETP.GE.U32.AND P2, PT, R0, UR8, PT ;  /* 0x0000000800007c0c */ /* 0x000fc6000bf46070 */
[----:B------:R-:W-:Y:S01]  /*11dc0*/  @P1 STS [R2+0x1420], R57 ;  /* 0x0014203902001388 */ /* 0x000fe20000000800 */
[----:B------:R-:W-:Y:S02]  /*11dd0*/  PLOP3.LUT P1, PT, PT, PT, UP6, 0x80, 0x8 ;  /* 0x000000000008781c */ /* 0x000fe40003f2f068 */
[----:B------:R-:W-:-:S04]  /*11de0*/  ISETP.GE.U32.AND.EX P2, PT, RZ, UR9, PT, P2 ;  /* 0x00000009ff007c0c */ /* 0x000fc8000bf46120 */
[----:B------:R-:W-:Y:S01]  /*11df0*/  ISETP.LT.U32.AND.EX P1, PT, RZ, UR23, !P2, P1 ;  /* 0x00000017ff007c0c */ /* 0x000fe2000d721110 */
[----:B------:R-:W-:Y:S04]  /*11e00*/  @P4 STS [R2+0x1620], R59 ;  /* 0x0016203b02004388 */ /* 0x000fe80000000800 */
[----:B--2---:R-:W-:Y:S08]  /*11e10*/  @P6 STS [R2+0x1820], R61 ;  /* 0x0018203d02006388 */ /* 0x004ff00000000800 */
[----:B------:R-:W-:Y:S04]  /*11e20*/  @!P1 STS [R2+0x1e20], RZ ;  /* 0x001e20ff02009388 */ /* 0x000fe80000000800 */
[----:B------:R-:W-:Y:S04]  /*11e30*/  @P5 STS [R2+0x1a20], R63 ;  /* 0x001a203f02005388 */ /* 0x000fe80000000800 */
[----:B------:R-:W-:Y:S04]  /*11e40*/  @P0 STS [R2+0x1c20], R65 ;  /* 0x001c204102000388 */ /* 0x000fe80000000800 */
[----:B0-----:R-:W2:Y:S01]  /*11e50*/  @P1 LDG.E R37, desc[UR20][R34.64+0x20] ;  /* 0x0000201422251981 */ /* 0x001ea2000c1e1900 */
[----:B------:R-:W0:Y:S08]  /*11e60*/  LDC R36, c[0x0][0x360] ;  /* 0x0000d800ff247b82 */ /* 0x000e300000000800 */
[----:B------:R-:W3:Y:S08]  /*11e70*/  LDC R0, c[0x0][0x360] ;  /* 0x0000d800ff007b82 */ /* 0x000ef00000000800 */
[----:B------:R-:W4:Y:S01]  /*11e80*/  LDC R38, c[0x0][0x360] ;  /* 0x0000d800ff267b82 */ /* 0x000f220000000800 */
[----:B------:R-:W-:-:S02]  /*11e90*/  UP2UR UR29, UPR, URZ, 0x1 ;  /* 0x00000001ff1d7883 */ /* 0x000fc40008000000 */
[----:B------:R-:W-:Y:S02]  /*11ea0*/  UISETP.NE.AND UP0, UPT, UR11, URZ, UPT ;  /* 0x000000ff0b00728c */ /* 0x000fe4000bf05270 */
[----:B------:R-:W-:-:S04]  /*11eb0*/  UP2UR UR28, UPR, URZ, 0x2 ;  /* 0x00000002ff1c7883 */ /* 0x000fc80008000000 */
[----:B------:R-:W-:Y:S01]  /*11ec0*/  PLOP3.LUT P2, PT, PT, PT, UP0, 0x80, 0x8 ;  /* 0x000000000008781c */ /* 0x000fe20003f4f008 */
[----:B----4-:R-:W-:-:S05]  /*11ed0*/  IMAD R38, R38, UR26, R66 ;  /* 0x0000001a26267c24 */ /* 0x010fca000f8e0242 */
[----:B------:R-:W-:Y:S01]  /*11ee0*/  LEA R38, R38, 0x9, 0x4 ;  /* 0x0000000926267811 */ /* 0x000fe200078e20ff */
[----:B---3--:R-:W-:-:S03]  /*11ef0*/  IMAD R0, R0, UR26, R66 ;  /* 0x0000001a00007c24 */ /* 0x008fc6000f8e0242 */
[----:B------:R-:W-:Y:S02]  /*11f00*/  ISETP.GE.U32.AND P4, PT, R38, UR8, PT ;  /* 0x0000000826007c0c */ /* 0x000fe4000bf86070 */
[----:B------:R-:W-:Y:S02]  /*11f10*/  LEA R0, R0, 0x9, 0x4 ;  /* 0x0000000900007811 */ /* 0x000fe400078e20ff */
[----:B------:R-:W-:Y:S01]  /*11f20*/  ISETP.GE.U32.AND.EX P4, PT, RZ, UR9, PT, P4 ;  /* 0x00000009ff007c0c */ /* 0x000fe2000bf86140 */
[----:B------:R-:W-:Y:S01]  /*11f30*/  UISETP.NE.AND UP1, UPT, UR18, URZ, UPT ;  /* 0x000000ff1200728c */ /* 0x000fe2000bf25270 */
[----:B------:R-:W-:Y:S02]  /*11f40*/  ISETP.GE.U32.AND P3, PT, R0, UR8, PT ;  /* 0x0000000800007c0c */ /* 0x000fe4000bf66070 */
[----:B------:R-:W-:Y:S02]  /*11f50*/  ISETP.LT.U32.AND.EX P2, PT, RZ, UR23, !P4, P2 ;  /* 0x00000017ff007c0c */ /* 0x000fe4000e741120 */
[----:B------:R-:W-:-:S02]  /*11f60*/  ISETP.GE.U32.AND.EX P3, PT, RZ, UR9, PT, P3 ;  /* 0x00000009ff007c0c */ /* 0x000fc4000bf66130 */
[----:B------:R-:W-:-:S04]  /*11f70*/  PLOP3.LUT P0, PT, PT, PT, UP1, 0x80, 0x8 ;  /* 0x000000000008781c */ /* 0x000fc80003f0f018 */
[----:B------:R-:W-:Y:S01]  /*11f80*/  ISETP.LT.U32.AND.EX P0, PT, RZ, UR23, !P3, P0 ;  /* 0x00000017ff007c0c */ /* 0x000fe2000df01100 */
[----:B--2---:R2:W-:Y:S04]  /*11f90*/  @P1 STS [R2+0x1e20], R37 ;  /* 0x001e202502001388 */ /* 0x0045e80000000800 */
[----:B-1----:R-:W3:Y:S08]  /*11fa0*/  @P2 LDG.E R41, desc[UR20][R8.64+0x24] ;  /* 0x0000241408292981 */ /* 0x002ef0000c1e1900 */
[----:B------:R-:W4:Y:S01]  /*11fb0*/  @P0 LDG.E R39, desc[UR20][R4.64+0x24] ;  /* 0x0000241404270981 */ /* 0x000f22000c1e1900 */
[----:B------:R-:W1:Y:S08]  /*11fc0*/  LDC R0, c[0x0][0x360] ;  /* 0x0000d800ff007b82 */ /* 0x000e700000000800 */
[----:B------:R-:W0:Y:S08]  /*11fd0*/  LDC R38, c[0x0][0x360] ;  /* 0x0000d800ff267b82 */ /* 0x000e300000000800 */
[----:B------:R-:W2:Y:S08]  /*11fe0*/  LDC R40, c[0x0][0x360] ;  /* 0x0000d800ff287b82 */ /* 0x000eb00000000800 */
[----:B------:R-:W0:Y:S08]  /*11ff0*/  LDC R43, c[0x0][0x360] ;  /* 0x0000d800ff2b7b82 */ /* 0x000e300000000800 */
[----:B------:R-:W0:Y:S01]  /*12000*/  LDC R44, c[0x0][0x360] ;  /* 0x0000d800ff2c7b82 */ /* 0x000e220000000800 */
[----:B-1----:R-:W-:Y:S01]  /*12010*/  IMAD R0, R0, UR26, R66 ;  /* 0x0000001a00007c24 */ /* 0x002fe2000f8e0242 */
[----:B------:R-:W-:-:S02]  /*12020*/  UP2UR UR19, UPR, URZ, 0x20 ;  /* 0x00000020ff137883 */ /* 0x000fc40008000000 */
[----:B------:R-:W-:Y:S02]  /*12030*/  UISETP.NE.AND UP5, UPT, UR12, URZ, UPT ;  /* 0x000000ff0c00728c */ /* 0x000fe4000bfa5270 */
[----:B------:R-:W-:Y:S01]  /*12040*/  LEA R0, R0, 0x9, 0x4 ;  /* 0x0000000900007811 */ /* 0x000fe200078e20ff */
[--C-:B--2---:R-:W-:Y:S02]  /*12050*/  IMAD R40, R40, UR26, R66.reuse ;  /* 0x0000001a28287c24 */ /* 0x104fe4000f8e0242 */
[--C-:B0-----:R-:W-:Y:S02]  /*12060*/  IMAD R37, R43, UR26, R66.reuse ;  /* 0x0000001a2b257c24 */ /* 0x101fe4000f8e0242 */
[----:B------:R-:W0:Y:S01]  /*12070*/  LDC R43, c[0x0][0x360] ;  /* 0x0000d800ff2b7b82 */ /* 0x000e220000000800 */
[----:B------:R-:W-:Y:S01]  /*12080*/  ISETP.GE.U32.AND P1, PT, R0, UR8, PT ;  /* 0x0000000800007c0c */ /* 0x000fe2000bf26070 */
[--C-:B------:R-:W-:Y:S01]  /*12090*/  IMAD R38, R38, UR26, R66.reuse ;  /* 0x0000001a26267c24 */ /* 0x100fe2000f8e0242 */
[----:B------:R-:W-:Y:S01]  /*120a0*/  LEA R40, R40, 0x9, 0x4 ;  /* 0x0000000928287811 */ /* 0x000fe200078e20ff */
[----:B------:R-:W-:Y:S01]  /*120b0*/  UP2UR UR24, UPR, URZ, 0x8 ;  /* 0x00000008ff187883 */ /* 0x000fe20008000000 */
[----:B------:R-:W-:Y:S01]  /*120c0*/  @!P2 STS [R2+0x424], RZ ;  /* 0x000424ff0200a388 */ /* 0x000fe20000000800 */
[----:B------:R-:W-:Y:S01]  /*120d0*/  UISETP.NE.AND UP3, UPT, UR14, URZ, UPT ;  /* 0x000000ff0e00728c */ /* 0x000fe2000bf65270 */
[----:B------:R-:W-:Y:S01]  /*120e0*/  ISETP.GE.U32.AND.EX P1, PT, RZ, UR9, PT, P1 ;  /* 0x00000009ff007c0c */ /* 0x000fe2000bf26110 */
[----:B------:R-:W-:Y:S01]  /*120f0*/  IMAD R0, R44, UR26, R66 ;  /* 0x0000001a2c007c24 */ /* 0x000fe2000f8e0242 */
[----:B------:R-:W-:Y:S01]  /*12100*/  ISETP.GE.U32.AND P4, PT, R40, UR8, PT ;  /* 0x0000000828007c0c */ /* 0x000fe2000bf86070 */
[----:B------:R-:W-:Y:S01]  /*12110*/  UP2UR UR22, UPR, URZ, 0x10 ;  /* 0x00000010ff167883 */ /* 0x000fe20008000000 */
[----:B------:R-:W-:Y:S01]  /*12120*/  LEA R38, R38, 0x9, 0x4 ;  /* 0x0000000926267811 */ /* 0x000fe200078e20ff */
[----:B------:R-:W-:Y:S01]  /*12130*/  UISETP.NE.AND UP4, UPT, UR17, URZ, UPT ;  /* 0x000000ff1100728c */ /* 0x000fe2000bf85270 */
[----:B------:R-:W-:-:S02]  /*12140*/  ISETP.GE.U32.AND.EX P4, PT, RZ, UR9, PT, P4 ;  /* 0x00000009ff007c0c */ /* 0x000fc4000bf86140 */
[----:B------:R-:W-:Y:S02]  /*12150*/  ISETP.GE.U32.AND P5, PT, R38, UR8, PT ;  /* 0x0000000826007c0c */ /* 0x000fe4000bfa6070 */
[----:B------:R-:W-:Y:S01]  /*12160*/  LEA R0, R0, 0x9, 0x4 ;  /* 0x0000000900007811 */ /* 0x000fe200078e20ff */
[----:B------:R-:W-:Y:S01]  /*12170*/  UP2UR UR25, UPR, URZ, 0x4 ;  /* 0x00000004ff197883 */ /* 0x000fe20008000000 */
[----:B------:R-:W-:Y:S01]  /*12180*/  LEA R37, R37, 0x9, 0x4 ;  /* 0x0000000925257811 */ /* 0x000fe200078e20ff */
[----:B------:R-:W-:Y:S01]  /*12190*/  @!P0 STS [R2+0x224], RZ ;  /* 0x000224ff02008388 */ /* 0x000fe20000000800 */
[----:B------:R-:W-:Y:S01]  /*121a0*/  UISETP.NE.AND UP2, UPT, UR13, URZ, UPT ;  /* 0x000000ff0d00728c */ /* 0x000fe2000bf45270 */
[----:B------:R-:W-:Y:S02]  /*121b0*/  ISETP.GE.U32.AND.EX P5, PT, RZ, UR9, PT, P5 ;  /* 0x00000009ff007c0c */ /* 0x000fe4000bfa6150 */
[----:B------:R-:W-:Y:S01]  /*121c0*/  ISETP.GE.U32.AND P3, PT, R37, UR8, PT ;  /* 0x0000000825007c0c */ /* 0x000fe2000bf66070 */
[----:B------:R-:W-:-:S03]  /*121d0*/  UISETP.NE.AND UP1, UPT, UR16, URZ, UPT ;  /* 0x000000ff1000728c */ /* 0x000fc6000bf25270 */
[----:B------:R-:W-:Y:S01]  /*121e0*/  ISETP.GE.U32.AND.EX P3, PT, RZ, UR9, PT, P3 ;  /* 0x00000009ff007c0c */ /* 0x000fe2000bf66130 */
[----:B------:R-:W-:Y:S02]  /*121f0*/  UISETP.NE.AND UP0, UPT, UR15, URZ, UPT ;  /* 0x000000ff0f00728c */ /* 0x000fe4000bf05270 */
[----:B------:R-:W-:Y:S01]  /*12200*/  PLOP3.LUT P6, PT, PT, PT, UP1, 0x80, 0x8 ;  /* 0x000000000008781c */ /* 0x000fe20003fcf018 */
[----:B---3--:R1:W-:Y:S01]  /*12210*/  @P2 STS [R2+0x424], R41 ;  /* 0x0004242902002388 */ /* 0x0083e20000000800 */
[----:B------:R-:W-:-:S04]  /*12220*/  PLOP3.LUT P2, PT, PT, PT, UP5, 0x80, 0x8 ;  /* 0x000000000008781c */ /* 0x000fc80003f4f058 */
[----:B------:R-:W-:Y:S02]  /*12230*/  ISETP.LT.U32.AND.EX P1, PT, RZ, UR23, !P1, P2 ;  /* 0x00000017ff007c0c */ /* 0x000fe4000cf21120 */
[----:B------:R-:W-:Y:S01]  /*12240*/  PLOP3.LUT P2, PT, PT, PT, UP3, 0x80, 0x8 ;  /* 0x000000000008781c */ /* 0x000fe20003f4f038 */
[----:B----4-:R2:W-:Y:S01]  /*12250*/  @P0 STS [R2+0x224], R39 ;  /* 0x0002242702000388 */ /* 0x0105e20000000800 */
[----:B------:R-:W-:Y:S02]  /*12260*/  PLOP3.LUT P0, PT, PT, PT, UP4, 0x80, 0x8 ;  /* 0x000000000008781c */ /* 0x000fe40003f0f048 */
[----:B------:R-:W-:Y:S02]  /*12270*/  ISETP.LT.U32.AND.EX P4, PT, RZ, UR23, !P4, P2 ;  /* 0x00000017ff007c0c */ /* 0x000fe4000e781120 */
[----:B------:R-:W-:Y:S01]  /*12280*/  ISETP.GE.U32.AND P2, PT, R0, UR8, PT ;  /* 0x0000000800007c0c */ /* 0x000fe2000bf46070 */
[----:B0-----:R-:W-:Y:S01]  /*12290*/  IMAD R0, R43, UR26, R66 ;  /* 0x0000001a2b007c24 */ /* 0x001fe2000f8e0242 */
[----:B------:R-:W-:-:S02]  /*122a0*/  ISETP.LT.U32.AND.EX P5, PT, RZ, UR23, !P5, P0 ;  /* 0x00000017ff007c0c */ /* 0x000fc4000efa1100 */
[----:B------:R-:W-:Y:S01]  /*122b0*/  PLOP3.LUT P0, PT, PT, PT, UP2, 0x80, 0x8 ;  /* 0x000000000008781c */ /* 0x000fe20003f0f028 */
[----:B------:R-:W3:Y:S01]  /*122c0*/  @P1 LDG.E R37, desc[UR20][R10.64+0x24] ;  /* 0x000024140a251981 */ /* 0x000ee2000c1e1900 */
[----:B------:R-:W-:Y:S02]  /*122d0*/  LEA R0, R0, 0x9, 0x4 ;  /* 0x0000000900007811 */ /* 0x000fe400078e20ff */
[----:B------:R-:W-:Y:S02]  /*122e0*/  ISETP.LT.U32.AND.EX P3, PT, RZ, UR23, !P3, P0 ;  /* 0x00000017ff007c0c */ /* 0x000fe4000df61100 */
[----:B------:R-:W-:Y:S01]  /*122f0*/  ISETP.GE.U32.AND.EX P2, PT, RZ, UR9, PT, P2 ;  /* 0x00000009ff007c0c */ /* 0x000fe2000bf46120 */
[----:B-1----:R-:W4:Y:S01]  /*12300*/  @P4 LDG.E R41, desc[UR20][R14.64+0x24] ;  /* 0x000024140e294981 */ /* 0x002f22000c1e1900 */
[----:B------:R-:W-:Y:S02]  /*12310*/  ISETP.GE.U32.AND P0, PT, R0, UR8, PT ;  /* 0x0000000800007c0c */ /* 0x000fe4000bf06070 */
[----:B------:R-:W-:Y:S01]  /*12320*/  ISETP.LT.U32.AND.EX P6, PT, RZ, UR23, !P2, P6 ;  /* 0x00000017ff007c0c */ /* 0x000fe2000d7c1160 */
[----:B--2---:R-:W2:Y:S01]  /*12330*/  @P5 LDG.E R39, desc[UR20][R12.64+0x24] ;  /* 0x000024140c275981 */ /* 0x004ea2000c1e1900 */
[----:B------:R-:W-:-:S02]  /*12340*/  ISETP.GE.U32.AND.EX P0, PT, RZ, UR9, PT, P0 ;  /* 0x00000009ff007c0c */ /* 0x000fc4000bf06100 */
[----:B------:R-:W-:-:S03]  /*12350*/  PLOP3.LUT P2, PT, PT, PT, UP0, 0x80, 0x8 ;  /* 0x000000000008781c */ /* 0x000fc60003f4f008 */
[----:B------:R-:W2:Y:S01]  /*12360*/  @P3 LDG.E R43, desc[UR20][R16.64+0x24] ;  /* 0x00002414102b3981 */ /* 0x000ea2000c1e1900 */
[----:B------:R-:W-:-:S05]  /*12370*/  ISETP.LT.U32.AND.EX P0, PT, RZ, UR23, !P0, P2 ;  /* 0x00000017ff007c0c */ /* 0x000fca000c701120 */
[----:B------:R-:W2:Y:S08]  /*12380*/  @P6 LDG.E R45, desc[UR20][R18.64+0x24] ;  /* 0x00002414122d6981 */ /* 0x000eb0000c1e1900 */
[----:B------:R-:W2:Y:S01]  /*12390*/  @P0 LDG.E R47, desc[UR20][R20.64+0x24] ;  /* 0x00002414142f0981 */ /* 0x000ea2000c1e1900 */
[----:B------:R-:W0:Y:S08]  /*123a0*/  LDC R0, c[0x0][0x360] ;  /* 0x0000d800ff007b82 */ /* 0x000e300000000800 */
[----:B------:R-:W1:Y:S08]  /*123b0*/  LDC R38, c[0x0][0x360] ;  /* 0x0000d800ff267b82 */ /* 0x000e700000000800 */
[----:B------:R-:W3:Y:S08]  /*123c0*/  LDC R40, c[0x0][0x360] ;  /* 0x0000d800ff287b82 */ /* 0x000ef00000000800 */
[----:B------:R-:W1:Y:S01]  /*123d0*/  LDC R44, c[0x0][0x360] ;  /* 0x0000d800ff2c7b82 */ /* 0x000e620000000800 */
[----:B0-----:R-:W-:-:S07]  /*123e0*/  IMAD R0, R0, UR26, R66 ;  /* 0x0000001a00007c24 */ /* 0x001fce000f8e0242 */
[----:B------:R-:W0:Y:S01]  /*123f0*/  LDC R46, c[0x0][0x360] ;  /* 0x0000d800ff2e7b82 */ /* 0x000e220000000800 */
[----:B------:R-:W-:Y:S01]  /*12400*/  @!P1 STS [R2+0x624], RZ ;  /* 0x000624ff02009388 */ /* 0x000fe20000000800 */
[----:B------:R-:W-:Y:S01]  /*12410*/  LEA R0, R0, 0x9, 0x4 ;  /* 0x0000000900007811 */ /* 0x000fe200078e20ff */
[--C-:B-1----:R-:W-:Y:S01]  /*12420*/  IMAD R38, R38, UR26, R66.reuse ;  /* 0x0000001a26267c24 */ /* 0x102fe2000f8e0242 */
[----:B------:R-:W-:Y:S01]  /*12430*/  UISETP.NE.AND UP1, UPT, UR28, URZ, UPT ;  /* 0x000000ff1c00728c */ /* 0x000fe2000bf25270 */
[----:B------:R-:W-:Y:S03]  /*12440*/  @!P4 STS [R2+0xa24], RZ ;  /* 0x000a24ff0200c388 */ /* 0x000fe60000000800 */
[----:B------:R-:W-:Y:S01]  /*12450*/  LEA R38, R38, 0x9, 0x4 ;  /* 0x0000000926267811 */ /* 0x000fe200078e20ff */
[----:B------:R-:W-:Y:S03]  /*12460*/  @!P0 STS [R2+0x1024], RZ ;  /* 0x001024ff02008388 */ /* 0x000fe60000000800 */
[----:B------:R-:W-:Y:S01]  /*12470*/  ISETP.GE.U32.AND P2, PT, R38, UR8, PT ;  /* 0x0000000826007c0c */ /* 0x000fe2000bf46070 */
[----:B------:R-:W-:Y:S01]  /*12480*/  UISETP.NE.AND UP0, UPT, UR29, URZ, UPT ;  /* 0x000000ff1d00728c */ /* 0x000fe2000bf05270 */
[----:B------:R-:W-:-:S02]  /*12490*/  IMAD R38, R44, UR26, R66 ;  /* 0x0000001a2c267c24 */ /* 0x000fc4000f8e0242 */
[----:B------:R-:W-:Y:S01]  /*124a0*/  ISETP.GE.U32.AND.EX P2, PT, RZ, UR9, PT, P2 ;  /* 0x00000009ff007c0c */ /* 0x000fe2000bf46120 */
[----:B------:R-:W-:Y:S01]  /*124b0*/  UISETP.NE.AND UP2, UPT, UR25, URZ, UPT ;  /* 0x000000ff1900728c */ /* 0x000fe2000bf45270 */
[----:B------:R-:W-:Y:S01]  /*124c0*/  @!P5 STS [R2+0x824], RZ ;  /* 0x000824ff0200d388 */ /* 0x000fe20000000800 */
[----:B------:R-:W-:Y:S01]  /*124d0*/  LEA R38, R38, 0x9, 0x4 ;  /* 0x0000000926267811 */ /* 0x000fe200078e20ff */
[----:B------:R-:W-:Y:S02]  /*124e0*/  UISETP.NE.AND UP3, UPT, UR24, URZ, UPT ;  /* 0x000000ff1800728c */ /* 0x000fe4000bf65270 */
[----:B------:R-:W-:Y:S01]  /*124f0*/  @!P3 STS [R2+0xc24], RZ ;  /* 0x000c24ff0200b388 */ /* 0x000fe20000000800 */
[----:B------:R-:W-:-:S03]  /*12500*/  UISETP.NE.AND UP4, UPT, UR22, URZ, UPT ;  /* 0x000000ff1600728c */ /* 0x000fc6000bf85270 */
[----:B------:R-:W-:Y:S01]  /*12510*/  @!P6 STS [R2+0xe24], RZ ;  /* 0x000e24ff0200e388 */ /* 0x000fe20000000800 */
[----:B------:R-:W-:-:S03]  /*12520*/  UISETP.NE.AND UP5, UPT, UR19, URZ, UPT ;  /* 0x000000ff1300728c */ /* 0x000fc6000bfa5270 */
[----:B---3--:R1:W-:Y:S01]  /*12530*/  @P1 STS [R2+0x624], R37 ;  /* 0x0006242502001388 */ /* 0x0083e20000000800 */
[----:B------:R-:W-:Y:S01]  /*12540*/  ISETP.GE.U32.AND P1, PT, R0, UR8, PT ;  /* 0x0000000800007c0c */ /* 0x000fe2000bf26070 */
[--C-:B------:R-:W-:Y:S01]  /*12550*/  IMAD R0, R40, UR26, R66.reuse ;  /* 0x0000001a28007c24 */ /* 0x100fe2000f8e0242 */
[----:B-1----:R-:W1:Y:S04]  /*12560*/  LDC R37, c[0x0][0x360] ;  /* 0x0000d800ff257b82 */ /* 0x002e680000000800 */
[----:B------:R-:W-:Y:S01]  /*12570*/  LEA R0, R0, 0x9, 0x4 ;  /* 0x0000000900007811 */ /* 0x000fe200078e20ff */
[----:B----4-:R-:W-:Y:S03]  /*12580*/  @P4 STS [R2+0xa24], R41 ;  /* 0x000a242902004388 */ /* 0x010fe60000000800 */
[----:B------:R-:W-:Y:S01]  /*12590*/  ISETP.GE.U32.AND P4, PT, R0, UR8, PT ;  /* 0x0000000800007c0c */ /* 0x000fe2000bf86070 */
[----:B0-----:R-:W-:Y:S01]  /*125a0*/  IMAD R0, R46, UR26, R66 ;  /* 0x0000001a2e007c24 */ /* 0x001fe2000f8e0242 */
[----:B--2---:R0:W-:Y:S01]  /*125b0*/  @P5 STS [R2+0x824], R39 ;  /* 0x0008242702005388 */ /* 0x0041e20000000800 */
[----:B------:R-:W-:-:S03]  /*125c0*/  PLOP3.LUT P5, PT, PT, PT, UP0, 0x80, 0x8 ;  /* 0x000000000008781c */ /* 0x000fc60003faf008 */
[----:B------:R-:W-:Y:S01]  /*125d0*/  LEA R0, R0, 0x9, 0x4 ;  /* 0x0000000900007811 */ /* 0x000fe200078e20ff */
[----:B------:R2:W-:Y:S01]  /*125e0*/  @P3 STS [R2+0xc24], R43 ;  /* 0x000c242b02003388 */ /* 0x0005e20000000800 */
[----:B------:R-:W-:-:S03]  /*125f0*/  ISETP.GE.U32.AND P3, PT, R38, UR8, PT ;  /* 0x0000000826007c0c */ /* 0x000fc6000bf66070 */
[----:B------:R-:W-:Y:S01]  /*12600*/  @P0 STS [R2+0x1024], R47 ;  /* 0x0010242f02000388 */ /* 0x000fe20000000800 */
[----:B------:R-:W-:Y:S02]  /*12610*/  ISETP.GE.U32.AND.EX P0, PT, RZ, UR9, PT, P1 ;  /* 0x00000009ff007c0c */ /* 0x000fe4000bf06110 */
[----:B------:R-:W-:Y:S01]  /*12620*/  PLOP3.LUT P1, PT, PT, PT, UP1, 0x80, 0x8 ;  /* 0x000000000008781c */ /* 0x000fe20003f2f018 */
[----:B------:R3:W-:Y:S03]  /*12630*/  @P6 STS [R2+0xe24], R45 ;  /* 0x000e242d02006388 */ /* 0x0007e60000000800 */
[----:B------:R-:W-:Y:S02]  /*12640*/  ISETP.LT.U32.AND.EX P1, PT, RZ, UR23, !P2, P1 ;  /* 0x00000017ff007c0c */ /* 0x000fe4000d721110 */
[----:B------:R-:W-:Y:S01]  /*12650*/  ISETP.GE.U32.AND P2, PT, R0, UR8, PT ;  /* 0x0000000800007c0c */ /* 0x000fe2000bf46070 */
[----:B-1----:R-:W-:Y:S01]  /*12660*/  IMAD R0, R37, UR26, R66 ;  /* 0x0000001a25007c24 */ /* 0x002fe2000f8e0242 */
[----:B------:R-:W-:-:S02]  /*12670*/  ISETP.LT.U32.AND.EX P5, PT, RZ, UR23, !P0, P5 ;  /* 0x00000017ff007c0c */ /* 0x000fc4000c7a1150 */
[----:B------:R-:W-:Y:S02]  /*12680*/  PLOP3.LUT P6, PT, PT, PT, UP2, 0x80, 0x8 ;  /* 0x000000000008781c */ /* 0x000fe40003fcf028 */
[----:B------:R-:W-:Y:S02]  /*12690*/  ISETP.GE.U32.AND.EX P4, PT, RZ, UR9, PT, P4 ;  /* 0x00000009ff007c0c */ /* 0x000fe4000bf86140 */
[----:B------:R-:W-:Y:S02]  /*126a0*/  PLOP3.LUT P0, PT, PT, PT, UP3, 0x80, 0x8 ;  /* 0x000000000008781c */ /* 0x000fe40003f0f038 */
[----:B------:R-:W-:Y:S01]  /*126b0*/  ISETP.GE.U32.AND.EX P3, PT, RZ, UR9, PT, P3 ;  /* 0x00000009ff007c0c */ /* 0x000fe2000bf66130 */
[----:B0-----:R-:W4:Y:S01]  /*126c0*/  @P1 LDG.E R39, desc[UR20][R24.64+0x24] ;  /* 0x0000241418271981 */ /* 0x001f22000c1e1900 */
[----:B------:R-:W-:Y:S02]  /*126d0*/  LEA R0, R0, 0x9, 0x4 ;  /* 0x0000000900007811 */ /* 0x000fe400078e20ff */
[----:B------:R-:W-:Y:S01]  /*126e0*/  ISETP.LT.U32.AND.EX P4, PT, RZ, UR23, !P4, P6 ;  /* 0x00000017ff007c0c */ /* 0x000fe2000e781160 */
[----:B------:R-:W4:Y:S01]  /*126f0*/  @P5 LDG.E R37, desc[UR20][R22.64+0x24] ;  /* 0x0000241416255981 */ /* 0x000f22000c1e1900 */
        /* <DEDUP_REMOVED lines=10> */
[----:B---3--:R-:W3:Y:S08]  /*127a0*/  @P3 LDG.E R45, desc[UR20][R30.64+0x24] ;  /* 0x000024141e2d3981 */ /* 0x008ef0000c1e1900 */
[----:B------:R-:W3:Y:S01]  /*127b0*/  @P0 LDG.E R47, desc[UR20][R32.64+0x24] ;  /* 0x00002414202f0981 */ /* 0x000ee2000c1e1900 */
[----:B------:R-:W0:Y:S08]  /*127c0*/  LDC R0, c[0x0][0x360] ;  /* 0x0000d800ff007b82 */ /* 0x000e300000000800 */
[----:B------:R-:W1:Y:S08]  /*127d0*/  LDC R44, c[0x0][0x360] ;  /* 0x0000d800ff2c7b82 */ /* 0x000e700000000800 */
[----:B------:R-:W1:Y:S08]  /*127e0*/  LDC R38, c[0x0][0x360] ;  /* 0x0000d800ff267b82 */ /* 0x000e700000000800 */
[----:B------:R-:W1:Y:S01]  /*127f0*/  LDC R40, c[0x0][0x360] ;  /* 0x0000d800ff287b82 */ /* 0x000e620000000800 */
[----:B------:R-:W-:Y:S01]  /*12800*/  UP2UR UR28, UPR, URZ, 0x1 ;  /* 0x00000001ff1c7883 */ /* 0x000fe20008000000 */
[----:B0-----:R-:W-:Y:S01]  /*12810*/  IMAD R0, R0, UR26, R66 ;  /* 0x0000001a00007c24 */ /* 0x001fe2000f8e0242 */
[----:B------:R-:W-:-:S05]  /*12820*/  UISETP.NE.AND UP0, UPT, UR14, URZ, UPT ;  /* 0x000000ff0e00728c */ /* 0x000fca000bf05270 */
[----:B------:R-:W0:Y:S01]  /*12830*/  LDC R46, c[0x0][0x360] ;  /* 0x0000d800ff2e7b82 */ /* 0x000e220000000800 */
[----:B------:R-:W-:-:S07]  /*12840*/  UP2UR UR24, UPR, URZ, 0x1 ;  /* 0x00000001ff187883 */ /* 0x000fce0008000000 */
[----:B------:R-:W0:Y:S01]  /*12850*/  LDC R48, c[0x0][0x360] ;  /* 0x0000d800ff307b82 */ /* 0x000e220000000800 */
[----:B------:R-:W-:Y:S01]  /*12860*/  UISETP.NE.AND UP0, UPT, UR12, URZ, UPT ;  /* 0x000000ff0c00728c */ /* 0x000fe2000bf05270 */
[----:B------:R-:W-:Y:S01]  /*12870*/  @!P5 STS [R2+0x1224], RZ ;  /* 0x001224ff0200d388 */ /* 0x000fe20000000800 */
[----:B------:R-:W-:Y:S02]  /*12880*/  LEA R0, R0, 0x9, 0x4 ;  /* 0x0000000900007811 */ /* 0x000fe400078e20ff */
[----:B------:R-:W-:Y:S02]  /*12890*/  UP2UR UR22, UPR, URZ, 0x1 ;  /* 0x00000001ff167883 */ /* 0x000fe40008000000 */
[----:B------:R-:W-:Y:S01]  /*128a0*/  UISETP.NE.AND UP0, UPT, UR11, URZ, UPT ;  /* 0x000000ff0b00728c */ /* 0x000fe2000bf05270 */
[----:B------:R-:W-:Y:S01]  /*128b0*/  ISETP.GE.U32.AND P2, PT, R0, UR8, PT ;  /* 0x0000000800007c0c */ /* 0x000fe2000bf46070 */
[--C-:B-1----:R-:W-:Y:S02]  /*128c0*/  IMAD R0, R40, UR26, R66.reuse ;  /* 0x0000001a28007c24 */ /* 0x102fe4000f8e0242 */
[----:B------:R-:W-:Y:S01]  /*128d0*/  IMAD R38, R38, UR26, R66 ;  /* 0x0000001a26267c24 */ /* 0x000fe2000f8e0242 */
[----:B------:R-:W-:-:S02]  /*128e0*/  UP2UR UR19, UPR, URZ, 0x1 ;  /* 0x00000001ff137883 */ /* 0x000fc40008000000 */
[----:B------:R-:W-:Y:S01]  /*128f0*/  UISETP.NE.AND UP0, UPT, UR18, URZ, UPT ;  /* 0x000000ff1200728c */ /* 0x000fe2000bf05270 */
[----:B------:R-:W-:Y:S01]  /*12900*/  LEA R0, R0, 0xa, 0x4 ;  /* 0x0000000a00007811 */ /* 0x000fe200078e20ff */
[----:B------:R-:W-:Y:S01]  /*12910*/  @!P4 STS [R2+0x1624], RZ ;  /* 0x001624ff0200c388 */ /* 0x000fe20000000800 */
[----:B------:R-:W-:-:S03]  /*12920*/  LEA R38, R38, 0xa, 0x4 ;  /* 0x0000000a26267811 */ /* 0x000fc600078e20ff */
[----:B------:R-:W-:Y:S04]  /*12930*/  @!P0 STS [R2+0x1c24], RZ ;  /* 0x001c24ff02008388 */ /* 0x000fe80000000800 */
[----:B------:R-:W-:Y:S04]  /*12940*/  @!P1 STS [R2+0x1424], RZ ;  /* 0x001424ff02009388 */ /* 0x000fe80000000800 */
[----:B------:R-:W-:Y:S04]  /*12950*/  @!P3 STS [R2+0x1a24], RZ ;  /* 0x001a24ff0200b388 */ /* 0x000fe80000000800 */
[----:B------:R-:W-:Y:S01]  /*12960*/  @!P6 STS [R2+0x1824], RZ ;  /* 0x001824ff0200e388 */ /* 0x000fe20000000800 */
[----:B------:R-:W-:-:S02]  /*12970*/  UP2UR UR25, UPR, URZ, 0x2 ;  /* 0x00000002ff197883 */ /* 0x000fc40008000000 */
[----:B------:R-:W-:Y:S01]  /*12980*/  UISETP.NE.AND UP1, UPT, UR17, URZ, UPT ;  /* 0x000000ff1100728c */ /* 0x000fe2000bf25270 */
[----:B----4-:R1:W-:Y:S02]  /*12990*/  @P5 STS [R2+0x1224], R37 ;  /* 0x0012242502005388 */ /* 0x0103e40000000800 */
[----:B-1----:R-:W1:Y:S02]  /*129a0*/  LDC R37, c[0x0][0x360] ;  /* 0x0000d800ff257b82 */ /* 0x002e640000000800 */
[----:B------:R4:W-:Y:S01]  /*129b0*/  @P1 STS [R2+0x1424], R39 ;  /* 0x0014242702001388 */ /* 0x0009e20000000800 */
[----:B------:R-:W-:-:S03]  /*129c0*/  ISETP.GE.U32.AND P1, PT, R38, UR8, PT ;  /* 0x0000000826007c0c */ /* 0x000fc6000bf26070 */
[----:B------:R4:W-:Y:S01]  /*129d0*/  @P4 STS [R2+0x1624], R41 ;  /* 0x0016242902004388 */ /* 0x0009e20000000800 */
[----:B------:R-:W-:Y:S01]  /*129e0*/  ISETP.GE.U32.AND P4, PT, R0, UR8, PT ;  /* 0x0000000800007c0c */ /* 0x000fe2000bf86070 */
[--C-:B0-----:R-:W-:Y:S02]  /*129f0*/  IMAD R0, R48, UR26, R66.reuse ;  /* 0x0000001a30007c24 */ /* 0x101fe4000f8e0242 */
[----:B------:R-:W-:Y:S01]  /*12a00*/  IMAD R38, R46, UR26, R66 ;  /* 0x0000001a2e267c24 */ /* 0x000fe2000f8e0242 */
[----:B------:R-:W-:Y:S01]  /*12a10*/  ISETP.GE.U32.AND.EX P1, PT, RZ, UR9, PT, P1 ;  /* 0x00000009ff007c0c */ /* 0x000fe2000bf26110 */
[----:B--2---:R0:W-:Y:S01]  /*12a20*/  @P6 STS [R2+0x1824], R43 ;  /* 0x0018242b02006388 */ /* 0x0041e20000000800 */
[----:B------:R-:W-:-:S03]  /*12a30*/  LEA R0, R0, 0xa, 0x4 ;  /* 0x0000000a00007811 */ /* 0x000fc600078e20ff */
[----:B---3--:R-:W-:Y:S01]  /*12a40*/  @P0 STS [R2+0x1c24], R47 ;  /* 0x001c242f02000388 */ /* 0x008fe20000000800 */
[----:B------:R-:W-:Y:S02]  /*12a50*/  ISETP.GE.U32.AND.EX P0, PT, RZ, UR9, PT, P2 ;  /* 0x00000009ff007c0c */ /* 0x000fe4000bf06120 */
[----:B------:R-:W-:Y:S01]  /*12a60*/  PLOP3.LUT P2, PT, PT, PT, UP0, 0x80, 0x8 ;  /* 0x000000000008781c */ /* 0x000fe20003f4f008 */
[----:B------:R-:W-:Y:S01]  /*12a70*/  UISETP.NE.AND UP0, UPT, UR19, URZ, UPT ;  /* 0x000000ff1300728c */ /* 0x000fe2000bf05270 */
[----:B------:R2:W-:Y:S01]  /*12a80*/  @P3 STS [R2+0x1a24], R45 ;  /* 0x001a242d02003388 */ /* 0x0005e20000000800 */
[----:B------:R-:W-:Y:S02]  /*12a90*/  LEA R38, R38, 0xa, 0x4 ;  /* 0x0000000a26267811 */ /* 0x000fe400078e20ff */
[----:B------:R-:W-:Y:S02]  /*12aa0*/  PLOP3.LUT P3, PT, PT, PT, UP6, 0x80, 0x8 ;  /* 0x000000000008781c */ /* 0x000fe40003f6f068 */
[----:B------:R-:W-:Y:S01]  /*12ab0*/  PLOP3.LUT P6, PT, PT, PT, UP0, 0x80, 0x8 ;  /* 0x000000000008781c */ /* 0x000fe20003fcf008 */
[----:B------:R-:W-:Y:S01]  /*12ac0*/  UISETP.NE.AND UP0, UPT, UR22, URZ, UPT ;  /* 0x000000ff1600728c */ /* 0x000fe2000bf05270 */
[----:B------:R-:W-:-:S02]  /*12ad0*/  ISETP.LT.U32.AND.EX P1, PT, RZ, UR23, !P1, P2 ;  /* 0x00000017ff007c0c */ /* 0x000fc4000cf21120 */
[----:B------:R-:W-:Y:S01]  /*12ae0*/  ISETP.GE.U32.AND P2, PT, R0, UR8, PT ;  /* 0x0000000800007c0c */ /* 0x000fe2000bf46070 */
[----:B-1----:R-:W-:Y:S01]  /*12af0*/  IMAD R0, R37, UR26, R66 ;  /* 0x0000001a25007c24 */ /* 0x002fe2000f8e0242 */
[----:B------:R-:W-:Y:S02]  /*12b00*/  ISETP.GE.U32.AND P5, PT, R38, UR8, PT ;  /* 0x0000000826007c0c */ /* 0x000fe4000bfa6070 */
[----:B------:R-:W-:Y:S02]  /*12b10*/  ISETP.LT.U32.AND.EX P3, PT, RZ, UR23, !P0, P3 ;  /* 0x00000017ff007c0c */ /* 0x000fe4000c761130 */
[----:B------:R-:W-:Y:S02]  /*12b20*/  ISETP.GE.U32.AND.EX P4, PT, RZ, UR9, PT, P4 ;  /* 0x00000009ff007c0c */ /* 0x000fe4000bf86140 */
[----:B------:R-:W-:Y:S02]  /*12b30*/  PLOP3.LUT P0, PT, PT, PT, UP0, 0x80, 0x8 ;  /* 0x000000000008781c */ /* 0x000fe40003f0f008 */
[----:B------:R-:W-:Y:S01]  /*12b40*/  ISETP.GE.U32.AND.EX P5, PT, RZ, UR9, PT, P5 ;  /* 0x00000009ff007c0c */ /* 0x000fe2000bfa6150 */
[----:B----4-:R-:W3:Y:S01]  /*12b50*/  @P1 LDG.E R39, desc[UR20][R4.64+0x28] ;  /* 0x0000281404271981 */ /* 0x010ee2000c1e1900 */
[----:B------:R-:W-:Y:S01]  /*12b60*/  LEA R0, R0, 0xa, 0x4 ;  /* 0x0000000a00007811 */ /* 0x000fe200078e20ff */
[----:B------:R-:W-:Y:S01]  /*12b70*/  UISETP.NE.AND UP0, UPT, UR24, URZ, UPT ;  /* 0x000000ff1800728c */ /* 0x000fe2000bf05270 */
[----:B------:R-:W-:-:S02]  /*12b80*/  ISETP.LT.U32.AND.EX P4, PT, RZ, UR23, !P4, P6 ;  /* 0x00000017ff007c0c */ /* 0x000fc4000e781160 */
[----:B------:R-:W-:Y:S01]  /*12b90*/  ISETP.LT.U32.AND.EX P5, PT, RZ, UR23, !P5, P0 ;  /* 0x00000017ff007c0c */ /* 0x000fe2000efa1100 */
[----:B------:R-:W4:Y:S01]  /*12ba0*/  @P3 LDG.E R37, desc[UR20][R34.64+0x24] ;  /* 0x0000241422253981 */ /* 0x000f22000c1e1900 */
[----:B------:R-:W-:Y:S02]  /*12bb0*/  PLOP3.LUT P6, PT, PT, PT, UP1, 0x80, 0x8 ;  /* 0x000000000008781c */ /* 0x000fe40003fcf018 */
[----:B------:R-:W-:Y:S02]  /*12bc0*/  ISETP.GE.U32.AND.EX P2, PT, RZ, UR9, PT, P2 ;  /* 0x00000009ff007c0c */ /* 0x000fe4000bf46120 */
[----:B------:R-:W-:Y:S02]  /*12bd0*/  ISETP.GE.U32.AND P0, PT, R0, UR8, PT ;  /* 0x0000000800007c0c */ /* 0x000fe4000bf06070 */
[----:B------:R-:W-:Y:S02]  /*12be0*/  ISETP.LT.U32.AND.EX P6, PT, RZ, UR23, !P2, P6 ;  /* 0x00000017ff007c0c */ /* 0x000fe4000d7c1160 */
[----:B------:R-:W-:Y:S01]  /*12bf0*/  ISETP.GE.U32.AND.EX P0, PT, RZ, UR9, PT, P0 ;  /* 0x00000009ff007c0c */ /* 0x000fe2000bf06100 */
[----:B------:R-:W3:Y:S01]  /*12c00*/  @P4 LDG.E R41, desc[UR20][R8.64+0x28] ;  /* 0x0000281408294981 */ /* 0x000ee2000c1e1900 */
[----:B------:R-:W-:-:S03]  /*12c10*/  PLOP3.LUT P2, PT, PT, PT, UP0, 0x80, 0x8 ;  /* 0x000000000008781c */ /* 0x000fc60003f4f008 */
[----:B0-----:R-:W3:Y:S01]  /*12c20*/  @P5 LDG.E R43, desc[UR20][R10.64+0x28] ;  /* 0x000028140a2b5981 */ /* 0x001ee2000c1e1900 */
[----:B------:R-:W-:-:S05]  /*12c30*/  ISETP.LT.U32.AND.EX P0, PT, RZ, UR23, !P0, P2 ;  /* 0x00000017ff007c0c */ /* 0x000fca000c701120 */
[----:B--2---:R-:W2:Y:S08]  /*12c40*/  @P6 LDG.E R45, desc[UR20][R12.64+0x28] ;  /* 0x000028140c2d6981 */ /* 0x004eb0000c1e1900 */
[----:B------:R-:W2:Y:S01]  /*12c50*/  @P0 LDG.E R47, desc[UR20][R14.64+0x28] ;  /* 0x000028140e2f0981 */ /* 0x000ea2000c1e1900 */
[----:B------:R-:W0:Y:S08]  /*12c60*/  LDC R0, c[0x0][0x360] ;  /* 0x0000d800ff007b82 */ /* 0x000e300000000800 */
[----:B------:R-:W1:Y:S08]  /*12c70*/  LDC R38, c[0x0][0x360] ;  /* 0x0000d800ff267b82 */ /* 0x000e700000000800 */
[----:B------:R-:W1:Y:S08]  /*12c80*/  LDC R40, c[0x0][0x360] ;  /* 0x0000d800ff287b82 */ /* 0x000e700000000800 */
[----:B------:R-:W3:Y:S01]  /*12c90*/  LDC R46, c[0x0][0x360] ;  /* 0x0000d800ff2e7b82 */ /* 0x000ee20000000800 */
[----:B0-----:R-:W-:-:S07]  /*12ca0*/  IMAD R0, R0, UR26, R66 ;  /* 0x0000001a00007c24 */ /* 0x001fce000f8e0242 */
[----:B------:R-:W0:Y:S01]  /*12cb0*/  LDC R48, c[0x0][0x360] ;  /* 0x0000d800ff307b82 */ /* 0x000e220000000800 */
[----:B------:R-:W-:Y:S01]  /*12cc0*/  @!P3 STS [R2+0x1e24], RZ ;  /* 0x001e24ff0200b388 */ /* 0x000fe20000000800 */
[----:B------:R-:W-:Y:S01]  /*12cd0*/  LEA R0, R0, 0xa, 0x4 ;  /* 0x0000000a00007811 */ /* 0x000fe200078e20ff */
[----:B-1----:R-:W-:-:S03]  /*12ce0*/  IMAD R38, R38, UR26, R66 ;  /* 0x0000001a26267c24 */ /* 0x002fc6000f8e0242 */
[----:B------:R-:W-:Y:S01]  /*12cf0*/  ISETP.GE.U32.AND P2, PT, R0, UR8, PT ;  /* 0x0000000800007c0c */ /* 0x000fe2000bf46070 */
[----:B------:R-:W-:Y:S01]  /*12d00*/  IMAD R0, R40, UR26, R66 ;  /* 0x0000001a28007c24 */ /* 0x000fe2000f8e0242 */
[----:B------:R-:W-:Y:S01]  /*12d10*/  LEA R38, R38, 0xa, 0x4 ;  /* 0x0000000a26267811 */ /* 0x000fe200078e20ff */
[----:B------:R-:W-:-:S03]  /*12d20*/  UISETP.NE.AND UP0, UPT, UR16, URZ, UPT ;  /* 0x000000ff1000728c */ /* 0x000fc6000bf05270 */
[----:B------:R-:W-:Y:S01]  /*12d30*/  LEA R0, R0, 0xa, 0x4 ;  /* 0x0000000a00007811 */ /* 0x000fe200078e20ff */
[----:B------:R-:W-:Y:S01]  /*12d40*/  @!P1 STS [R2+0x228], RZ ;  /* 0x000228ff02009388 */ /* 0x000fe20000000800 */
[----:B------:R-:W-:-:S03]  /*12d50*/  UISETP.NE.AND UP1, UPT, UR13, URZ, UPT ;  /* 0x000000ff0d00728c */ /* 0x000fc6000bf25270 */
[----:B------:R-:W-:Y:S01]  /*12d60*/  @!P0 STS [R2+0xa28], RZ ;  /* 0x000a28ff02008388 */ /* 0x000fe20000000800 */
[----:B------:R-:W-:Y:S02]  /*12d70*/  UP2UR UR29, UPR, URZ, 0x20 ;  /* 0x00000020ff1d7883 */ /* 0x000fe40008000000 */
[----:B------:R-:W-:Y:S01]  /*12d80*/  UISETP.NE.AND UP5, UPT, UR15, URZ, UPT ;  /* 0x000000ff0f00728c */ /* 0x000fe2000bfa5270 */
[----:B------:R-:W-:Y:S04]  /*12d90*/  @!P5 STS [R2+0x628], RZ ;  /* 0x000628ff0200d388 */ /* 0x000fe80000000800 */
[----:B------:R-:W-:Y:S04]  /*12da0*/  @!P4 STS [R2+0x428], RZ ;  /* 0x000428ff0200c388 */ /* 0x000fe80000000800 */
[----:B------:R-:W-:Y:S04]  /*12db0*/  @!P6 STS [R2+0x828], RZ ;  /* 0x000828ff0200e388 */ /* 0x000fe80000000800 */
[----:B----4-:R1:W-:Y:S02]  /*12dc0*/  @P3 STS [R2+0x1e24], R37 ;  /* 0x001e242502003388 */ /* 0x0103e40000000800 */
[----:B-1----:R-:W1:Y:S02]  /*12dd0*/  LDC R37, c[0x0][0x360] ;  /* 0x0000d800ff257b82 */ /* 0x002e640000000800 */
[----:B---3--:R3:W-:Y:S01]  /*12de0*/  @P1 STS [R2+0x228], R39 ;  /* 0x0002282702001388 */ /* 0x0087e20000000800 */
[----:B------:R-:W-:Y:S01]  /*12df0*/  ISETP.GE.U32.AND P3, PT, R0, UR8, PT ;  /* 0x0000000800007c0c */ /* 0x000fe2000bf66070 */
[--C-:B0-----:R-:W-:Y:S01]  /*12e00*/  IMAD R0, R48, UR26, R66.reuse ;  /* 0x0000001a30007c24 */ /* 0x101fe2000f8e0242 */
[----:B------:R-:W-:Y:S01]  /*12e10*/  ISETP.GE.U32.AND P1, PT, R38, UR8, PT ;  /* 0x0000000826007c0c */ /* 0x000fe2000bf26070 */
[----:B------:R-:W-:-:S03]  /*12e20*/  IMAD R38, R46, UR26, R66 ;  /* 0x0000001a2e267c24 */ /* 0x000fc6000f8e0242 */
[----:B------:R-:W-:Y:S02]  /*12e30*/  ISETP.GE.U32.AND.EX P1, PT, RZ, UR9, PT, P1 ;  /* 0x00000009ff007c0c */ /* 0x000fe4000bf26110 */
[----:B------:R-:W-:Y:S02]  /*12e40*/  LEA R0, R0, 0xa, 0x4 ;  /* 0x0000000a00007811 */ /* 0x000fe400078e20ff */
[----:B------:R-:W-:Y:S01]  /*12e50*/  LEA R38, R38, 0xa, 0x4 ;  /* 0x0000000a26267811 */ /* 0x000fe200078e20ff */
[----:B--2---:R-:W-:Y:S01]  /*12e60*/  @P0 STS [R2+0xa28], R47 ;  /* 0x000a282f02000388 */ /* 0x004fe20000000800 */
[----:B------:R-:W-:Y:S02]  /*12e70*/  ISETP.GE.U32.AND.EX P0, PT, RZ, UR9, PT, P2 ;  /* 0x00000009ff007c0c */ /* 0x000fe4000bf06120 */
[----:B------:R-:W-:Y:S01]  /*12e80*/  PLOP3.LUT P2, PT, PT, PT, UP0, 0x80, 0x8 ;  /* 0x000000000008781c */ /* 0x000fe20003f4f008 */
[----:B------:R-:W-:Y:S01]  /*12e90*/  @P5 STS [R2+0x628], R43 ;  /* 0x0006282b02005388 */ /* 0x000fe20000000800 */
[----:B------:R-:W-:Y:S01]  /*12ea0*/  UISETP.NE.AND UP0, UPT, UR28, URZ, UPT ;  /* 0x000000ff1c00728c */ /* 0x000fe2000bf05270 */
[----:B------:R-:W-:-:S02]  /*12eb0*/  PLOP3.LUT P5, PT, PT, PT, UP1, 0x80, 0x8 ;  /* 0x000000000008781c */ /* 0x000fc40003faf018 */
[----:B------:R-:W-:Y:S01]  /*12ec0*/  ISETP.LT.U32.AND.EX P1, PT, RZ, UR23, !P1, P2 ;  /* 0x00000017ff007c0c */ /* 0x000fe2000cf21120 */
[----:B------:R0:W-:Y:S01]  /*12ed0*/  @P4 STS [R2+0x428], R41 ;  /* 0x0004282902004388 */ /* 0x0001e20000000800 */
[----:B------:R-:W-:Y:S01]  /*12ee0*/  ISETP.GE.U32.AND P2, PT, R0, UR8, PT ;  /* 0x0000000800007c0c */ /* 0x000fe2000bf46070 */
[----:B-1----:R-:W-:Y:S01]  /*12ef0*/  IMAD R0, R37, UR26, R66 ;  /* 0x0000001a25007c24 */ /* 0x002fe2000f8e0242 */
[----:B------:R-:W-:Y:S01]  /*12f00*/  ISETP.GE.U32.AND P4, PT, R38, UR8, PT ;  /* 0x0000000826007c0c */ /* 0x000fe2000bf86070 */
[----:B------:R1:W-:Y:S01]  /*12f10*/  @P6 STS [R2+0x828], R45 ;  /* 0x0008282d02006388 */ /* 0x0003e20000000800 */
[----:B------:R-:W-:Y:S01]  /*12f20*/  UISETP.NE.AND UP1, UPT, UR25, URZ, UPT ;  /* 0x000000ff1900728c */ /* 0x000fe2000bf25270 */
[----:B------:R-:W-:Y:S02]  /*12f30*/  ISETP.LT.U32.AND.EX P5, PT, RZ, UR23, !P0, P5 ;  /* 0x00000017ff007c0c */ /* 0x000fe4000c7a1150 */
[----:B------:R-:W-:Y:S02]  /*12f40*/  PLOP3.LUT P6, PT, PT, PT, UP5, 0x80, 0x8 ;  /* 0x000000000008781c */ /* 0x000fe40003fcf058 */
[----:B------:R-:W-:-:S02]  /*12f50*/  ISETP.GE.U32.AND.EX P3, PT, RZ, UR9, PT, P3 ;  /* 0x00000009ff007c0c */ /* 0x000fc4000bf66130 */
[----:B------:R-:W-:Y:S01]  /*12f60*/  PLOP3.LUT P0, PT, PT, PT, UP0, 0x80, 0x8 ;  /* 0x000000000008781c */ /* 0x000fe20003f0f008 */
[----:B---3--:R-:W2:Y:S01]  /*12f70*/  @P1 LDG.E R39, desc[UR20][R18.64+0x28] ;  /* 0x0000281412271981 */ /* 0x008ea2000c1e1900 */
[----:B------:R-:W-:Y:S02]  /*12f80*/  ISETP.GE.U32.AND.EX P4, PT, RZ, UR9, PT, P4 ;  /* 0x00000009ff007c0c */ /* 0x000fe4000bf86140 */
[----:B------:R-:W-:Y:S02]  /*12f90*/  LEA R0, R0, 0xa, 0x4 ;  /* 0x0000000a00007811 */ /* 0x000fe400078e20ff */
[----:B------:R-:W-:Y:S01]  /*12fa0*/  ISETP.LT.U32.AND.EX P3, PT, RZ, UR23, !P3, P6 ;  /* 0x00000017ff007c0c */ /* 0x000fe2000df61160 */
[----:B------:R-:W3:Y:S01]  /*12fb0*/  @P5 LDG.E R37, desc[UR20][R16.64+0x28] ;  /* 0x0000281410255981 */ /* 0x000ee2000c1e1900 */
[----:B------:R-:W-:Y:S02]  /*12fc0*/  ISETP.LT.U32.AND.EX P4, PT, RZ, UR23, !P4, P0 ;  /* 0x00000017ff007c0c */ /* 0x000fe4000e781100 */
[----:B------:R-:W-:-:S02]  /*12fd0*/  PLOP3.LUT P6, PT, PT, PT, UP1, 0x80, 0x8 ;  /* 0x000000000008781c */ /* 0x000fc40003fcf018 */
[----:B------:R-:W-:Y:S02]  /*12fe0*/  ISETP.GE.U32.AND.EX P2, PT, RZ, UR9, PT, P2 ;  /* 0x00000009ff007c0c */ /* 0x000fe4000bf46120 */
[----:B------:R-:W-:Y:S02]  /*12ff0*/  ISETP.GE.U32.AND P0, PT, R0, UR8, PT ;  /* 0x0000000800007c0c */ /* 0x000fe4000bf06070 */
[----:B------:R-:W-:Y:S02]  /*13000*/  ISETP.LT.U32.AND.EX P6, PT, RZ, UR23, !P2, P6 ;  /* 0x00000017ff007c0c */ /* 0x000fe4000d7c1160 */
[----:B------:R-:W-:Y:S01]  /*13010*/  ISETP.GE.U32.AND.EX P0, PT, RZ, UR9, PT, P0 ;  /* 0x00000009ff007c0c */ /* 0x000fe2000bf06100 */
[----:B0-----:R-:W4:Y:S01]  /*13020*/  @P3 LDG.E R41, desc[UR20][R20.64+0x28] ;  /* 0x0000281414293981 */ /* 0x001f22000c1e1900 */
[----:B------:R-:W-:-:S03]  /*13030*/  PLOP3.LUT P2, PT, PT, PT, UP2, 0x80, 0x8 ;  /* 0x000000000008781c */ /* 0x000fc60003f4f028 */
[----:B------:R-:W4:Y:S01]  /*13040*/  @P4 LDG.E R43, desc[UR20][R22.64+0x28] ;  /* 0x00002814162b4981 */ /* 0x000f22000c1e1900 */
[----:B------:R-:W-:-:S05]  /*13050*/  ISETP.LT.U32.AND.EX P0, PT, RZ, UR23, !P0, P2 ;  /* 0x00000017ff007c0c */ /* 0x000fca000c701120 */
[----:B-1----:R-:W4:Y:S08]  /*13060*/  @P6 LDG.E R45, desc[UR20][R24.64+0x28] ;  /* 0x00002814182d6981 */ /* 0x002f30000c1e1900 */
[----:B------:R-:W4:Y:S01]  /*13070*/  @P0 LDG.E R47, desc[UR20][R26.64+0x28] ;  /* 0x000028141a2f0981 */ /* 0x000f22000c1e1900 */
[----:B------:R-:W0:Y:S08]  /*13080*/  LDC R38, c[0x0][0x360] ;  /* 0x0000d800ff267b82 */ /* 0x000e300000000800 */
[----:B------:R-:W1:Y:S08]  /*13090*/  LDC R40, c[0x0][0x360] ;  /* 0x0000d800ff287b82 */ /* 0x000e700000000800 */
[----:B------:R-:W4:Y:S08]  /*130a0*/  LDC R0, c[0x0][0x360] ;  /* 0x0000d800ff007b82 */ /* 0x000f300000000800 */
[----:B------:R-:W1:Y:S01]  /*130b0*/  LDC R46, c[0x0][0x360] ;  /* 0x0000d800ff2e7b82 */ /* 0x000e620000000800 */
[----:B0-----:R-:W-:-:S07]  /*130c0*/  IMAD R38, R38, UR26, R66 ;  /* 0x0000001a26267c24 */ /* 0x001fce000f8e0242 */
[----:B------:R-:W0:Y:S01]  /*130d0*/  LDC R48, c[0x0][0x360] ;  /* 0x0000d800ff307b82 */ /* 0x000e220000000800 */
[----:B------:R-:W-:-:S07]  /*130e0*/  LEA R38, R38, 0xa, 0x4 ;  /* 0x0000000a26267811 */ /* 0x000fce00078e20ff */
[----:B------:R-:W0:Y:S08]  /*130f0*/  LDC R49, c[0x0][0x360] ;  /* 0x0000d800ff317b82 */ /* 0x000e300000000800 */
[----:B------:R-:W3:Y:S01]  /*13100*/  LDC R50, c[0x0][0x360] ;  /* 0x0000d800ff327b82 */ /* 0x000ee20000000800 */
[----:B------:R-:W-:Y:S01]  /*13110*/  ISETP.GE.U32.AND P2, PT, R38, UR8, PT ;  /* 0x0000000826007c0c */ /* 0x000fe2000bf46070 */
[----:B-1----:R-:W-:-:S02]  /*13120*/  IMAD R38, R46, UR26, R66 ;  /* 0x0000001a2e267c24 */ /* 0x002fc4000f8e0242 */
[----:B------:R-:W-:-:S04]  /*13130*/  IMAD R40, R40, UR26, R66 ;  /* 0x0000001a28287c24 */ /* 0x000fc8000f8e0242 */
[----:B------:R-:W1:Y:S01]  /*13140*/  LDC R46, c[0x0][0x360] ;  /* 0x0000d800ff2e7b82 */ /* 0x000e620000000800 */
[----:B------:R-:W-:Y:S01]  /*13150*/  LEA R40, R40, 0xa, 0x4 ;  /* 0x0000000a28287811 */ /* 0x000fe200078e20ff */
[----:B------:R-:W-:Y:S04]  /*13160*/  @!P1 STS [R2+0xe28], RZ ;  /* 0x000e28ff02009388 */ /* 0x000fe80000000800 */
[----:B------:R-:W-:Y:S01]  /*13170*/  @!P5 STS [R2+0xc28], RZ ;  /* 0x000c28ff0200d388 */ /* 0x000fe20000000800 */
[----:B------:R-:W-:-:S03]  /*13180*/  LEA R38, R38, 0xa, 0x4 ;  /* 0x0000000a26267811 */ /* 0x000fc600078e20ff */
[----:B------:R-:W-:Y:S01]  /*13190*/  @!P0 STS [R2+0x1628], RZ ;  /* 0x001628ff02008388 */ /* 0x000fe20000000800 */
[----:B------:R-:W-:Y:S02]  /*131a0*/  UP2UR UR22, UPR, URZ, 0x2 ;  /* 0x00000002ff167883 */ /* 0x000fe40008000000 */
[----:B------:R-:W-:Y:S01]  /*131b0*/  UISETP.NE.AND UP1, UPT, UR18, URZ, UPT ;  /* 0x000000ff1200728c */ /* 0x000fe2000bf25270 */
[----:B------:R-:W-:Y:S04]  /*131c0*/  @!P3 STS [R2+0x1028], RZ ;  /* 0x001028ff0200b388 */ /* 0x000fe80000000800 */
[----:B------:R-:W-:Y:S01]  /*131d0*/  @!P4 STS [R2+0x1228], RZ ;  /* 0x001228ff0200c388 */ /* 0x000fe20000000800 */
[----:B------:R-:W-:-:S03]  /*131e0*/  UP2UR UR24, UPR, URZ, 0x1 ;  /* 0x00000001ff187883 */ /* 0x000fc60008000000 */
[----:B------:R-:W-:Y:S01]  /*131f0*/  @!P6 STS [R2+0x1428], RZ ;  /* 0x001428ff0200e388 */ /* 0x000fe20000000800 */
[----:B------:R-:W-:Y:S02]  /*13200*/  UISETP.NE.AND UP0, UPT, UR11, URZ, UPT ;  /* 0x000000ff0b00728c */ /* 0x000fe4000bf05270 */
[----:B------:R-:W-:Y:S02]  /*13210*/  UP2UR UR25, UPR, URZ, 0x20 ;  /* 0x00000020ff197883 */ /* 0x000fe40008000000 */
[----:B------:R-:W-:Y:S01]  /*13220*/  UISETP.NE.AND UP5, UPT, UR12, URZ, UPT ;  /* 0x000000ff0c00728c */ /* 0x000fe2000bfa5270 */
[----:B--2---:R-:W-:Y:S01]  /*13230*/  @P1 STS [R2+0xe28], R39 ;  /* 0x000e282702001388 */ /* 0x004fe20000000800 */
[----:B------:R-:W-:Y:S01]  /*13240*/  ISETP.GE.U32.AND P1, PT, R40, UR8, PT ;  /* 0x0000000828007c0c */ /* 0x000fe2000bf26070 */
[----:B0-----:R-:W-:Y:S02]  /*13250*/  IMAD R40, R49, UR26, R66 ;  /* 0x0000001a31287c24 */ /* 0x001fe4000f8e0242 */
[----:B---3--:R0:W-:Y:S01]  /*13260*/  @P5 STS [R2+0xc28], R37 ;  /* 0x000c282502005388 */ /* 0x0081e20000000800 */
[----:B------:R-:W-:-:S02]  /*13270*/  ISETP.GE.U32.AND.EX P1, PT, RZ, UR9, PT, P1 ;  /* 0x00000009ff007c0c */ /* 0x000fc4000bf26110 */
[----:B------:R-:W-:Y:S01]  /*13280*/  LEA R40, R40, 0xb, 0x4 ;  /* 0x0000000b28287811 */ /* 0x000fe200078e20ff */
[----:B0-----:R-:W-:Y:S01]  /*13290*/  IMAD R37, R50, UR26, R66 ;  /* 0x0000001a32257c24 */ /* 0x001fe2000f8e0242 */
[----:B------:R-:W-:Y:S01]  /*132a0*/  PLOP3.LUT P5, PT, PT, PT, UP3, 0x80, 0x8 ;  /* 0x000000000008781c */ /* 0x000fe20003faf038 */
[----:B----4-:R0:W-:Y:S03]  /*132b0*/  @P3 STS [R2+0x1028], R41 ;  /* 0x0010282902003388 */ /* 0x0101e60000000800 */
[----:B------:R-:W-:Y:S01]  /*132c0*/  LEA R37, R37, 0xb, 0x4 ;  /* 0x0000000b25257811 */ /* 0x000fe200078e20ff */
[----:B------:R2:W-:Y:S01]  /*132d0*/  @P4 STS [R2+0x1228], R43 ;  /* 0x0012282b02004388 */ /* 0x0005e20000000800 */
[----:B------:R-:W-:Y:S02]  /*132e0*/  ISETP.GE.U32.AND P3, PT, R38, UR8, PT ;  /* 0x0000000826007c0c */ /* 0x000fe4000bf66070 */
[----:B------:R-:W-:Y:S01]  /*132f0*/  ISETP.GE.U32.AND P4, PT, R40, UR8, PT ;  /* 0x0000000828007c0c */ /* 0x000fe2000bf86070 */
[----:B------:R-:W-:Y:S01]  /*13300*/  @P0 STS [R2+0x1628], R47 ;  /* 0x0016282f02000388 */ /* 0x000fe20000000800 */
[----:B------:R-:W-:-:S02]  /*13310*/  ISETP.GE.U32.AND.EX P0, PT, RZ, UR9, PT, P2 ;  /* 0x00000009ff007c0c */ /* 0x000fc4000bf06120 */
[----:B------:R-:W-:Y:S01]  /*13320*/  PLOP3.LUT P2, PT, PT, PT, UP4, 0x80, 0x8 ;  /* 0x000000000008781c */ /* 0x000fe20003f4f048 */
[----:B------:R3:W-:Y:S03]  /*13330*/  @P6 STS [R2+0x1428], R45 ;  /* 0x0014282d02006388 */ /* 0x0007e60000000800 */
[----:B------:R-:W-:Y:S02]  /*13340*/  ISETP.LT.U32.AND.EX P1, PT, RZ, UR23, !P1, P2 ;  /* 0x00000017ff007c0c */ /* 0x000fe4000cf21120 */
[----:B------:R-:W-:Y:S01]  /*13350*/  ISETP.GE.U32.AND P2, PT, R37, UR8, PT ;  /* 0x0000000825007c0c */ /* 0x000fe2000bf46070 */
[----:B-1----:R-:W-:Y:S01]  /*13360*/  IMAD R37, R46, UR26, R66 ;  /* 0x0000001a2e257c24 */ /* 0x002fe2000f8e0242 */
[----:B------:R-:W-:Y:S02]  /*13370*/  ISETP.LT.U32.AND.EX P5, PT, RZ, UR23, !P0, P5 ;  /* 0x00000017ff007c0c */ /* 0x000fe4000c7a1150 */
[----:B------:R-:W-:-:S02]  /*13380*/  PLOP3.LUT P6, PT, PT, PT, UP6, 0x80, 0x8 ;  /* 0x000000000008781c */ /* 0x000fc40003fcf068 */
[----:B------:R-:W-:Y:S02]  /*13390*/  ISETP.GE.U32.AND.EX P3, PT, RZ, UR9, PT, P3 ;  /* 0x00000009ff007c0c */ /* 0x000fe4000bf66130 */
[----:B------:R-:W-:Y:S02]  /*133a0*/  PLOP3.LUT P0, PT, PT, PT, UP1, 0x80, 0x8 ;  /* 0x000000000008781c */ /* 0x000fe40003f0f018 */
[----:B------:R-:W-:Y:S01]  /*133b0*/  ISETP.GE.U32.AND.EX P4, PT, RZ, UR9, PT, P4 ;  /* 0x00000009ff007c0c */ /* 0x000fe2000bf86140 */
[----:B------:R-:W4:Y:S01]  /*133c0*/  @P1 LDG.E R39, desc[UR20][R30.64+0x28] ;  /* 0x000028141e271981 */ /* 0x000f22000c1e1900 */
[----:B------:R-:W-:Y:S02]  /*133d0*/  LEA R37, R37, 0xb, 0x4 ;  /* 0x0000000b25257811 */ /* 0x000fe400078e20ff */
[----:B------:R-:W-:Y:S02]  /*133e0*/  ISETP.LT.U32.AND.EX P3, PT, RZ, UR23, !P3, P6 ;  /* 0x00000017ff007c0c */ /* 0x000fe4000df61160 */
[----:B------:R-:W-:-:S02]  /*133f0*/  ISETP.LT.U32.AND.EX P6, PT, RZ, UR23, !P4, P0 ;  /* 0x00000017ff007c0c */ /* 0x000fc4000e7c1100 */
[----:B------:R-:W-:Y:S02]  /*13400*/  PLOP3.LUT P4, PT, PT, PT, UP0, 0x80, 0x8 ;  /* 0x000000000008781c */ /* 0x000fe40003f8f008 */
[----:B------:R-:W-:Y:S02]  /*13410*/  ISETP.GE.U32.AND.EX P2, PT, RZ, UR9, PT, P2 ;  /* 0x00000009ff007c0c */ /* 0x000fe4000bf46120 */
[----:B------:R-:W-:Y:S02]  /*13420*/  ISETP.GE.U32.AND P0, PT, R37, UR8, PT ;  /* 0x0000000825007c0c */ /* 0x000fe4000bf06070 */
[----:B------:R-:W-:Y:S01]  /*13430*/  ISETP.LT.U32.AND.EX P4, PT, RZ, UR23, !P2, P4 ;  /* 0x00000017ff007c0c */ /* 0x000fe2000d781140 */
[----:B------:R-:W4:Y:S01]  /*13440*/  @P5 LDG.E R37, desc[UR20][R28.64+0x28] ;  /* 0x000028141c255981 */ /* 0x000f22000c1e1900 */
[----:B------:R-:W-:Y:S02]  /*13450*/  ISETP.GE.U32.AND.EX P0, PT, RZ, UR9, PT, P0 ;  /* 0x00000009ff007c0c */ /* 0x000fe4000bf06100 */
[----:B------:R-:W-:Y:S01]  /*13460*/  PLOP3.LUT P2, PT, PT, PT, UP5, 0x80, 0x8 ;  /* 0x000000000008781c */ /* 0x000fe20003f4f058 */
[----:B0-----:R-:W4:Y:S03]  /*13470*/  @P3 LDG.E R41, desc[UR20][R34.64+0x28] ;  /* 0x0000281422293981 */ /* 0x001f26000c1e1900 */
[----:B------:R-:W-:Y:S01]  /*13480*/  ISETP.LT.U32.AND.EX P0, PT, RZ, UR23, !P0, P2 ;  /* 0x00000017ff007c0c */ /* 0x000fe2000c701120 */
[----:B--2---:R-:W2:Y:S04]  /*13490*/  @P6 LDG.E R43, desc[UR20][R4.64+0x2c] ;  /* 0x00002c14042b6981 */ /* 0x004ea8000c1e1900 */
[----:B---3--:R-:W3:Y:S08]  /*134a0*/  @P4 LDG.E R45, desc[UR20][R8.64+0x2c] ;  /* 0x00002c14082d4981 */ /* 0x008ef0000c1e1900 */
[----:B------:R-:W2:Y:S01]  /*134b0*/  @P0 LDG.E R47, desc[UR20][R10.64+0x2c] ;  /* 0x00002c140a2f0981 */ /* 0x000ea2000c1e1900 */
[----:B------:R-:W0:Y:S08]  /*134c0*/  LDC R38, c[0x0][0x360] ;  /* 0x0000d800ff267b82 */ /* 0x000e300000000800 */
[----:B------:R-:W1:Y:S08]  /*134d0*/  LDC R40, c[0x0][0x360] ;  /* 0x0000d800ff287b82 */ /* 0x000e700000000800 */
[----:B------:R-:W1:Y:S08]  /*134e0*/  LDC R46, c[0x0][0x360] ;  /* 0x0000d800ff2e7b82 */ /* 0x000e700000000800 */
[----:B------:R-:W4:Y:S01]  /*134f0*/  LDC R49, c[0x0][0x360] ;  /* 0x0000d800ff317b82 */ /* 0x000f220000000800 */
[----:B0-----:R-:W-:-:S07]  /*13500*/  IMAD R38, R38, UR26, R66 ;  /* 0x0000001a26267c24 */ /* 0x001fce000f8e0242 */
[----:B------:R-:W0:Y:S01]  /*13510*/  LDC R50, c[0x0][0x360] ;  /* 0x0000d800ff327b82 */ /* 0x000e220000000800 */
[----:B------:R-:W-:-:S04]  /*13520*/  LEA R38, R38, 0xb, 0x4 ;  /* 0x0000000b26267811 */ /* 0x000fc800078e20ff */
[----:B------:R-:W-:Y:S01]  /*13530*/  ISETP.GE.U32.AND P2, PT, R38, UR8, PT ;  /* 0x0000000826007c0c */ /* 0x000fe2000bf46070 */
[--C-:B-1----:R-:W-:Y:S02]  /*13540*/  IMAD R38, R46, UR26, R66.reuse ;  /* 0x0000001a2e267c24 */ /* 0x102fe4000f8e0242 */
[----:B------:R-:W1:Y:S01]  /*13550*/  LDC R46, c[0x0][0x360] ;  /* 0x0000d800ff2e7b82 */ /* 0x000e620000000800 */
[----:B------:R-:W-:Y:S01]  /*13560*/  IMAD R40, R40, UR26, R66 ;  /* 0x0000001a28287c24 */ /* 0x000fe2000f8e0242 */
[----:B------:R-:W-:Y:S01]  /*13570*/  UISETP.NE.AND UP1, UPT, UR14, URZ, UPT ;  /* 0x000000ff0e00728c */ /* 0x000fe2000bf25270 */
[----:B------:R-:W-:Y:S03]  /*13580*/  @!P5 STS [R2+0x1828], RZ ;  /* 0x001828ff0200d388 */ /* 0x000fe60000000800 */
[----:B------:R-:W-:Y:S01]  /*13590*/  LEA R40, R40, 0xb, 0x4 ;  /* 0x0000000b28287811 */ /* 0x000fe200078e20ff */
[----:B------:R-:W-:Y:S01]  /*135a0*/  @!P1 STS [R2+0x1a28], RZ ;  /* 0x001a28ff02009388 */ /* 0x000fe20000000800 */
[----:B------:R-:W-:-:S02]  /*135b0*/  UP2UR UR19, UPR, URZ, 0x4 ;  /* 0x00000004ff137883 */ /* 0x000fc40008000000 */
[----:B------:R-:W-:Y:S01]  /*135c0*/  UISETP.NE.AND UP2, UPT, UR17, URZ, UPT ;  /* 0x000000ff1100728c */ /* 0x000fe2000bf45270 */
[----:B------:R-:W-:Y:S01]  /*135d0*/  @!P0 STS [R2+0x62c], RZ ;  /* 0x00062cff02008388 */ /* 0x000fe20000000800 */
[----:B------:R-:W-:Y:S01]  /*135e0*/  UISETP.NE.AND UP5, UPT, UR16, URZ, UPT ;  /* 0x000000ff1000728c */ /* 0x000fe2000bfa5270 */
[----:B------:R-:W-:Y:S02]  /*135f0*/  LEA R38, R38, 0xb, 0x4 ;  /* 0x0000000b26267811 */ /* 0x000fe400078e20ff */
[----:B------:R-:W-:Y:S01]  /*13600*/  @!P4 STS [R2+0x42c], RZ ;  /* 0x00042cff0200c388 */ /* 0x000fe20000000800 */
[----:B------:R-:W-:-:S03]  /*13610*/  UISETP.NE.AND UP0, UPT, UR13, URZ, UPT ;  /* 0x000000ff0d00728c */ /* 0x000fc6000bf05270 */
[----:B------:R-:W-:Y:S04]  /*13620*/  @!P3 STS [R2+0x1e28], RZ ;  /* 0x001e28ff0200b388 */ /* 0x000fe80000000800 */
[----:B------:R-:W-:Y:S04]  /*13630*/  @!P6 STS [R2+0x22c], RZ ;  /* 0x00022cff0200e388 */ /* 0x000fe80000000800 */
[----:B----4-:R-:W-:Y:S01]  /*13640*/  @P1 STS [R2+0x1a28], R39 ;  /* 0x001a282702001388 */ /* 0x010fe20000000800 */
[----:B------:R-:W-:Y:S01]  /*13650*/  ISETP.GE.U32.AND P1, PT, R40, UR8, PT ;  /* 0x0000000828007c0c */ /* 0x000fe2000bf26070 */
[----:B------:R-:W-:-:S03]  /*13660*/  IMAD R40, R49, UR26, R66 ;  /* 0x0000001a31287c24 */ /* 0x000fc6000f8e0242 */
[----:B------:R-:W-:Y:S02]  /*13670*/  ISETP.GE.U32.AND.EX P1, PT, RZ, UR9, PT, P1 ;  /* 0x00000009ff007c0c */ /* 0x000fe4000bf26110 */
[----:B------:R-:W-:Y:S01]  /*13680*/  LEA R40, R40, 0xb, 0x4 ;  /* 0x0000000b28287811 */ /* 0x000fe200078e20ff */
[----:B------:R0:W-:Y:S02]  /*13690*/  @P5 STS [R2+0x1828], R37 ;  /* 0x0018282502005388 */ /* 0x0001e40000000800 */
[----:B0-----:R-:W-:Y:S02]  /*136a0*/  IMAD R37, R50, UR26, R66 ;  /* 0x0000001a32257c24 */ /* 0x001fe4000f8e0242 */
[----:B---3--:R-:W-:Y:S01]  /*136b0*/  @P4 STS [R2+0x42c], R45 ;  /* 0x00042c2d02004388 */ /* 0x008fe20000000800 */
[----:B------:R-:W-:Y:S02]  /*136c0*/  PLOP3.LUT P4, PT, PT, PT, UP2, 0x80, 0x8 ;  /* 0x000000000008781c */ /* 0x000fe40003f8f028 */
[----:B------:R-:W-:Y:S01]  /*136d0*/  LEA R37, R37, 0xb, 0x4 ;  /* 0x0000000b25257811 */ /* 0x000fe200078e20ff */
[----:B--2---:R-:W-:Y:S01]  /*136e0*/  @P0 STS [R2+0x62c], R47 ;  /* 0x00062c2f02000388 */ /* 0x004fe20000000800 */
[----:B------:R-:W-:-:S02]  /*136f0*/  ISETP.GE.U32.AND.EX P0, PT, RZ, UR9, PT, P2 ;  /* 0x00000009ff007c0c */ /* 0x000fc4000bf06120 */
[----:B------:R-:W-:Y:S01]  /*13700*/  PLOP3.LUT P2, PT, PT, PT, UP1, 0x80, 0x8 ;  /* 0x000000000008781c */ /* 0x000fe20003f4f018 */
[----:B------:R0:W-:Y:S01]  /*13710*/  @P3 STS [R2+0x1e28], R41 ;  /* 0x001e282902003388 */ /* 0x0001e20000000800 */
[----:B------:R-:W-:Y:S02]  /*13720*/  ISETP.GE.U32.AND P3, PT, R38, UR8, PT ;  /* 0x0000000826007c0c */ /* 0x000fe4000bf66070 */
[----:B------:R-:W-:Y:S02]  /*13730*/  ISETP.LT.U32.AND.EX P1, PT, RZ, UR23, !P1, P2 ;  /* 0x00000017ff007c0c */ /* 0x000fe4000cf21120 */
[----:B------:R-:W-:Y:S01]  /*13740*/  ISETP.GE.U32.AND P2, PT, R37, UR8, PT ;  /* 0x0000000825007c0c */ /* 0x000fe2000bf46070 */
[----:B-1----:R-:W-:Y:S01]  /*13750*/  IMAD R37, R46, UR26, R66 ;  /* 0x0000001a2e257c24 */ /* 0x002fe2000f8e0242 */
[----:B------:R-:W-:Y:S02]  /*13760*/  ISETP.GE.U32.AND P5, PT, R40, UR8, PT ;  /* 0x0000000828007c0c */ /* 0x000fe4000bfa6070 */
[----:B------:R-:W-:Y:S01]  /*13770*/  ISETP.LT.U32.AND.EX P4, PT, RZ, UR23, !P0, P4 ;  /* 0x00000017ff007c0c */ /* 0x000fe2000c781140 */
[----:B------:R1:W-:Y:S01]  /*13780*/  @P6 STS [R2+0x22c], R43 ;  /* 0x00022c2b02006388 */ /* 0x0003e20000000800 */
[----:B------:R-:W-:Y:S01]  /*13790*/  PLOP3.LUT P0, PT, PT, PT, UP5, 0x80, 0x8 ;  /* 0x000000000008781c */ /* 0x000fe20003f0f058 */
[----:B------:R-:W-:Y:S01]  /*137a0*/  UISETP.NE.AND UP5, UPT, UR25, URZ, UPT ;  /* 0x000000ff1900728c */ /* 0x000fe2000bfa5270 */
[----:B------:R-:W-:-:S02]  /*137b0*/  PLOP3.LUT P6, PT, PT, PT, UP0, 0x80, 0x8 ;  /* 0x000000000008781c */ /* 0x000fc40003fcf008 */
[----:B------:R-:W-:Y:S01]  /*137c0*/  ISETP.GE.U32.AND.EX P3, PT, RZ, UR9, PT, P3 ;  /* 0x00000009ff007c0c */ /* 0x000fe2000bf66130 */
[----:B------:R-:W2:Y:S01]  /*137d0*/  @P1 LDG.E R39, desc[UR20][R14.64+0x2c] ;  /* 0x00002c140e271981 */ /* 0x000ea2000c1e1900 */
[----:B------:R-:W-:Y:S02]  /*137e0*/  ISETP.GE.U32.AND.EX P5, PT, RZ, UR9, PT, P5 ;  /* 0x00000009ff007c0c */ /* 0x000fe4000bfa6150 */
[----:B------:R-:W-:Y:S01]  /*137f0*/  LEA R37, R37, 0xb, 0x4 ;  /* 0x0000000b25257811 */ /* 0x000fe200078e20ff */
[----:B------:R-:W-:Y:S01]  /*13800*/  UISETP.NE.AND UP0, UPT, UR24, URZ, UPT ;  /* 0x000000ff1800728c */ /* 0x000fe2000bf05270 */
[----:B------:R-:W-:Y:S02]  /*13810*/  ISETP.LT.U32.AND.EX P3, PT, RZ, UR23, !P3, P6 ;  /* 0x00000017ff007c0c */ /* 0x000fe4000df61160 */
[----:B------:R-:W-:Y:S02]  /*13820*/  ISETP.LT.U32.AND.EX P5, PT, RZ, UR23, !P5, P0 ;  /* 0x00000017ff007c0c */ /* 0x000fe4000efa1100 */
[----:B------:R-:W-:-:S02]  /*13830*/  PLOP3.LUT P6, PT, PT, PT, UP5, 0x80, 0x8 ;  /* 0x000000000008781c */ /* 0x000fc40003fcf058 */
[----:B------:R-:W-:Y:S02]  /*13840*/  ISETP.GE.U32.AND.EX P2, PT, RZ, UR9, PT, P2 ;  /* 0x00000009ff007c0c */ /* 0x000fe4000bf46120 */
[----:B------:R-:W-:Y:S02]  /*13850*/  ISETP.GE.U32.AND P0, PT, R37, UR8, PT ;  /* 0x0000000825007c0c */ /* 0x000fe4000bf06070 */
[----:B------:R-:W-:Y:S01]  /*13860*/  ISETP.LT.U32.AND.EX P6, PT, RZ, UR23, !P2, P6 ;  /* 0x00000017ff007c0c */ /* 0x000fe2000d7c1160 */
[----:B------:R-:W3:Y:S01]  /*13870*/  @P4 LDG.E R37, desc[UR20][R12.64+0x2c] ;  /* 0x00002c140c254981 */ /* 0x000ee2000c1e1900 */
[----:B------:R-:W-:Y:S02]  /*13880*/  ISETP.GE.U32.AND.EX P0, PT, RZ, UR9, PT, P0 ;  /* 0x00000009ff007c0c */ /* 0x000fe4000bf06100 */
[----:B------:R-:W-:Y:S01]  /*13890*/  PLOP3.LUT P2, PT, PT, PT, UP0, 0x80, 0x8 ;  /* 0x000000000008781c */ /* 0x000fe20003f4f008 */
[----:B0-----:R-:W4:Y:S03]  /*138a0*/  @P3 LDG.E R41, desc[UR20][R16.64+0x2c] ;  /* 0x00002c1410293981 */ /* 0x001f26000c1e1900 */
[----:B------:R-:W-:Y:S01]  /*138b0*/  ISETP.LT.U32.AND.EX P0, PT, RZ, UR23, !P0, P2 ;  /* 0x00000017ff007c0c */ /* 0x000fe2000c701120 */
[----:B-1----:R-:W4:Y:S04]  /*138c0*/  @P5 LDG.E R43, desc[UR20][R18.64+0x2c] ;  /* 0x00002c14122b5981 */ /* 0x002f28000c1e1900 */
[----:B------:R-:W4:Y:S08]  /*138d0*/  @P6 LDG.E R45, desc[UR20][R20.64+0x2c] ;  /* 0x00002c14142d6981 */ /* 0x000f30000c1e1900 */
[----:B------:R-:W4:Y:S01]  /*138e0*/  @P0 LDG.E R47, desc[UR20][R22.64+0x2c] ;  /* 0x00002c14162f0981 */ /* 0x000f22000c1e1900 */
[----:B------:R-:W0:Y:S08]  /*138f0*/  LDC R38, c[0x0][0x360] ;  /* 0x0000d800ff267b82 */ /* 0x000e300000000800 */
[----:B------:R-:W1:Y:S08]  /*13900*/  LDC R40, c[0x0][0x360] ;  /* 0x0000d800ff287b82 */ /* 0x000e700000000800 */
[----:B------:R-:W1:Y:S08]  /*13910*/  LDC R46, c[0x0][0x360] ;  /* 0x0000d800ff2e7b82 */ /* 0x000e700000000800 */
[----:B------:R-:W2:Y:S01]  /*13920*/  LDC R49, c[0x0][0x360] ;  /* 0x0000d800ff317b82 */ /* 0x000ea20000000800 */
        /* <DEDUP_REMOVED lines=11> */
[----:B------:R-:W-:-:S03]  /*139e0*/  UISETP.NE.AND UP1, UPT, UR22, URZ, UPT ;  /* 0x000000ff1600728c */ /* 0x000fc6000bf25270 */
[----:B------:R-:W-:Y:S01]  /*139f0*/  @!P0 STS [R2+0x122c], RZ ;  /* 0x00122cff02008388 */ /* 0x000fe20000000800 */
[----:B------:R-:W-:-:S03]  /*13a00*/  LEA R38, R38, 0xb, 0x4 ;  /* 0x0000000b26267811 */ /* 0x000fc600078e20ff */
[----:B------:R-:W-:Y:S04]  /*13a10*/  @!P3 STS [R2+0xc2c], RZ ;  /* 0x000c2cff0200b388 */ /* 0x000fe80000000800 */
[----:B------:R-:W-:Y:S01]  /*13a20*/  @!P5 STS [R2+0xe2c], RZ ;  /* 0x000e2cff0200d388 */ /* 0x000fe20000000800 */
[----:B------:R-:W-:-:S03]  /*13a30*/  UISETP.NE.AND UP5, UPT, UR29, URZ, UPT ;  /* 0x000000ff1d00728c */ /* 0x000fc6000bfa5270 */
[----:B------:R-:W-:Y:S04]  /*13a40*/  @!P6 STS [R2+0x102c], RZ ;  /* 0x00102cff0200e388 */ /* 0x000fe80000000800 */
[----:B--2---:R-:W-:Y:S01]  /*13a50*/  @P1 STS [R2+0xa2c], R39 ;  /* 0x000a2c2702001388 */ /* 0x004fe20000000800 */
[----:B------:R-:W-:Y:S01]  /*13a60*/  ISETP.GE.U32.AND P1, PT, R40, UR8, PT ;  /* 0x0000000828007c0c */ /* 0x000fe2000bf26070 */
[----:B------:R-:W-:-:S03]  /*13a70*/  IMAD R40, R49, UR26, R66 ;  /* 0x0000001a31287c24 */ /* 0x000fc6000f8e0242 */
[----:B------:R-:W-:Y:S02]  /*13a80*/  ISETP.GE.U32.AND.EX P1, PT, RZ, UR9, PT, P1 ;  /* 0x00000009ff007c0c */ /* 0x000fe4000bf26110 */
[----:B------:R-:W-:Y:S01]  /*13a90*/  LEA R40, R40, 0xb, 0x4 ;  /* 0x0000000b28287811 */ /* 0x000fe200078e20ff */
[----:B---3--:R0:W-:Y:S02]  /*13aa0*/  @P4 STS [R2+0x82c], R37 ;  /* 0x00082c2502004388 */ /* 0x0081e40000000800 */
[----:B0-----:R-:W-:Y:S02]  /*13ab0*/  IMAD R37, R50, UR26, R66 ;  /* 0x0000001a32257c24 */ /* 0x001fe4000f8e0242 */
[----:B----4-:R0:W-:Y:S03]  /*13ac0*/  @P3 STS [R2+0xc2c], R41 ;  /* 0x000c2c2902003388 */ /* 0x0101e60000000800 */
[----:B------:R-:W-:Y:S01]  /*13ad0*/  LEA R37, R37, 0xb, 0x4 ;  /* 0x0000000b25257811 */ /* 0x000fe200078e20ff */
[----:B------:R-:W-:Y:S01]  /*13ae0*/  @P0 STS [R2+0x122c], R47 ;  /* 0x00122c2f02000388 */ /* 0x000fe20000000800 */
[----:B------:R-:W-:-:S02]  /*13af0*/  ISETP.GE.U32.AND.EX P0, PT, RZ, UR9, PT, P2 ;  /* 0x00000009ff007c0c */ /* 0x000fc4000bf06120 */
[----:B------:R-:W-:Y:S01]  /*13b00*/  PLOP3.LUT P2, PT, PT, PT, UP2, 0x80, 0x8 ;  /* 0x000000000008781c */ /* 0x000fe20003f4f028 */
[----:B------:R2:W-:Y:S01]  /*13b10*/  @P5 STS [R2+0xe2c], R43 ;  /* 0x000e2c2b02005388 */ /* 0x0005e20000000800 */
[----:B------:R-:W-:Y:S02]  /*13b20*/  ISETP.GE.U32.AND P3, PT, R38, UR8, PT ;  /* 0x0000000826007c0c */ /* 0x000fe4000bf66070 */
[----:B------:R-:W-:Y:S02]  /*13b30*/  ISETP.LT.U32.AND.EX P1, PT, RZ, UR23, !P1, P2 ;  /* 0x00000017ff007c0c */ /* 0x000fe4000cf21120 */
[----:B------:R-:W-:Y:S02]  /*13b40*/  PLOP3.LUT P5, PT, PT, PT, UP1, 0x80, 0x8 ;  /* 0x000000000008781c */ /* 0x000fe40003faf018 */
[----:B------:R-:W-:Y:S01]  /*13b50*/  ISETP.GE.U32.AND P2, PT, R37, UR8, PT ;  /* 0x0000000825007c0c */ /* 0x000fe2000bf46070 */
[----:B-1----:R-:W-:Y:S01]  /*13b60*/  IMAD R37, R46, UR26, R66 ;  /* 0x0000001a2e257c24 */ /* 0x002fe2000f8e0242 */
[----:B------:R-:W-:Y:S01]  /*13b70*/  ISETP.GE.U32.AND P4, PT, R40, UR8, PT ;  /* 0x0000000828007c0c */ /* 0x000fe2000bf86070 */
[----:B------:R1:W-:Y:S01]  /*13b80*/  @P6 STS [R2+0x102c], R45 ;  /* 0x00102c2d02006388 */ /* 0x0003e20000000800 */
[----:B------:R-:W-:-:S02]  /*13b90*/  ISETP.LT.U32.AND.EX P5, PT, RZ, UR23, !P0, P5 ;  /* 0x00000017ff007c0c */ /* 0x000fc4000c7a1150 */
[----:B------:R-:W-:Y:S02]  /*13ba0*/  PLOP3.LUT P6, PT, PT, PT, UP3, 0x80, 0x8 ;  /* 0x000000000008781c */ /* 0x000fe40003fcf038 */
[----:B------:R-:W-:Y:S01]  /*13bb0*/  ISETP.GE.U32.AND.EX P3, PT, RZ, UR9, PT, P3 ;  /* 0x00000009ff007c0c */ /* 0x000fe2000bf66130 */
[----:B------:R-:W3:Y:S01]  /*13bc0*/  @P1 LDG.E R39, desc[UR20][R26.64+0x2c] ;  /* 0x00002c141a271981 */ /* 0x000ee2000c1e1900 */
[----:B------:R-:W-:Y:S02]  /*13bd0*/  PLOP3.LUT P0, PT, PT, PT, UP4, 0x80, 0x8 ;  /* 0x000000000008781c */ /* 0x000fe40003f0f048 */
[----:B------:R-:W-:Y:S02]  /*13be0*/  ISETP.GE.U32.AND.EX P4, PT, RZ, UR9, PT, P4 ;  /* 0x00000009ff007c0c */ /* 0x000fe4000bf86140 */
[----:B------:R-:W-:Y:S02]  /*13bf0*/  LEA R37, R37, 0xb, 0x4 ;  /* 0x0000000b25257811 */ /* 0x000fe400078e20ff */
[----:B------:R-:W-:-:S02]  /*13c00*/  ISETP.LT.U32.AND.EX P3, PT, RZ, UR23, !P3, P6 ;  /* 0x00000017ff007c0c */ /* 0x000fc4000df61160 */
[----:B------:R-:W-:Y:S02]  /*13c10*/  ISETP.LT.U32.AND.EX P4, PT, RZ, UR23, !P4, P0 ;  /* 0x00000017ff007c0c */ /* 0x000fe4000e781100 */
[----:B------:R-:W-:Y:S02]  /*13c20*/  PLOP3.LUT P6, PT, PT, PT, UP5, 0x80, 0x8 ;  /* 0x000000000008781c */ /* 0x000fe40003fcf058 */
[----:B------:R-:W-:Y:S02]  /*13c30*/  ISETP.GE.U32.AND.EX P2, PT, RZ, UR9, PT, P2 ;  /* 0x00000009ff007c0c */ /* 0x000fe4000bf46120 */
[----:B------:R-:W-:Y:S02]  /*13c40*/  ISETP.GE.U32.AND P0, PT, R37, UR8, PT ;  /* 0x0000000825007c0c */ /* 0x000fe4000bf06070 */
[----:B------:R-:W-:Y:S01]  /*13c50*/  ISETP.LT.U32.AND.EX P6, PT, RZ, UR23, !P2, P6 ;  /* 0x00000017ff007c0c */ /* 0x000fe2000d7c1160 */
[----:B------:R-:W4:Y:S01]  /*13c60*/  @P5 LDG.E R37, desc[UR20][R24.64+0x2c] ;  /* 0x00002c1418255981 */ /* 0x000f22000c1e1900 */
[----:B------:R-:W-:-:S02]  /*13c70*/  ISETP.GE.U32.AND.EX P0, PT, RZ, UR9, PT, P0 ;  /* 0x00000009ff007c0c */ /* 0x000fc4000bf06100 */
[----:B------:R-:W-:Y:S01]  /*13c80*/  PLOP3.LUT P2, PT, PT, PT, UP6, 0x80, 0x8 ;  /* 0x000000000008781c */ /* 0x000fe20003f4f068 */
[----:B0-----:R-:W4:Y:S03]  /*13c90*/  @P3 LDG.E R41, desc[UR20][R28.64+0x2c] ;  /* 0x00002c141c293981 */ /* 0x001f26000c1e1900 */
[----:B------:R-:W-:Y:S01]  /*13ca0*/  ISETP.LT.U32.AND.EX P0, PT, RZ, UR23, !P0, P2 ;  /* 0x00000017ff007c0c */ /* 0x000fe2000c701120 */
[----:B--2---:R-:W2:Y:S04]  /*13cb0*/  @P4 LDG.E R43, desc[UR20][R30.64+0x2c] ;  /* 0x00002c141e2b4981 */ /* 0x004ea8000c1e1900 */
[----:B-1----:R-:W2:Y:S08]  /*13cc0*/  @P6 LDG.E R45, desc[UR20][R32.64+0x2c] ;  /* 0x00002c14202d6981 */ /* 0x002eb0000c1e1900 */
[----:B------:R-:W2:Y:S01]  /*13cd0*/  @P0 LDG.E R47, desc[UR20][R34.64+0x2c] ;  /* 0x00002c14222f0981 */ /* 0x000ea2000c1e1900 */
[----:B------:R-:W0:Y:S08]  /*13ce0*/  LDC R46, c[0x0][0x360] ;  /* 0x0000d800ff2e7b82 */ /* 0x000e300000000800 */
[----:B------:R-:W1:Y:S01]  /*13cf0*/  LDC R38, c[0x0][0x360] ;  /* 0x0000d800ff267b82 */ /* 0x000e620000000800 */
[----:B------:R-:W-:-:S07]  /*13d00*/  UP2UR UR29, UPR, URZ, 0x1 ;  /* 0x00000001ff1d7883 */ /* 0x000fce0008000000 */
[----:B------:R-:W0:Y:S01]  /*13d10*/  LDC R40, c[0x0][0x360] ;  /* 0x0000d800ff287b82 */ /* 0x000e220000000800 */
[----:B------:R-:W-:-:S07]  /*13d20*/  UISETP.NE.AND UP0, UPT, UR13, URZ, UPT ;  /* 0x000000ff0d00728c */ /* 0x000fce000bf05270 */
[----:B------:R-:W0:Y:S01]  /*13d30*/  LDC R49, c[0x0][0x360] ;  /* 0x0000d800ff317b82 */ /* 0x000e220000000800 */
[----:B------:R-:W-:Y:S02]  /*13d40*/  UP2UR UR25, UPR, URZ, 0x1 ;  /* 0x00000001ff197883 */ /* 0x000fe40008000000 */
[----:B------:R-:W-:-:S05]  /*13d50*/  UISETP.NE.AND UP0, UPT, UR17, URZ, UPT ;  /* 0x000000ff1100728c */ /* 0x000fca000bf05270 */
[----:B------:R-:W3:Y:S01]  /*13d60*/  LDC R50, c[0x0][0x360] ;  /* 0x0000d800ff327b82 */ /* 0x000ee20000000800 */
[----:B-1----:R-:W-:Y:S01]  /*13d70*/  IMAD R38, R38, UR26, R66 ;  /* 0x0000001a26267c24 */ /* 0x002fe2000f8e0242 */
[----:B------:R-:W-:Y:S02]  /*13d80*/  UP2UR UR24, UPR, URZ, 0x1 ;  /* 0x00000001ff187883 */ /* 0x000fe40008000000 */
[----:B------:R-:W-:-:S04]  /*13d90*/  UISETP.NE.AND UP0, UPT, UR12, URZ, UPT ;  /* 0x000000ff0c00728c */ /* 0x000fc8000bf05270 */
[----:B------:R-:W1:Y:S01]  /*13da0*/  LDC R51, c[0x0][0x360] ;  /* 0x0000d800ff337b82 */ /* 0x000e620000000800 */
[----:B------:R-:W-:Y:S01]  /*13db0*/  LEA R38, R38, 0xc, 0x4 ;  /* 0x0000000c26267811 */ /* 0x000fe200078e20ff */
[----:B------:R-:W-:Y:S02]  /*13dc0*/  UP2UR UR22, UPR, URZ, 0x1 ;  /* 0x00000001ff167883 */ /* 0x000fe40008000000 */
[----:B------:R-:W-:Y:S01]  /*13dd0*/  UISETP.NE.AND UP0, UPT, UR11, URZ, UPT ;  /* 0x000000ff0b00728c */ /* 0x000fe2000bf05270 */
[----:B------:R-:W-:Y:S01]  /*13de0*/  ISETP.GE.U32.AND P2, PT, R38, UR8, PT ;  /* 0x0000000826007c0c */ /* 0x000fe2000bf46070 */
[--C-:B0-----:R-:W-:Y:S02]  /*13df0*/  IMAD R38, R49, UR26, R66.reuse ;  /* 0x0000001a31267c24 */ /* 0x101fe4000f8e0242 */
[----:B------:R-:W-:Y:S01]  /*13e00*/  UP2UR UR19, UPR, URZ, 0x1 ;  /* 0x00000001ff137883 */ /* 0x000fe20008000000 */
[----:B------:R-:W0:Y:S01]  /*13e10*/  LDC R49, c[0x0][0x360] ;  /* 0x0000d800ff317b82 */ /* 0x000e220000000800 */
[----:B------:R-:W-:Y:S01]  /*13e20*/  UISETP.NE.AND UP0, UPT, UR18, URZ, UPT ;  /* 0x000000ff1200728c */ /* 0x000fe2000bf05270 */
[----:B------:R-:W-:Y:S01]  /*13e30*/  IMAD R40, R40, UR26, R66 ;  /* 0x0000001a28287c24 */ /* 0x000fe2000f8e0242 */
[----:B------:R-:W-:Y:S04]  /*13e40*/  @!P5 STS [R2+0x142c], RZ ;  /* 0x00142cff0200d388 */ /* 0x000fe80000000800 */
[----:B------:R-:W-:Y:S01]  /*13e50*/  LEA R40, R40, 0xc, 0x4 ;  /* 0x0000000c28287811 */ /* 0x000fe200078e20ff */
[----:B------:R-:W-:Y:S04]  /*13e60*/  @!P1 STS [R2+0x162c], RZ ;  /* 0x00162cff02009388 */ /* 0x000fe80000000800 */
[----:B------:R-:W-:Y:S01]  /*13e70*/  @!P0 STS [R2+0x1e2c], RZ ;  /* 0x001e2cff02008388 */ /* 0x000fe20000000800 */
[----:B------:R-:W-:-:S03]  /*13e80*/  LEA R38, R38, 0xc, 0x4 ;  /* 0x0000000c26267811 */ /* 0x000fc600078e20ff */
[----:B------:R-:W-:Y:S04]  /*13e90*/  @!P6 STS [R2+0x1c2c], RZ ;  /* 0x001c2cff0200e388 */ /* 0x000fe80000000800 */
[----:B------:R-:W-:Y:S04]  /*13ea0*/  @!P3 STS [R2+0x182c], RZ ;  /* 0x00182cff0200b388 */ /* 0x000fe80000000800 */
[----:B------:R-:W-:Y:S01]  /*13eb0*/  @!P4 STS [R2+0x1a2c], RZ ;  /* 0x001a2cff0200c388 */ /* 0x000fe20000000800 */
[----:B------:R-:W-:Y:S02]  /*13ec0*/  UP2UR UR28, UPR, URZ, 0x2 ;  /* 0x00000002ff1c7883 */ /* 0x000fe40008000000 */
[----:B------:R-:W-:Y:S01]  /*13ed0*/  UISETP.NE.AND UP1, UPT, UR14, URZ, UPT ;  /* 0x000000ff0e00728c */ /* 0x000fe2000bf25270 */
[----:B---3--:R-:W-:Y:S01]  /*13ee0*/  @P1 STS [R2+0x162c], R39 ;  /* 0x00162c2702001388 */ /* 0x008fe20000000800 */
[----:B------:R-:W-:Y:S01]  /*13ef0*/  ISETP.GE.U32.AND P1, PT, R40, UR8, PT ;  /* 0x0000000828007c0c */ /* 0x000fe2000bf26070 */
[----:B------:R-:W-:-:S03]  /*13f00*/  IMAD R40, R50, UR26, R66 ;  /* 0x0000001a32287c24 */ /* 0x000fc6000f8e0242 */
[----:B------:R-:W-:Y:S01]  /*13f10*/  ISETP.GE.U32.AND.EX P1, PT, RZ, UR9, PT, P1 ;  /* 0x00000009ff007c0c */ /* 0x000fe2000bf26110 */
[----:B----4-:R1:W-:Y:S01]  /*13f20*/  @P5 STS [R2+0x142c], R37 ;  /* 0x00142c2502005388 */ /* 0x0103e20000000800 */
[----:B------:R-:W-:Y:S01]  /*13f30*/  PLOP3.LUT P5, PT, PT, PT, UP0, 0x80, 0x8 ;  /* 0x000000000008781c */ /* 0x000fe20003faf008 */
[----:B------:R-:W-:Y:S01]  /*13f40*/  UISETP.NE.AND UP0, UPT, UR19, URZ, UPT ;  /* 0x000000ff1300728c */ /* 0x000fe2000bf05270 */
[----:B------:R-:W-:Y:S01]  /*13f50*/  LEA R40, R40, 0xc, 0x4 ;  /* 0x0000000c28287811 */ /* 0x000fe200078e20ff */
[----:B-1----:R-:W-:Y:S01]  /*13f60*/  IMAD R37, R51, UR26, R66 ;  /* 0x0000001a33257c24 */ /* 0x002fe2000f8e0242 */
[----:B--2---:R-:W-:Y:S04]  /*13f70*/  @P6 STS [R2+0x1c2c], R45 ;  /* 0x001c2c2d02006388 */ /* 0x004fe80000000800 */
[----:B------:R-:W-:Y:S01]  /*13f80*/  @P0 STS [R2+0x1e2c], R47 ;  /* 0x001e2c2f02000388 */ /* 0x000fe20000000800 */
[----:B------:R-:W-:-:S02]  /*13f90*/  ISETP.GE.U32.AND.EX P0, PT, RZ, UR9, PT, P2 ;  /* 0x00000009ff007c0c */ /* 0x000fc4000bf06120 */
[----:B------:R-:W-:Y:S01]  /*13fa0*/  PLOP3.LUT P2, PT, PT, PT, UP0, 0x80, 0x8 ;  /* 0x000000000008781c */ /* 0x000fe20003f4f008 */
[----:B------:R-:W-:Y:S01]  /*13fb0*/  UISETP.NE.AND UP0, UPT, UR22, URZ, UPT ;  /* 0x000000ff1600728c */ /* 0x000fe2000bf05270 */
[----:B------:R-:W-:Y:S02]  /*13fc0*/  LEA R37, R37, 0xc, 0x4 ;  /* 0x0000000c25257811 */ /* 0x000fe400078e20ff */
[----:B------:R-:W-:Y:S02]  /*13fd0*/  ISETP.LT.U32.AND.EX P5, PT, RZ, UR23, !P0, P5 ;  /* 0x00000017ff007c0c */ /* 0x000fe4000c7a1150 */
[----:B------:R-:W-:Y:S02]  /*13fe0*/  ISETP.LT.U32.AND.EX P1, PT, RZ, UR23, !P1, P2 ;  /* 0x00000017ff007c0c */ /* 0x000fe4000cf21120 */
[----:B------:R-:W-:Y:S01]  /*13ff0*/  PLOP3.LUT P6, PT, PT, PT, UP0, 0x80, 0x8 ;  /* 0x000000000008781c */ /* 0x000fe20003fcf008 */
[----:B------:R-:W-:Y:S01]  /*14000*/  UISETP.NE.AND UP0, UPT, UR24, URZ, UPT ;  /* 0x000000ff1800728c */ /* 0x000fe2000bf05270 */
[----:B------:R-:W-:Y:S01]  /*14010*/  ISETP.GE.U32.AND P2, PT, R37, UR8, PT ;  /* 0x0000000825007c0c */ /* 0x000fe2000bf46070 */
[----:B------:R1:W-:Y:S01]  /*14020*/  @P3 STS [R2+0x182c], R41 ;  /* 0x00182c2902003388 */ /* 0x0003e20000000800 */
[----:B0-----:R-:W-:Y:S01]  /*14030*/  IMAD R37, R49, UR26, R66 ;  /* 0x0000001a31257c24 */ /* 0x001fe2000f8e0242 */
[----:B------:R-:W-:-:S02]  /*14040*/  ISETP.GE.U32.AND P3, PT, R38, UR8, PT ;  /* 0x0000000826007c0c */ /* 0x000fc4000bf66070 */
[----:B------:R0:W-:Y:S01]  /*14050*/  @P4 STS [R2+0x1a2c], R43 ;  /* 0x001a2c2b02004388 */ /* 0x0001e20000000800 */
[----:B------:R-:W-:Y:S02]  /*14060*/  ISETP.GE.U32.AND P4, PT, R40, UR8, PT ;  /* 0x0000000828007c0c */ /* 0x000fe4000bf86070 */
[----:B------:R-:W-:Y:S01]  /*14070*/  ISETP.GE.U32.AND.EX P3, PT, RZ, UR9, PT, P3 ;  /* 0x00000009ff007c0c */ /* 0x000fe2000bf66130 */
[----:B------:R-:W2:Y:S01]  /*14080*/  @P1 LDG.E R39, desc[UR20][R8.64+0x30] ;  /* 0x0000301408271981 */ /* 0x000ea2000c1e1900 */
[----:B------:R-:W-:Y:S02]  /*14090*/  PLOP3.LUT P0, PT, PT, PT, UP0, 0x80, 0x8 ;  /* 0x000000000008781c */ /* 0x000fe40003f0f008 */
[----:B------:R-:W-:Y:S02]  /*140a0*/  ISETP.GE.U32.AND.EX P4, PT, RZ, UR9, PT, P4 ;  /* 0x00000009ff007c0c */ /* 0x000fe4000bf86140 */
[----:B------:R-:W-:Y:S01]  /*140b0*/  LEA R37, R37, 0xc, 0x4 ;  /* 0x0000000c25257811 */ /* 0x000fe200078e20ff */
[----:B------:R-:W-:Y:S01]  /*140c0*/  UISETP.NE.AND UP0, UPT, UR25, URZ, UPT ;  /* 0x000000ff1900728c */ /* 0x000fe2000bf05270 */
[----:B------:R-:W-:-:S02]  /*140d0*/  ISETP.LT.U32.AND.EX P3, PT, RZ, UR23, !P3, P6 ;  /* 0x00000017ff007c0c */ /* 0x000fc4000df61160 */
[----:B------:R-:W-:Y:S02]  /*140e0*/  ISETP.LT.U32.AND.EX P4, PT, RZ, UR23, !P4, P0 ;  /* 0x00000017ff007c0c */ /* 0x000fe4000e781100 */
[----:B------:R-:W-:Y:S02]  /*140f0*/  PLOP3.LUT P6, PT, PT, PT, UP1, 0x80, 0x8 ;  /* 0x000000000008781c */ /* 0x000fe40003fcf018 */
[----:B------:R-:W-:Y:S02]  /*14100*/  ISETP.GE.U32.AND.EX P2, PT, RZ, UR9, PT, P2 ;  /* 0x00000009ff007c0c */ /* 0x000fe4000bf46120 */
[----:B------:R-:W-:Y:S02]  /*14110*/  ISETP.GE.U32.AND P0, PT, R37, UR8, PT ;  /* 0x0000000825007c0c */ /* 0x000fe4000bf06070 */
[----:B------:R-:W3:Y:S01]  /*14120*/  @P5 LDG.E R37, desc[UR20][R4.64+0x30] ;  /* 0x0000301404255981 */ /* 0x000ee2000c1e1900 */
[----:B------:R-:W-:Y:S02]  /*14130*/  ISETP.LT.U32.AND.EX P6, PT, RZ, UR23, !P2, P6 ;  /* 0x00000017ff007c0c */ /* 0x000fe4000d7c1160 */
[----:B------:R-:W-:Y:S01]  /*14140*/  ISETP.GE.U32.AND.EX P0, PT, RZ, UR9, PT, P0 ;  /* 0x00000009ff007c0c */ /* 0x000fe2000bf06100 */
[----:B-1----:R-:W4:Y:S01]  /*14150*/  @P3 LDG.E R41, desc[UR20][R10.64+0x30] ;  /* 0x000030140a293981 */ /* 0x002f22000c1e1900 */
[----:B------:R-:W-:-:S03]  /*14160*/  PLOP3.LUT P2, PT, PT, PT, UP0, 0x80, 0x8 ;  /* 0x000000000008781c */ /* 0x000fc60003f4f008 */
[----:B0-----:R-:W4:Y:S01]  /*14170*/  @P4 LDG.E R43, desc[UR20][R12.64+0x30] ;  /* 0x000030140c2b4981 */ /* 0x001f22000c1e1900 */
[----:B------:R-:W-:-:S05]  /*14180*/  ISETP.LT.U32.AND.EX P0, PT, RZ, UR23, !P0, P2 ;  /* 0x00000017ff007c0c */ /* 0x000fca000c701120 */
[----:B------:R-:W4:Y:S08]  /*14190*/  @P6 LDG.E R45, desc[UR20][R14.64+0x30] ;  /* 0x000030140e2d6981 */ /* 0x000f30000c1e1900 */
[----:B------:R-:W4:Y:S01]  /*141a0*/  @P0 LDG.E R47, desc[UR20][R16.64+0x30] ;  /* 0x00003014102f0981 */ /* 0x000f22000c1e1900 */
[----:B------:R-:W0:Y:S08]  /*141b0*/  LDC R38, c[0x0][0x360] ;  /* 0x0000d800ff267b82 */ /* 0x000e300000000800 */
[----:B------:R-:W1:Y:S01]  /*141c0*/  LDC R40, c[0x0][0x360] ;  /* 0x0000d800ff287b82 */ /* 0x000e620000000800 */
[----:B------:R-:W-:-:S07]  /*141d0*/  IMAD R36, R36, UR26, R66 ;  /* 0x0000001a24247c24 */ /* 0x000fce000f8e0242 */
[----:B------:R-:W3:Y:S01]  /*141e0*/  LDC R49, c[0x0][0x360] ;  /* 0x0000d800ff317b82 */ /* 0x000ee20000000800 */
[----:B------:R-:W-:-:S07]  /*141f0*/  LEA R36, R36, 0x9, 0x4 ;  /* 0x0000000924247811 */ /* 0x000fce00078e20ff */
[----:B------:R-:W3:Y:S01]  /*14200*/  LDC R50, c[0x0][0x360] ;  /* 0x0000d800ff327b82 */ /* 0x000ee20000000800 */
[----:B------:R-:W-:Y:S01]  /*14210*/  ISETP.GE.U32.AND P2, PT, R36, UR8, PT ;  /* 0x0000000824007c0c */ /* 0x000fe2000bf46070 */
[--C-:B0-----:R-:W-:Y:S02]  /*14220*/  IMAD R36, R38, UR26, R66.reuse ;  /* 0x0000001a26247c24 */ /* 0x101fe4000f8e0242 */
[----:B-1----:R-:W-:-:S04]  /*14230*/  IMAD R38, R40, UR26, R66 ;  /* 0x0000001a28267c24 */ /* 0x002fc8000f8e0242 */
[----:B------:R-:W0:Y:S01]  /*14240*/  LDC R40, c[0x0][0x360] ;  /* 0x0000d800ff287b82 */ /* 0x000e220000000800 */
[----:B------:R-:W-:Y:S01]  /*14250*/  @!P5 STS [R2+0x230], RZ ;  /* 0x000230ff0200d388 */ /* 0x000fe20000000800 */
[----:B------:R-:W-:-:S03]  /*14260*/  LEA R38, R38, 0xc, 0x4 ;  /* 0x0000000c26267811 */ /* 0x000fc600078e20ff */
[----:B------:R-:W-:Y:S01]  /*14270*/  @!P1 STS [R2+0x430], RZ ;  /* 0x000430ff02009388 */ /* 0x000fe20000000800 */
[----:B------:R-:W-:Y:S02]  /*14280*/  MOV R51, UR23 ;  /* 0x0000001700337c02 */ /* 0x000fe40008000f00 */
[----:B------:R-:W-:Y:S02]  /*14290*/  ISETP.GE.U32.AND.EX P2, PT, RZ, UR9, PT, P2 ;  /* 0x00000009ff007c0c */ /* 0x000fe4000bf46120 */
[----:B------:R-:W-:Y:S01]  /*142a0*/  LEA R36, R36, 0xc, 0x4 ;  /* 0x0000000c24247811 */ /* 0x000fe200078e20ff */
[----:B------:R-:W-:Y:S01]  /*142b0*/  @!P3 STS [R2+0x630], RZ ;  /* 0x000630ff0200b388 */ /* 0x000fe20000000800 */
[----:B------:R-:W-:-:S03]  /*142c0*/  UISETP.NE.AND UP0, UPT, UR15, URZ, UPT ;  /* 0x000000ff0f00728c */ /* 0x000fc6000bf05270 */
[----:B------:R-:W-:Y:S01]  /*142d0*/  @!P4 STS [R2+0x830], RZ ;  /* 0x000830ff0200c388 */ /* 0x000fe20000000800 */
[----:B------:R-:W-:-:S03]  /*142e0*/  UISETP.NE.AND UP1, UPT, UR16, URZ, UPT ;  /* 0x000000ff1000728c */ /* 0x000fc6000bf25270 */
[----:B------:R-:W-:Y:S04]  /*142f0*/  @!P6 STS [R2+0xa30], RZ ;  /* 0x000a30ff0200e388 */ /* 0x000fe80000000800 */
[----:B------:R-:W-:Y:S04]  /*14300*/  @!P0 STS [R2+0xc30], RZ ;  /* 0x000c30ff02008388 */ /* 0x000fe80000000800 */
[----:B--2---:R-:W-:Y:S01]  /*14310*/  @P1 STS [R2+0x430], R39 ;  /* 0x0004302702001388 */ /* 0x004fe20000000800 */
[----:B------:R-:W-:Y:S02]  /*14320*/  ISETP.GE.U32.AND P1, PT, R38, UR8, PT ;  /* 0x0000000826007c0c */ /* 0x000fe4000bf26070 */
[----:B------:R-:W1:Y:S01]  /*14330*/  LDC R38, c[0x0][0x360] ;  /* 0x0000d800ff267b82 */ /* 0x000e620000000800 */
[----:B---3--:R2:W-:Y:S01]  /*14340*/  @P5 STS [R2+0x230], R37 ;  /* 0x0002302502005388 */ /* 0x0085e20000000800 */
[----:B------:R-:W-:-:S04]  /*14350*/  ISETP.NE.AND P5, PT, R42, RZ, PT ;  /* 0x000000ff2a00720c */ /* 0x000fc80003fa5270 */
[----:B------:R-:W-:Y:S02]  /*14360*/  ISETP.LE.U32.OR.EX P2, PT, R51, RZ, P2, P5 ;  /* 0x000000ff3300720c */ /* 0x000fe40001743550 */
[----:B------:R-:W-:Y:S01]  /*14370*/  ISETP.GE.U32.AND P5, PT, R36, UR8, PT ;  /* 0x0000000824007c0c */ /* 0x000fe2000bfa6070 */
[--C-:B--2---:R-:W-:Y:S02]  /*14380*/  IMAD R37, R49, UR26, R66.reuse ;  /* 0x0000001a31257c24 */ /* 0x104fe4000f8e0242 */
[----:B------:R-:W-:-:S03]  /*14390*/  IMAD R36, R50, UR26, R66 ;  /* 0x0000001a32247c24 */ /* 0x000fc6000f8e0242 */
[----:B------:R-:W-:Y:S01]  /*143a0*/  LEA R37, R37, 0xc, 0x4 ;  /* 0x0000000c25257811 */ /* 0x000fe200078e20ff */
[----:B----4-:R2:W-:Y:S01]  /*143b0*/  @P3 STS [R2+0x630], R41 ;  /* 0x0006302902003388 */ /* 0x0105e20000000800 */
[----:B------:R-:W-:Y:S02]  /*143c0*/  LEA R36, R36, 0xc, 0x4 ;  /* 0x0000000c24247811 */ /* 0x000fe400078e20ff */
[----:B------:R-:W-:Y:S01]  /*143d0*/  ISETP.GE.U32.AND P3, PT, R37, UR8, PT ;  /* 0x0000000825007c0c */ /* 0x000fe2000bf66070 */
[----:B------:R3:W-:Y:S01]  /*143e0*/  @P4 STS [R2+0x830], R43 ;  /* 0x0008302b02004388 */ /* 0x0007e20000000800 */
[----:B------:R-:W-:Y:S02]  /*143f0*/  MOV R37, RZ ;  /* 0x000000ff00257202 */ /* 0x000fe40000000f00 */
[----:B------:R-:W-:Y:S01]  /*14400*/  ISETP.GE.U32.AND P4, PT, R36, UR8, PT ;  /* 0x0000000824007c0c */ /* 0x000fe2000bf86070 */
[----:B0-----:R-:W-:Y:S01]  /*14410*/  IMAD R36, R40, UR26, R66 ;  /* 0x0000001a28247c24 */ /* 0x001fe2000f8e0242 */
[----:B------:R0:W-:Y:S01]  /*14420*/  @P6 STS [R2+0xa30], R45 ;  /* 0x000a302d02006388 */ /* 0x0001e20000000800 */
[----:B------:R-:W-:-:S03]  /*14430*/  ISETP.GE.U32.AND.EX P1, PT, RZ, UR9, PT, P1 ;  /* 0x00000009ff007c0c */ /* 0x000fc6000bf26110 */
[----:B------:R-:W4:Y:S01]  /*14440*/  @!P2 LDG.E R37, desc[UR20][R6.64+0x24] ;  /* 0x000024140625a981 */ /* 0x000f22000c1e1900 */
[----:B------:R-:W-:Y:S01]  /*14450*/  PLOP3.LUT P2, PT, PT, PT, UP0, 0x80, 0x8 ;  /* 0x000000000008781c */ /* 0x000fe20003f4f008 */
[----:B------:R-:W-:Y:S01]  /*14460*/  UISETP.NE.AND UP0, UPT, UR29, URZ, UPT ;  /* 0x000000ff1d00728c */ /* 0x000fe2000bf05270 */
[----:B------:R-:W-:Y:S01]  /*14470*/  PLOP3.LUT P6, PT, PT, PT, UP1, 0x80, 0x8 ;  /* 0x000000000008781c */ /* 0x000fe20003fcf018 */
[----:B------:R0:W-:Y:S01]  /*14480*/  @P0 STS [R2+0xc30], R47 ;  /* 0x000c302f02000388 */ /* 0x0001e20000000800 */
[----:B------:R-:W-:Y:S02]  /*14490*/  ISETP.GE.U32.AND.EX P0, PT, RZ, UR9, PT, P5 ;  /* 0x00000009ff007c0c */ /* 0x000fe4000bf06150 */
[----:B------:R-:W-:Y:S01]  /*144a0*/  LEA R36, R36, 0xc, 0x4 ;  /* 0x0000000c24247811 */ /* 0x000fe200078e20ff */
[----:B------:R-:W-:Y:S01]  /*144b0*/  UISETP.NE.AND UP1, UPT, UR28, URZ, UPT ;  /* 0x000000ff1c00728c */ /* 0x000fe2000bf25270 */
[----:B------:R-:W-:Y:S02]  /*144c0*/  ISETP.LT.U32.AND.EX P1, PT, RZ, UR23, !P1, P2 ;  /* 0x00000017ff007c0c */ /* 0x000fe4000cf21120 */
[----:B------:R-:W-:-:S02]  /*144d0*/  ISETP.LT.U32.AND.EX P6, PT, RZ, UR23, !P0, P6 ;  /* 0x00000017ff007c0c */ /* 0x000fc4000c7c1160 */
[----:B------:R-:W-:Y:S01]  /*144e0*/  ISETP.GE.U32.AND P2, PT, R36, UR8, PT ;  /* 0x0000000824007c0c */ /* 0x000fe2000bf46070 */
[----:B-1----:R-:W-:Y:S01]  /*144f0*/  IMAD R36, R38, UR26, R66 ;  /* 0x0000001a26247c24 */ /* 0x002fe2000f8e0242 */
[----:B------:R-:W-:Y:S02]  /*14500*/  PLOP3.LUT P5, PT, PT, PT, UP0, 0x80, 0x8 ;  /* 0x000000000008781c */ /* 0x000fe40003faf008 */
[----:B------:R-:W-:Y:S02]  /*14510*/  ISETP.GE.U32.AND.EX P3, PT, RZ, UR9, PT, P3 ;  /* 0x00000009ff007c0c */ /* 0x000fe4000bf66130 */
[----:B------:R-:W-:Y:S02]  /*14520*/  PLOP3.LUT P0, PT, PT, PT, UP1, 0x80, 0x8 ;  /* 0x000000000008781c */ /* 0x000fe40003f0f018 */
[----:B------:R-:W-:Y:S01]  /*14530*/  ISETP.GE.U32.AND.EX P4, PT, RZ, UR9, PT, P4 ;  /* 0x00000009ff007c0c */ /* 0x000fe2000bf86140 */
[----:B--2---:R-:W2:Y:S01]  /*14540*/  @P1 LDG.E R41, desc[UR20][R20.64+0x30] ;  /* 0x0000301414291981 */ /* 0x004ea2000c1e1900 */
[----:B------:R-:W-:-:S02]  /*14550*/  ISETP.LT.U32.AND.EX P3, PT, RZ, UR23, !P3, P5 ;  /* 0x00000017ff007c0c */ /* 0x000fc4000df61150 */
[----:B------:R-:W-:Y:S01]  /*14560*/  LEA R36, R36, 0xc, 0x4 ;  /* 0x0000000c24247811 */ /* 0x000fe200078e20ff */
[----:B------:R-:W4:Y:S01]  /*14570*/  @P6 LDG.E R39, desc[UR20][R18.64+0x30] ;  /* 0x0000301412276981 */ /* 0x000f22000c1e1900 */
[----:B------:R-:W-:Y:S02]  /*14580*/  ISETP.LT.U32.AND.EX P5, PT, RZ, UR23, !P4, P0 ;  /* 0x00000017ff007c0c */ /* 0x000fe4000e7a1100 */
[----:B------:R-:W-:Y:S02]  /*14590*/  PLOP3.LUT P4, PT, PT, PT, UP2, 0x80, 0x8 ;  /* 0x000000000008781c */ /* 0x000fe40003f8f028 */
[----:B------:R-:W-:Y:S02]  /*145a0*/  ISETP.GE.U32.AND.EX P2, PT, RZ, UR9, PT, P2 ;  /* 0x00000009ff007c0c */ /* 0x000fe4000bf46120 */
[----:B------:R-:W-:Y:S02]  /*145b0*/  ISETP.GE.U32.AND P0, PT, R36, UR8, PT ;  /* 0x0000000824007c0c */ /* 0x000fe4000bf06070 */
[----:B------:R-:W-:Y:S01]  /*145c0*/  ISETP.LT.U32.AND.EX P4, PT, RZ, UR23, !P2, P4 ;  /* 0x00000017ff007c0c */ /* 0x000fe2000d781140 */
[----:B---3--:R-:W3:Y:S01]  /*145d0*/  @P3 LDG.E R43, desc[UR20][R22.64+0x30] ;  /* 0x00003014162b3981 */ /* 0x008ee2000c1e1900 */
[----:B------:R-:W-:-:S02]  /*145e0*/  ISETP.GE.U32.AND.EX P0, PT, RZ, UR9, PT, P0 ;  /* 0x00000009ff007c0c */ /* 0x000fc4000bf06100 */
[----:B------:R-:W-:Y:S01]  /*145f0*/  PLOP3.LUT P2, PT, PT, PT, UP3, 0x80, 0x8 ;  /* 0x000000000008781c */ /* 0x000fe20003f4f038 */
[----:B0-----:R-:W2:Y:S03]  /*14600*/  @P5 LDG.E R45, desc[UR20][R24.64+0x30] ;  /* 0x00003014182d5981 */ /* 0x001ea6000c1e1900 */
[----:B------:R-:W-:-:S05]  /*14610*/  ISETP.LT.U32.AND.EX P0, PT, RZ, UR23, !P0, P2 ;  /* 0x00000017ff007c0c */ /* 0x000fca000c701120 */
[----:B------:R-:W2:Y:S08]  /*14620*/  @P4 LDG.E R47, desc[UR20][R26.64+0x30] ;  /* 0x000030141a2f4981 */ /* 0x000eb0000c1e1900 */
[----:B------:R-:W2:Y:S01]  /*14630*/  @P0 LDG.E R49, desc[UR20][R28.64+0x30] ;  /* 0x000030141c310981 */ /* 0x000ea2000c1e1900 */
[----:B------:R-:W0:Y:S01]  /*14640*/  LDC R38, c[0x0][0x360] ;  /* 0x0000d800ff267b82 */ /* 0x000e220000000800 */
[----:B------:R-:W-:-:S07]  /*14650*/  IMAD R36, R44, UR26, R66 ;  /* 0x0000001a2c247c24 */ /* 0x000fce000f8e0242 */
[----:B------:R-:W1:Y:S08]  /*14660*/  LDC R40, c[0x0][0x360] ;  /* 0x0000d800ff287b82 */ /* 0x000e700000000800 */
[----:B------:R-:W4:Y:S01]  /*14670*/  LDC R44, c[0x0][0x360] ;  /* 0x0000d800ff2c7b82 */ /* 0x000f220000000800 */
[----:B------:R-:W-:-:S07]  /*14680*/  LEA R36, R36, 0xa, 0x4 ;  /* 0x0000000a24247811 */ /* 0x000fce00078e20ff */
[----:B------:R-:W2:Y:S01]  /*14690*/  LDC R50, c[0x0][0x360] ;  /* 0x0000d800ff327b82 */ /* 0x000ea20000000800 */
[----:B------:R-:W-:-:S07]  /*146a0*/  ISETP.GE.U32.AND P2, PT, R36, UR8, PT ;  /* 0x0000000824007c0c */ /* 0x000fce000bf46070 */
[----:B------:R-:W2:Y:S01]  /*146b0*/  LDC R51, c[0x0][0x360] ;  /* 0x0000d800ff337b82 */ /* 0x000ea20000000800 */
[--C-:B0-----:R-:W-:Y:S02]  /*146c0*/  IMAD R36, R38, UR26, R66.reuse ;  /* 0x0000001a26247c24 */ /* 0x101fe4000f8e0242 */
[----:B-1----:R-:W-:Y:S01]  /*146d0*/  IMAD R38, R40, UR26, R66 ;  /* 0x0000001a28267c24 */ /* 0x002fe2000f8e0242 */
[----:B------:R-:W-:Y:S01]  /*146e0*/  @!P6 STS [R2+0xe30], RZ ;  /* 0x000e30ff0200e388 */ /* 0x000fe20000000800 */
[----:B------:R-:W-:-:S03]  /*146f0*/  MOV R52, UR23 ;  /* 0x0000001700347c02 */ /* 0x000fc60008000f00 */
[----:B------:R-:W0:Y:S01]  /*14700*/  LDC R40, c[0x0][0x360] ;  /* 0x0000d800ff287b82 */ /* 0x000e220000000800 */
[----:B------:R-:W-:Y:S02]  /*14710*/  ISETP.GE.U32.AND.EX P2, PT, RZ, UR9, PT, P2 ;  /* 0x00000009ff007c0c */ /* 0x000fe4000bf46120 */
        /* <DEDUP_REMOVED lines=8> */
[----:B------:R-:W-:Y:S02]  /*147a0*/  UISETP.NE.AND UP2, UPT, UR18, URZ, UPT ;  /* 0x000000ff1200728c */ /* 0x000fe4000bf45270 */
[----:B------:R-:W-:Y:S02]  /*147b0*/  UP2UR UR25, UPR, URZ, 0x2 ;  /* 0x00000002ff197883 */ /* 0x000fe40008000000 */
[----:B------:R-:W-:Y:S02]  /*147c0*/  UISETP.NE.AND UP1, UPT, UR11, URZ, UPT ;  /* 0x000000ff0b00728c */ /* 0x000fe4000bf25270 */
[----:B------:R-:W-:Y:S02]  /*147d0*/  UP2UR UR28, UPR, URZ, 0x1 ;  /* 0x00000001ff1c7883 */ /* 0x000fe40008000000 */
[----:B------:R-:W-:Y:S01]  /*147e0*/  UISETP.NE.AND UP0, UPT, UR12, URZ, UPT ;  /* 0x000000ff0c00728c */ /* 0x000fe2000bf05270 */
[----:B----4-:R1:W-:Y:S01]  /*147f0*/  @P6 STS [R2+0xe30], R39 ;  /* 0x000e302702006388 */ /* 0x0103e20000000800 */
[----:B------:R-:W-:-:S04]  /*14800*/  ISETP.NE.AND P6, PT, R42, RZ, PT ;  /* 0x000000ff2a00720c */ /* 0x000fc80003fc5270 */
[----:B------:R-:W-:Y:S01]  /*14810*/  ISETP.LE.U32.OR.EX P2, PT, R52, RZ, P2, P6 ;  /* 0x000000ff3400720c */ /* 0x000fe20001743560 */
[--C-:B-1----:R-:W-:Y:S01]  /*14820*/  IMAD R39, R44, UR26, R66.reuse ;  /* 0x0000001a2c277c24 */ /* 0x102fe2000f8e0242 */
[----:B---3--:R-:W-:Y:S01]  /*14830*/  @P3 STS [R2+0x1230], R43 ;  /* 0x0012302b02003388 */ /* 0x008fe20000000800 */
[----:B------:R-:W-:Y:S02]  /*14840*/  ISETP.GE.U32.AND P3, PT, R38, UR8, PT ;  /* 0x0000000826007c0c */ /* 0x000fe4000bf66070 */
[----:B------:R-:W1:Y:S01]  /*14850*/  LDC R38, c[0x0][0x360] ;  /* 0x0000d800ff267b82 */ /* 0x000e620000000800 */
[----:B------:R-:W-:Y:S01]  /*14860*/  LEA R39, R39, 0xc, 0x4 ;  /* 0x0000000c27277811 */ /* 0x000fe200078e20ff */
[----:B--2---:R2:W-:Y:S01]  /*14870*/  @P1 STS [R2+0x1030], R41 ;  /* 0x0010302902001388 */ /* 0x0045e20000000800 */
[----:B------:R-:W-:Y:S01]  /*14880*/  ISETP.GE.U32.AND P1, PT, R36, UR8, PT ;  /* 0x0000000824007c0c */ /* 0x000fe2000bf26070 */
[----:B------:R-:W-:Y:S02]  /*14890*/  IMAD R36, R51, UR26, R66 ;  /* 0x0000001a33247c24 */ /* 0x000fe4000f8e0242 */
[----:B------:R3:W-:Y:S01]  /*148a0*/  @P5 STS [R2+0x1430], R45 ;  /* 0x0014302d02005388 */ /* 0x0007e20000000800 */
[----:B------:R-:W-:-:S02]  /*148b0*/  ISETP.GE.U32.AND P5, PT, R39, UR8, PT ;  /* 0x0000000827007c0c */ /* 0x000fc4000bfa6070 */
[----:B------:R-:W-:Y:S02]  /*148c0*/  MOV R39, RZ ;  /* 0x000000ff00277202 */ /* 0x000fe40000000f00 */
[----:B------:R-:W-:Y:S01]  /*148d0*/  LEA R36, R36, 0xd, 0x4 ;  /* 0x0000000d24247811 */ /* 0x000fe200078e20ff */
[----:B------:R4:W-:Y:S04]  /*148e0*/  @P4 STS [R2+0x1630], R47 ;  /* 0x0016302f02004388 */ /* 0x0009e80000000800 */
[----:B------:R4:W-:Y:S01]  /*148f0*/  @P0 STS [R2+0x1830], R49 ;  /* 0x0018303102000388 */ /* 0x0009e20000000800 */
[----:B------:R-:W-:-:S03]  /*14900*/  ISETP.GE.U32.AND.EX P0, PT, RZ, UR9, PT, P1 ;  /* 0x00000009ff007c0c */ /* 0x000fc6000bf06110 */
[----:B------:R-:W4:Y:S01]  /*14910*/  @!P2 LDG.E R39, desc[UR20][R6.64+0x28] ;  /* 0x000028140627a981 */ /* 0x000f22000c1e1900 */
[----:B------:R-:W-:Y:S02]  /*14920*/  PLOP3.LUT P2, PT, PT, PT, UP4, 0x80, 0x8 ;  /* 0x000000000008781c */ /* 0x000fe40003f4f048 */
[----:B------:R-:W-:Y:S01]  /*14930*/  ISETP.GE.U32.AND P4, PT, R36, UR8, PT ;  /* 0x0000000824007c0c */ /* 0x000fe2000bf86070 */
[----:B0-----:R-:W-:Y:S01]  /*14940*/  IMAD R36, R40, UR26, R66 ;  /* 0x0000001a28247c24 */ /* 0x001fe2000f8e0242 */
[----:B------:R-:W-:Y:S02]  /*14950*/  ISETP.LT.U32.AND.EX P2, PT, RZ, UR23, !P0, P2 ;  /* 0x00000017ff007c0c */ /* 0x000fe4000c741120 */
[----:B------:R-:W-:Y:S02]  /*14960*/  PLOP3.LUT P1, PT, PT, PT, UP5, 0x80, 0x8 ;  /* 0x000000000008781c */ /* 0x000fe40003f2f058 */
[----:B------:R-:W-:Y:S02]  /*14970*/  ISETP.GE.U32.AND.EX P3, PT, RZ, UR9, PT, P3 ;  /* 0x00000009ff007c0c */ /* 0x000fe4000bf66130 */
[----:B------:R-:W-:-:S02]  /*14980*/  LEA R36, R36, 0xd, 0x4 ;  /* 0x0000000d24247811 */ /* 0x000fc400078e20ff */
[----:B------:R-:W-:Y:S02]  /*14990*/  ISETP.LT.U32.AND.EX P1, PT, RZ, UR23, !P3, P1 ;  /* 0x00000017ff007c0c */ /* 0x000fe4000df21110 */
[----:B------:R-:W-:Y:S01]  /*149a0*/  ISETP.GE.U32.AND P3, PT, R36, UR8, PT ;  /* 0x0000000824007c0c */ /* 0x000fe2000bf66070 */
[----:B-1----:R-:W-:Y:S01]  /*149b0*/  IMAD R36, R38, UR26, R66 ;  /* 0x0000001a26247c24 */ /* 0x002fe2000f8e0242 */
[----:B------:R-:W-:Y:S01]  /*149c0*/  PLOP3.LUT P6, PT, PT, PT, UP6, 0x80, 0x8 ;  /* 0x000000000008781c */ /* 0x000fe20003fcf068 */
[----:B--2---:R-:W2:Y:S01]  /*149d0*/  @P2 LDG.E R41, desc[UR20][R30.64+0x30] ;  /* 0x000030141e292981 */ /* 0x004ea2000c1e1900 */
[----:B------:R-:W-:Y:S02]  /*149e0*/  ISETP.GE.U32.AND.EX P5, PT, RZ, UR9, PT, P5 ;  /* 0x00000009ff007c0c */ /* 0x000fe4000bfa6150 */
[----:B------:R-:W-:Y:S02]  /*149f0*/  PLOP3.LUT P0, PT, PT, PT, UP2, 0x80, 0x8 ;  /* 0x000000000008781c */ /* 0x000fe40003f0f028 */
[----:B------:R-:W-:-:S02]  /*14a00*/  ISETP.GE.U32.AND.EX P4, PT, RZ, UR9, PT, P4 ;  /* 0x00000009ff007c0c */ /* 0x000fc4000bf86140 */
[----:B------:R-:W-:Y:S01]  /*14a10*/  LEA R36, R36, 0xd, 0x4 ;  /* 0x0000000d24247811 */ /* 0x000fe200078e20ff */
[----:B------:R-:W2:Y:S01]  /*14a20*/  @P1 LDG.E R43, desc[UR20][R32.64+0x30] ;  /* 0x00003014202b1981 */ /* 0x000ea2000c1e1900 */
[----:B------:R-:W-:Y:S02]  /*14a30*/  ISETP.LT.U32.AND.EX P5, PT, RZ, UR23, !P5, P6 ;  /* 0x00000017ff007c0c */ /* 0x000fe4000efa1160 */
[----:B------:R-:W-:Y:S02]  /*14a40*/  ISETP.LT.U32.AND.EX P4, PT, RZ, UR23, !P4, P0 ;  /* 0x00000017ff007c0c */ /* 0x000fe4000e781100 */
[----:B------:R-:W-:Y:S02]  /*14a50*/  PLOP3.LUT P6, PT, PT, PT, UP1, 0x80, 0x8 ;  /* 0x000000000008781c */ /* 0x000fe40003fcf018 */
[----:B------:R-:W-:Y:S02]  /*14a60*/  ISETP.GE.U32.AND.EX P3, PT, RZ, UR9, PT, P3 ;  /* 0x00000009ff007c0c */ /* 0x000fe4000bf66130 */
[----:B------:R-:W-:-:S02]  /*14a70*/  ISETP.GE.U32.AND P0, PT, R36, UR8, PT ;  /* 0x0000000824007c0c */ /* 0x000fc4000bf06070 */
[----:B------:R-:W-:Y:S02]  /*14a80*/  ISETP.LT.U32.AND.EX P6, PT, RZ, UR23, !P3, P6 ;  /* 0x00000017ff007c0c */ /* 0x000fe4000dfc1160 */
[----:B------:R-:W-:Y:S01]  /*14a90*/  ISETP.GE.U32.AND.EX P0, PT, RZ, UR9, PT, P0 ;  /* 0x00000009ff007c0c */ /* 0x000fe2000bf06100 */
[----:B---3--:R-:W3:Y:S01]  /*14aa0*/  @P5 LDG.E R45, desc[UR20][R34.64+0x30] ;  /* 0x00003014222d5981 */ /* 0x008ee2000c1e1900 */
[----:B------:R-:W-:-:S03]  /*14ab0*/  PLOP3.LUT P3, PT, PT, PT, UP0, 0x80, 0x8 ;  /* 0x000000000008781c */ /* 0x000fc60003f6f008 */
[----:B----4-:R-:W4:Y:S01]  /*14ac0*/  @P4 LDG.E R47, desc[UR20][R4.64+0x34] ;  /* 0x00003414042f4981 */ /* 0x010f22000c1e1900 */
[----:B------:R-:W-:-:S05]  /*14ad0*/  ISETP.LT.U32.AND.EX P0, PT, RZ, UR23, !P0, P3 ;  /* 0x00000017ff007c0c */ /* 0x000fca000c701130 */
[----:B------:R-:W3:Y:S08]  /*14ae0*/  @P6 LDG.E R49, desc[UR20][R8.64+0x34] ;  /* 0x0000341408316981 */ /* 0x000ef0000c1e1900 */
[----:B------:R-:W4:Y:S01]  /*14af0*/  @P0 LDG.E R51, desc[UR20][R10.64+0x34] ;  /* 0x000034140a330981 */ /* 0x000f22000c1e1900 */
[----:B------:R-:W0:Y:S01]  /*14b00*/  LDC R38, c[0x0][0x360] ;  /* 0x0000d800ff267b82 */ /* 0x000e220000000800 */
[----:B------:R-:W-:-:S07]  /*14b10*/  IMAD R36, R48, UR26, R66 ;  /* 0x0000001a30247c24 */ /* 0x000fce000f8e0242 */
[----:B------:R-:W1:Y:S01]  /*14b20*/  LDC R40, c[0x0][0x360] ;  /* 0x0000d800ff287b82 */ /* 0x000e620000000800 */
[----:B------:R-:W-:Y:S01]  /*14b30*/  LEA R36, R36, 0xb, 0x4 ;  /* 0x0000000b24247811 */ /* 0x000fe200078e20ff */
[----:B------:R-:W-:Y:S06]  /*14b40*/  @!P2 STS [R2+0x1a30], RZ ;  /* 0x001a30ff0200a388 */ /* 0x000fec0000000800 */
[----:B------:R-:W1:Y:S01]  /*14b50*/  LDC R44, c[0x0][0x360] ;  /* 0x0000d800ff2c7b82 */ /* 0x000e620000000800 */
[----:B------:R-:W-:-:S07]  /*14b60*/  ISETP.NE.AND P3, PT, R42, RZ, PT ;  /* 0x000000ff2a00720c */ /* 0x000fce0003f65270 */
[----:B------:R-:W1:Y:S01]  /*14b70*/  LDC R48, c[0x0][0x360] ;  /* 0x0000d800ff307b82 */ /* 0x000e620000000800 */
[----:B------:R-:W-:Y:S01]  /*14b80*/  @!P1 STS [R2+0x1c30], RZ ;  /* 0x001c30ff02009388 */ /* 0x000fe20000000800 */
[----:B------:R-:W-:Y:S02]  /*14b90*/  UP2UR UR19, UPR, URZ, 0x10 ;  /* 0x00000010ff137883 */ /* 0x000fe40008000000 */
[----:B------:R-:W-:Y:S01]  /*14ba0*/  UISETP.NE.AND UP4, UPT, UR17, URZ, UPT ;  /* 0x000000ff1100728c */ /* 0x000fe2000bf85270 */
[----:B------:R-:W-:Y:S04]  /*14bb0*/  @!P6 STS [R2+0x434], RZ ;  /* 0x000434ff0200e388 */ /* 0x000fe80000000800 */
[----:B------:R-:W-:Y:S01]  /*14bc0*/  @!P0 STS [R2+0x634], RZ ;  /* 0x000634ff02008388 */ /* 0x000fe20000000800 */
[----:B------:R-:W-:-:S02]  /*14bd0*/  UP2UR UR22, UPR, URZ, 0x8 ;  /* 0x00000008ff167883 */ /* 0x000fc40008000000 */
[----:B------:R-:W-:Y:S01]  /*14be0*/  UISETP.NE.AND UP3, UPT, UR14, URZ, UPT ;  /* 0x000000ff0e00728c */ /* 0x000fe2000bf65270 */
[----:B------:R-:W-:Y:S01]  /*14bf0*/  @!P5 STS [R2+0x1e30], RZ ;  /* 0x001e30ff0200d388 */ /* 0x000fe20000000800 */
[----:B------:R-:W-:-:S03]  /*14c00*/  UISETP.NE.AND UP2, UPT, UR13, URZ, UPT ;  /* 0x000000ff0d00728c */ /* 0x000fc6000bf45270 */
[----:B------:R-:W-:Y:S01]  /*14c10*/  @!P4 STS [R2+0x234], RZ ;  /* 0x000234ff0200c388 */ /* 0x000fe20000000800 */
[----:B------:R-:W-:Y:S02]  /*14c20*/  UISETP.NE.AND UP1, UPT, UR16, URZ, UPT ;  /* 0x000000ff1000728c */ /* 0x000fe4000bf25270 */
[----:B------:R-:W-:Y:S01]  /*14c30*/  UISETP.NE.AND UP0, UPT, UR15, URZ, UPT ;  /* 0x000000ff0f00728c */ /* 0x000fe2000bf05270 */
[----:B--2---:R2:W-:Y:S01]  /*14c40*/  @P2 STS [R2+0x1a30], R41 ;  /* 0x001a302902002388 */ /* 0x0045e20000000800 */
[----:B------:R-:W-:Y:S01]  /*14c50*/  ISETP.GE.U32.AND P2, PT, R36, UR8, PT ;  /* 0x0000000824007c0c */ /* 0x000fe2000bf46070 */
[----:B0-----:R-:W-:-:S03]  /*14c60*/  IMAD R36, R38, UR26, R66 ;  /* 0x0000001a26247c24 */ /* 0x001fc6000f8e0242 */
[----:B------:R-:W-:Y:S01]  /*14c70*/  ISETP.GE.U32.AND.EX P2, PT, RZ, UR9, PT, P2 ;  /* 0x00000009ff007c0c */ /* 0x000fe2000bf46120 */
[----:B-1----:R-:W-:-:S03]  /*14c80*/  IMAD R38, R40, UR26, R66 ;  /* 0x0000001a28267c24 */ /* 0x002fc6000f8e0242 */
[----:B------:R-:W-:Y:S02]  /*14c90*/  ISETP.LE.U32.OR.EX P2, PT, R52, RZ, P2, P3 ;  /* 0x000000ff3400720c */ /* 0x000fe40001743530 */
[----:B------:R-:W0:Y:S01]  /*14ca0*/  LDC R52, c[0x0][0x360] ;  /* 0x0000d800ff347b82 */ /* 0x000e220000000800 */
[----:B------:R-:W-:Y:S01]  /*14cb0*/  LEA R38, R38, 0xd, 0x4 ;  /* 0x0000000d26267811 */ /* 0x000fe200078e20ff */
[----:B------:R1:W-:Y:S01]  /*14cc0*/  @P1 STS [R2+0x1c30], R43 ;  /* 0x001c302b02001388 */ /* 0x0003e20000000800 */
[----:B------:R-:W-:Y:S02]  /*14cd0*/  LEA R36, R36, 0xd, 0x4 ;  /* 0x0000000d24247811 */ /* 0x000fe400078e20ff */
[----:B------:R-:W-:-:S03]  /*14ce0*/  ISETP.GE.U32.AND P1, PT, R38, UR8, PT ;  /* 0x0000000826007c0c */ /* 0x000fc6000bf26070 */
[----:B------:R-:W1:Y:S01]  /*14cf0*/  LDC R38, c[0x0][0x360] ;  /* 0x0000d800ff267b82 */ /* 0x000e620000000800 */
[----:B------:R-:W-:Y:S01]  /*14d00*/  ISETP.GE.U32.AND P3, PT, R36, UR8, PT ;  /* 0x0000000824007c0c */ /* 0x000fe2000bf66070 */
[--C-:B------:R-:W-:Y:S02]  /*14d10*/  IMAD R36, R48, UR26, R66.reuse ;  /* 0x0000001a30247c24 */ /* 0x100fe4000f8e0242 */
[----:B------:R-:W-:Y:S01]  /*14d20*/  IMAD R40, R44, UR26, R66 ;  /* 0x0000001a2c287c24 */ /* 0x000fe2000f8e0242 */
[----:B--2---:R-:W-:Y:S02]  /*14d30*/  MOV R41, RZ ;  /* 0x000000ff00297202 */ /* 0x004fe40000000f00 */
[----:B------:R-:W-:Y:S01]  /*14d40*/  LEA R36, R36, 0xd, 0x4 ;  /* 0x0000000d24247811 */ /* 0x000fe200078e20ff */
[----:B---3--:R-:W-:Y:S01]  /*14d50*/  @P6 STS [R2+0x434], R49 ;  /* 0x0004343102006388 */ /* 0x008fe20000000800 */
[----:B------:R-:W-:-:S03]  /*14d60*/  PLOP3.LUT P6, PT, PT, PT, UP4, 0x80, 0x8 ;  /* 0x000000000008781c */ /* 0x000fc60003fcf048 */
[----:B----4-:R-:W-:Y:S01]  /*14d70*/  @P0 STS [R2+0x634], R51 ;  /* 0x0006343302000388 */ /* 0x010fe20000000800 */
[----:B------:R-:W-:Y:S02]  /*14d80*/  ISETP.GE.U32.AND.EX P0, PT, RZ, UR9, PT, P3 ;  /* 0x00000009ff007c0c */ /* 0x000fe4000bf06130 */
[----:B------:R-:W-:Y:S01]  /*14d90*/  LEA R40, R40, 0xd, 0x4 ;  /* 0x0000000d28287811 */ /* 0x000fe200078e20ff */
[----:B------:R2:W-:Y:S01]  /*14da0*/  @P5 STS [R2+0x1e30], R45 ;  /* 0x001e302d02005388 */ /* 0x0005e20000000800 */
[----:B------:R-:W-:Y:S02]  /*14db0*/  ISETP.LT.U32.AND.EX P6, PT, RZ, UR23, !P0, P6 ;  /* 0x00000017ff007c0c */ /* 0x000fe4000c7c1160 */
[----:B------:R-:W-:Y:S01]  /*14dc0*/  ISETP.GE.U32.AND P5, PT, R36, UR8, PT ;  /* 0x0000000824007c0c */ /* 0x000fe2000bfa6070 */
[----:B0-----:R-:W-:Y:S01]  /*14dd0*/  IMAD R36, R52, UR26, R66 ;  /* 0x0000001a34247c24 */ /* 0x001fe2000f8e0242 */
[----:B------:R0:W-:Y:S01]  /*14de0*/  @P4 STS [R2+0x234], R47 ;  /* 0x0002342f02004388 */ /* 0x0001e20000000800 */
[----:B------:R-:W-:-:S02]  /*14df0*/  ISETP.GE.U32.AND P4, PT, R40, UR8, PT ;  /* 0x0000000828007c0c */ /* 0x000fc4000bf86070 */
[----:B------:R-:W-:Y:S01]  /*14e00*/  ISETP.GE.U32.AND.EX P1, PT, RZ, UR9, PT, P1 ;  /* 0x00000009ff007c0c */ /* 0x000fe2000bf26110 */
[----:B------:R-:W3:Y:S01]  /*14e10*/  @!P2 LDG.E R41, desc[UR20][R6.64+0x2c] ;  /* 0x00002c140629a981 */ /* 0x000ee2000c1e1900 */
[----:B------:R-:W-:Y:S02]  /*14e20*/  PLOP3.LUT P2, PT, PT, PT, UP3, 0x80, 0x8 ;  /* 0x000000000008781c */ /* 0x000fe40003f4f038 */
[----:B------:R-:W-:Y:S02]  /*14e30*/  LEA R36, R36, 0xd, 0x4 ;  /* 0x0000000d24247811 */ /* 0x000fe400078e20ff */
[----:B------:R-:W-:Y:S01]  /*14e40*/  PLOP3.LUT P3, PT, PT, PT, UP2, 0x80, 0x8 ;  /* 0x000000000008781c */ /* 0x000fe20003f6f028 */
[----:B-1----:R-:W4:Y:S01]  /*14e50*/  @P6 LDG.E R43, desc[UR20][R12.64+0x34] ;  /* 0x000034140c2b6981 */ /* 0x002f22000c1e1900 */
[----:B------:R-:W-:Y:S02]  /*14e60*/  ISETP.GE.U32.AND.EX P4, PT, RZ, UR9, PT, P4 ;  /* 0x00000009ff007c0c */ /* 0x000fe4000bf86140 */
[----:B------:R-:W-:-:S02]  /*14e70*/  ISETP.LT.U32.AND.EX P1, PT, RZ, UR23, !P1, P2 ;  /* 0x00000017ff007c0c */ /* 0x000fc4000cf21120 */
[----:B------:R-:W-:Y:S01]  /*14e80*/  ISETP.GE.U32.AND P2, PT, R36, UR8, PT ;  /* 0x0000000824007c0c */ /* 0x000fe2000bf46070 */
[----:B------:R-:W-:Y:S01]  /*14e90*/  IMAD R36, R38, UR26, R66 ;  /* 0x0000001a26247c24 */ /* 0x000fe2000f8e0242 */
[----:B------:R-:W-:Y:S02]  /*14ea0*/  ISETP.LT.U32.AND.EX P3, PT, RZ, UR23, !P4, P3 ;  /* 0x00000017ff007c0c */ /* 0x000fe4000e761130 */
[----:B------:R-:W-:Y:S02]  /*14eb0*/  PLOP3.LUT P0, PT, PT, PT, UP1, 0x80, 0x8 ;  /* 0x000000000008781c */ /* 0x000fe40003f0f018 */
[----:B------:R-:W-:Y:S02]  /*14ec0*/  ISETP.GE.U32.AND.EX P5, PT, RZ, UR9, PT, P5 ;  /* 0x00000009ff007c0c */ /* 0x000fe4000bfa6150 */
[----:B------:R-:W-:Y:S02]  /*14ed0*/  LEA R36, R36, 0xd, 0x4 ;  /* 0x0000000d24247811 */ /* 0x000fe400078e20ff */
[----:B------:R-:W-:Y:S01]  /*14ee0*/  PLOP3.LUT P4, PT, PT, PT, UP0, 0x80, 0x8 ;  /* 0x000000000008781c */ /* 0x000fe20003f8f008 */
[----:B------:R-:W-:Y:S01]  /*14ef0*/  UISETP.NE.AND UP0, UPT, UR28, URZ, UPT ;  /* 0x000000ff1c00728c */ /* 0x000fe2000bf05270 */
[----:B------:R-:W-:Y:S01]  /*14f00*/  ISETP.LT.U32.AND.EX P5, PT, RZ, UR23, !P5, P0 ;  /* 0x00000017ff007c0c */ /* 0x000fe2000efa1100 */
[----:B--2---:R-:W2:Y:S01]  /*14f10*/  @P1 LDG.E R45, desc[UR20][R14.64+0x34] ;  /* 0x000034140e2d1981 */ /* 0x004ea2000c1e1900 */
[----:B------:R-:W-:-:S02]  /*14f20*/  ISETP.GE.U32.AND.EX P2, PT, RZ, UR9, PT, P2 ;  /* 0x00000009ff007c0c */ /* 0x000fc4000bf46120 */
[----:B------:R-:W-:Y:S01]  /*14f30*/  ISETP.GE.U32.AND P0, PT, R36, UR8, PT ;  /* 0x0000000824007c0c */ /* 0x000fe2000bf06070 */
[----:B0-----:R-:W3:Y:S01]  /*14f40*/  @P3 LDG.E R47, desc[UR20][R16.64+0x34] ;  /* 0x00003414102f3981 */ /* 0x001ee2000c1e1900 */
[----:B------:R-:W-:Y:S02]  /*14f50*/  ISETP.LT.U32.AND.EX P4, PT, RZ, UR23, !P2, P4 ;  /* 0x00000017ff007c0c */ /* 0x000fe4000d781140 */
[----:B------:R-:W-:Y:S02]  /*14f60*/  ISETP.GE.U32.AND.EX P0, PT, RZ, UR9, PT, P0 ;  /* 0x00000009ff007c0c */ /* 0x000fe4000bf06100 */
[----:B------:R-:W-:-:S03]  /*14f70*/  PLOP3.LUT P2, PT, PT, PT, UP0, 0x80, 0x8 ;  /* 0x000000000008781c */ /* 0x000fc60003f4f008 */
[----:B------:R-:W3:Y:S01]  /*14f80*/  @P5 LDG.E R49, desc[UR20][R18.64+0x34] ;  /* 0x0000341412315981 */ /* 0x000ee2000c1e1900 */
[----:B------:R-:W-:-:S05]  /*14f90*/  ISETP.LT.U32.AND.EX P0, PT, RZ, UR23, !P0, P2 ;  /* 0x00000017ff007c0c */ /* 0x000fca000c701120 */
[----:B------:R-:W3:Y:S08]  /*14fa0*/  @P4 LDG.E R51, desc[UR20][R20.64+0x34] ;  /* 0x0000341414334981 */ /* 0x000ef0000c1e1900 */
[----:B------:R-:W3:Y:S01]  /*14fb0*/  @P0 LDG.E R53, desc[UR20][R22.64+0x34] ;  /* 0x0000341416350981 */ /* 0x000ee2000c1e1900 */
[----:B------:R-:W0:Y:S01]  /*14fc0*/  LDC R38, c[0x0][0x360] ;  /* 0x0000d800ff267b82 */ /* 0x000e220000000800 */
[----:B------:R-:W-:-:S07]  /*14fd0*/  IMAD R36, R46, UR26, R66 ;  /* 0x0000001a2e247c24 */ /* 0x000fce000f8e0242 */
[----:B------:R-:W1:Y:S01]  /*14fe0*/  LDC R40, c[0x0][0x360] ;  /* 0x0000d800ff287b82 */ /* 0x000e620000000800 */
[----:B------:R-:W-:Y:S01]  /*14ff0*/  LEA R36, R36, 0xc, 0x4 ;  /* 0x0000000c24247811 */ /* 0x000fe200078e20ff */
[----:B------:R-:W-:Y:S03]  /*15000*/  @!P6 STS [R2+0x834], RZ ;  /* 0x000834ff0200e388 */ /* 0x000fe60000000800 */
[----:B------:R-:W-:-:S03]  /*15010*/  ISETP.GE.U32.AND P2, PT, R36, UR8, PT ;  /* 0x0000000824007c0c */ /* 0x000fc6000bf46070 */
[----:B------:R-:W1:Y:S01]  /*15020*/  LDC R44, c[0x0][0x360] ;  /* 0x0000d800ff2c7b82 */ /* 0x000e620000000800 */
[----:B------:R-:W-:Y:S02]  /*15030*/  MOV R48, UR23 ;  /* 0x0000001700307c02 */ /* 0x000fe40008000f00 */
[----:B------:R-:W-:-:S05]  /*15040*/  ISETP.GE.U32.AND.EX P2, PT, RZ, UR9, PT, P2 ;  /* 0x00000009ff007c0c */ /* 0x000fca000bf46120 */
[----:B------:R-:W3:Y:S01]  /*15050*/  LDC R46, c[0x0][0x360] ;  /* 0x0000d800ff2e7b82 */ /* 0x000ee20000000800 */
[--C-:B0-----:R-:W-:Y:S02]  /*15060*/  IMAD R36, R38, UR26, R66.reuse ;  /* 0x0000001a26247c24 */ /* 0x101fe4000f8e0242 */
[----:B-1----:R-:W-:Y:S01]  /*15070*/  IMAD R38, R40, UR26, R66 ;  /* 0x0000001a28267c24 */ /* 0x002fe2000f8e0242 */
[----:B------:R-:W-:Y:S04]  /*15080*/  @!P3 STS [R2+0xc34], RZ ;  /* 0x000c34ff0200b388 */ /* 0x000fe80000000800 */
[----:B------:R-:W-:Y:S02]  /*15090*/  LEA R38, R38, 0xd, 0x4 ;  /* 0x0000000d26267811 */ /* 0x000fe400078e20ff */
[----:B------:R-:W-:Y:S01]  /*150a0*/  LEA R36, R36, 0xd, 0x4 ;  /* 0x0000000d24247811 */ /* 0x000fe200078e20ff */
[----:B------:R-:W-:Y:S01]  /*150b0*/  @!P1 STS [R2+0xa34], RZ ;  /* 0x000a34ff02009388 */ /* 0x000fe20000000800 */
[----:B------:R-:W-:-:S02]  /*150c0*/  UISETP.NE.AND UP1, UPT, UR25, URZ, UPT ;  /* 0x000000ff1900728c */ /* 0x000fc4000bf25270 */
[----:B------:R-:W-:Y:S01]  /*150d0*/  UISETP.NE.AND UP2, UPT, UR24, URZ, UPT ;  /* 0x000000ff1800728c */ /* 0x000fe2000bf45270 */
[----:B------:R-:W-:Y:S04]  /*150e0*/  @!P4 STS [R2+0x1034], RZ ;  /* 0x001034ff0200c388 */ /* 0x000fe80000000800 */
[----:B------:R-:W-:Y:S01]  /*150f0*/  @!P0 STS [R2+0x1234], RZ ;  /* 0x001234ff02008388 */ /* 0x000fe20000000800 */
[----:B------:R-:W-:Y:S01]  /*15100*/  UISETP.NE.AND UP4, UPT, UR19, URZ, UPT ;  /* 0x000000ff1300728c */ /* 0x000fe2000bf85270 */
[----:B------:R-:W-:Y:S01]  /*15110*/  IMAD R40, R44, UR26, R66 ;  /* 0x0000001a2c287c24 */ /* 0x000fe2000f8e0242 */
[----:B------:R-:W-:Y:S01]  /*15120*/  UISETP.NE.AND UP3, UPT, UR22, URZ, UPT ;  /* 0x000000ff1600728c */ /* 0x000fe2000bf65270 */
[----:B------:R-:W-:Y:S03]  /*15130*/  @!P5 STS [R2+0xe34], RZ ;  /* 0x000e34ff0200d388 */ /* 0x000fe60000000800 */
[----:B------:R-:W-:Y:S01]  /*15140*/  LEA R40, R40, 0xd, 0x4 ;  /* 0x0000000d28287811 */ /* 0x000fe200078e20ff */
[----:B----4-:R0:W-:Y:S01]  /*15150*/  @P6 STS [R2+0x834], R43 ;  /* 0x0008342b02006388 */ /* 0x0101e20000000800 */
[----:B------:R-:W-:-:S04]  /*15160*/  ISETP.NE.AND P6, PT, R42, RZ, PT ;  /* 0x000000ff2a00720c */ /* 0x000fc80003fc5270 */
[----:B------:R-:W-:Y:S02]  /*15170*/  ISETP.LE.U32.OR.EX P2, PT, R48, RZ, P2, P6 ;  /* 0x000000ff3000720c */ /* 0x000fe40001743560 */
[----:B------:R-:W1:Y:S01]  /*15180*/  LDC R48, c[0x0][0x360] ;  /* 0x0000d800ff307b82 */ /* 0x000e620000000800 */
[----:B0-----:R-:W-:Y:S01]  /*15190*/  MOV R43, RZ ;  /* 0x000000ff002b7202 */ /* 0x001fe20000000f00 */
[----:B--2---:R0:W-:Y:S04]  /*151a0*/  @P1 STS [R2+0xa34], R45 ;  /* 0x000a342d02001388 */ /* 0x0041e80000000800 */
[----:B---3--:R2:W-:Y:S01]  /*151b0*/  @P3 STS [R2+0xc34], R47 ;  /* 0x000c342f02003388 */ /* 0x0085e20000000800 */
[----:B------:R-:W-:Y:S02]  /*151c0*/  ISETP.GE.U32.AND P3, PT, R38, UR8, PT ;  /* 0x0000000826007c0c */ /* 0x000fe4000bf66070 */
[----:B------:R-:W3:Y:S01]  /*151d0*/  LDC R38, c[0x0][0x360] ;  /* 0x0000d800ff267b82 */ /* 0x000ee20000000800 */
[----:B------:R-:W-:Y:S01]  /*151e0*/  ISETP.GE.U32.AND P1, PT, R36, UR8, PT ;  /* 0x0000000824007c0c */ /* 0x000fe2000bf26070 */
[--C-:B------:R-:W-:Y:S01]  /*151f0*/  IMAD R36, R46, UR26, R66.reuse ;  /* 0x0000001a2e247c24 */ /* 0x100fe2000f8e0242 */
[----:B------:R-:W4:Y:S04]  /*15200*/  @!P2 LDG.E R43, desc[UR20][R6.64+0x30] ;  /* 0x00003014062ba981 */ /* 0x000f28000c1e1900 */
[----:B------:R-:W-:Y:S01]  /*15210*/  LEA R36, R36, 0xd, 0x4 ;  /* 0x0000000d24247811 */ /* 0x000fe200078e20ff */
[----:B------:R2:W-:Y:S03]  /*15220*/  @P4 STS [R2+0x1034], R51 ;  /* 0x0010343302004388 */ /* 0x0005e60000000800 */
[----:B------:R-:W-:Y:S01]  /*15230*/  ISETP.GE.U32.AND P4, PT, R36, UR8, PT ;  /* 0x0000000824007c0c */ /* 0x000fe2000bf86070 */
[----:B-1----:R-:W-:Y:S01]  /*15240*/  IMAD R36, R48, UR26, R66 ;  /* 0x0000001a30247c24 */ /* 0x002fe2000f8e0242 */
[----:B------:R-:W-:Y:S01]  /*15250*/  PLOP3.LUT P2, PT, PT, PT, UP1, 0x80, 0x8 ;  /* 0x000000000008781c */ /* 0x000fe20003f4f018 */
[----:B------:R1:W-:Y:S01]  /*15260*/  @P0 STS [R2+0x1234], R53 ;  /* 0x0012343502000388 */ /* 0x0003e20000000800 */
[----:B------:R-:W-:-:S02]  /*15270*/  ISETP.GE.U32.AND.EX P0, PT, RZ, UR9, PT, P1 ;  /* 0x00000009ff007c0c */ /* 0x000fc4000bf06110 */
[----:B------:R-:W-:Y:S02]  /*15280*/  PLOP3.LUT P1, PT, PT, PT, UP2, 0x80, 0x8 ;  /* 0x000000000008781c */ /* 0x000fe40003f2f028 */
[----:B------:R-:W-:Y:S02]  /*15290*/  ISETP.GE.U32.AND.EX P3, PT, RZ, UR9, PT, P3 ;  /* 0x00000009ff007c0c */ /* 0x000fe4000bf66130 */
[----:B------:R-:W-:Y:S02]  /*152a0*/  ISETP.LT.U32.AND.EX P2, PT, RZ, UR23, !P0, P2 ;  /* 0x00000017ff007c0c */ /* 0x000fe4000c741120 */
[----:B------:R-:W-:Y:S02]  /*152b0*/  LEA R36, R36, 0xd, 0x4 ;  /* 0x0000000d24247811 */ /* 0x000fe400078e20ff */
[----:B------:R-:W-:Y:S02]  /*152c0*/  ISETP.LT.U32.AND.EX P1, PT, RZ, UR23, !P3, P1 ;  /* 0x00000017ff007c0c */ /* 0x000fe4000df21110 */
[----:B------:R-:W-:-:S02]  /*152d0*/  PLOP3.LUT P0, PT, PT, PT, UP4, 0x80, 0x8 ;  /* 0x000000000008781c */ /* 0x000fc40003f0f048 */
[----:B------:R-:W-:Y:S02]  /*152e0*/  ISETP.GE.U32.AND.EX P4, PT, RZ, UR9, PT, P4 ;  /* 0x00000009ff007c0c */ /* 0x000fe4000bf86140 */
[----:B------:R-:W-:Y:S01]  /*152f0*/  ISETP.GE.U32.AND P3, PT, R36, UR8, PT ;  /* 0x0000000824007c0c */ /* 0x000fe2000bf66070 */
[----:B---3--:R-:W-:Y:S01]  /*15300*/  IMAD R36, R38, UR26, R66 ;  /* 0x0000001a26247c24 */ /* 0x008fe2000f8e0242 */
[----:B------:R3:W-:Y:S01]  /*15310*/  @P5 STS [R2+0xe34], R49 ;  /* 0x000e343102005388 */ /* 0x0007e20000000800 */
[----:B------:R-:W-:Y:S02]  /*15320*/  ISETP.LT.U32.AND.EX P0, PT, RZ, UR23, !P4, P0 ;  /* 0x00000017ff007c0c */ /* 0x000fe4000e701100 */
[----:B------:R-:W-:Y:S01]  /*15330*/  ISETP.GE.U32.AND P5, PT, R40, UR8, PT ;  /* 0x0000000828007c0c */ /* 0x000fe2000bfa6070 */
[----:B0-----:R-:W4:Y:S01]  /*15340*/  @P2 LDG.E R45, desc[UR20][R24.64+0x34] ;  /* 0x00003414182d2981 */ /* 0x001f22000c1e1900 */
[----:B------:R-:W-:Y:S02]  /*15350*/  PLOP3.LUT P4, PT, PT, PT, UP5, 0x80, 0x8 ;  /* 0x000000000008781c */ /* 0x000fe40003f8f058 */
[----:B------:R-:W-:Y:S01]  /*15360*/  ISETP.GE.U32.AND.EX P3, PT, RZ, UR9, PT, P3 ;  /* 0x00000009ff007c0c */ /* 0x000fe2000bf66130 */
[----:B--2---:R-:W2:Y:S01]  /*15370*/  @P1 LDG.E R47, desc[UR20][R26.64+0x34] ;  /* 0x000034141a2f1981 */ /* 0x004ea2000c1e1900 */
[----:B------:R-:W-:-:S02]  /*15380*/  LEA R36, R36, 0xd, 0x4 ;  /* 0x0000000d24247811 */ /* 0x000fc400078e20ff */
[----:B------:R-:W-:Y:S02]  /*15390*/  PLOP3.LUT P6, PT, PT, PT, UP3, 0x80, 0x8 ;  /* 0x000000000008781c */ /* 0x000fe40003fcf038 */
[----:B------:R-:W-:Y:S01]  /*153a0*/  ISETP.GE.U32.AND.EX P5, PT, RZ, UR9, PT, P5 ;  /* 0x00000009ff007c0c */ /* 0x000fe2000bfa6150 */
[----:B------:R-:W2:Y:S01]  /*153b0*/  @P0 LDG.E R51, desc[UR20][R30.64+0x34] ;  /* 0x000034141e330981 */ /* 0x000ea2000c1e1900 */
[----:B------:R-:W-:Y:S02]  /*153c0*/  ISETP.LT.U32.AND.EX P3, PT, RZ, UR23, !P3, P4 ;  /* 0x00000017ff007c0c */ /* 0x000fe4000df61140 */
[----:B------:R-:W-:Y:S02]  /*153d0*/  ISETP.GE.U32.AND P4, PT, R36, UR8, PT ;  /* 0x0000000824007c0c */ /* 0x000fe4000bf86070 */
[----:B------:R-:W-:Y:S02]  /*153e0*/  ISETP.LT.U32.AND.EX P5, PT, RZ, UR23, !P5, P6 ;  /* 0x00000017ff007c0c */ /* 0x000fe4000efa1160 */
[----:B------:R-:W-:-:S02]  /*153f0*/  ISETP.GE.U32.AND.EX P4, PT, RZ, UR9, PT, P4 ;  /* 0x00000009ff007c0c */ /* 0x000fc4000bf86140 */
[----:B------:R-:W-:-:S04]  /*15400*/  PLOP3.LUT P6, PT, PT, PT, UP6, 0x80, 0x8 ;  /* 0x000000000008781c */ /* 0x000fc80003fcf068 */
[----:B------:R-:W-:Y:S01]  /*15410*/  ISETP.LT.U32.AND.EX P4, PT, RZ, UR23, !P4, P6 ;  /* 0x00000017ff007c0c */ /* 0x000fe2000e781160 */
[----:B-1----:R-:W2:Y:S04]  /*15420*/  @P3 LDG.E R53, desc[UR20][R32.64+0x34] ;  /* 0x0000341420353981 */ /* 0x002ea8000c1e1900 */
[----:B---3--:R-:W3:Y:S08]  /*15430*/  @P5 LDG.E R49, desc[UR20][R28.64+0x34] ;  /* 0x000034141c315981 */ /* 0x008ef0000c1e1900 */
[----:B------:R-:W3:Y:S01]  /*15440*/  @P4 LDG.E R55, desc[UR20][R34.64+0x34] ;  /* 0x0000341422374981 */ /* 0x000ee2000c1e1900 */
[----:B------:R-:W-:-:S02]  /*15450*/  ISETP.NE.AND P6, PT, R42, RZ, PT ;  /* 0x000000ff2a00720c */ /* 0x000fc40003fc5270 */
[----:B------:R-:W0:Y:S08]  /*15460*/  LDC R42, c[0x0][0x360] ;  /* 0x0000d800ff2a7b82 */ /* 0x000e300000000800 */
[----:B------:R-:W1:Y:S01]  /*15470*/  LDC R38, c[0x0][0x360] ;  /* 0x0000d800ff267b82 */ /* 0x000e620000000800 */
[----:B------:R-:W-:-:S07]  /*15480*/  IMAD R36, R50, UR26, R66 ;  /* 0x0000001a32247c24 */ /* 0x000fce000f8e0242 */
[----:B------:R-:W0:Y:S01]  /*15490*/  LDC R40, c[0x0][0x360] ;  /* 0x0000d800ff287b82 */ /* 0x000e220000000800 */
[----:B------:R-:W-:-:S07]  /*154a0*/  LEA R36, R36, 0xd, 0x4 ;  /* 0x0000000d24247811 */ /* 0x000fce00078e20ff */
[----:B------:R-:W2:Y:S01]  /*154b0*/  LDC R44, c[0x0][0x360] ;  /* 0x0000d800ff2c7b82 */ /* 0x000ea20000000800 */
[----:B------:R-:W-:Y:S07]  /*154c0*/  @!P2 STS [R2+0x1434], RZ ;  /* 0x001434ff0200a388 */ /* 0x000fee0000000800 */
[----:B------:R-:W2:Y:S01]  /*154d0*/  LDC R46, c[0x0][0x360] ;  /* 0x0000d800ff2e7b82 */ /* 0x000ea20000000800 */
[----:B------:R-:W-:Y:S01]  /*154e0*/  MOV R48, UR23 ;  /* 0x0000001700307c02 */ /* 0x000fe20008000f00 */
[----:B------:R-:W-:-:S02]  /*154f0*/  UP2UR UR24, UPR, URZ, 0x2 ;  /* 0x00000002ff187883 */ /* 0x000fc40008000000 */
[----:B------:R-:W-:Y:S01]  /*15500*/  UISETP.NE.AND UP1, UPT, UR14, URZ, UPT ;  /* 0x000000ff0e00728c */ /* 0x000fe2000bf25270 */
[----:B------:R-:W-:Y:S03]  /*15510*/  @!P1 STS [R2+0x1634], RZ ;  /* 0x001634ff02009388 */ /* 0x000fe60000000800 */
[----:B------:R-:W-:Y:S02]  /*15520*/  UP2UR UR19, UPR, URZ, 0x2 ;  /* 0x00000002ff137883 */ /* 0x000fe40008000000 */
[----:B------:R-:W-:Y:S02]  /*15530*/  UISETP.NE.AND UP1, UPT, UR12, URZ, UPT ;  /* 0x000000ff0c00728c */ /* 0x000fe4000bf25270 */
[----:B------:R-:W-:Y:S02]  /*15540*/  UP2UR UR25, UPR, URZ, 0x1 ;  /* 0x00000001ff197883 */ /* 0x000fe40008000000 */
[----:B------:R-:W-:Y:S01]  /*15550*/  UISETP.NE.AND UP0, UPT, UR18, URZ, UPT ;  /* 0x000000ff1200728c */ /* 0x000fe2000bf05270 */
[----:B------:R-:W-:Y:S01]  /*15560*/  @!P5 STS [R2+0x1834], RZ ;  /* 0x001834ff0200d388 */ /* 0x000fe20000000800 */
[----:B------:R-:W-:-:S02]  /*15570*/  UP2UR UR18, UPR, URZ, 0x2 ;  /* 0x00000002ff127883 */ /* 0x000fc40008000000 */
[----:B------:R-:W-:Y:S01]  /*15580*/  UISETP.NE.AND UP1, UPT, UR11, URZ, UPT ;  /* 0x000000ff0b00728c */ /* 0x000fe2000bf25270 */
[----:B------:R-:W-:Y:S01]  /*15590*/  @!P4 STS [R2+0x1e34], RZ ;  /* 0x001e34ff0200c388 */ /* 0x000fe20000000800 */
[----:B------:R-:W-:Y:S02]  /*155a0*/  UP2UR UR22, UPR, URZ, 0x4 ;  /* 0x00000004ff167883 */ /* 0x000fe40008000000 */
[----:B------:R-:W-:Y:S01]  /*155b0*/  UISETP.NE.AND UP2, UPT, UR17, URZ, UPT ;  /* 0x000000ff1100728c */ /* 0x000fe2000bf45270 */
[----:B------:R-:W-:Y:S04]  /*155c0*/  @!P0 STS [R2+0x1a34], RZ ;  /* 0x001a34ff02008388 */ /* 0x000fe80000000800 */
[----:B------:R-:W-:Y:S04]  /*155d0*/  @!P3 STS [R2+0x1c34], RZ ;  /* 0x001c34ff0200b388 */ /* 0x000fe80000000800 */
[----:B----4-:R4:W-:Y:S01]  /*155e0*/  @P2 STS [R2+0x1434], R45 ;  /* 0x0014342d02002388 */ /* 0x0109e20000000800 */
[----:B------:R-:W-:Y:S01]  /*155f0*/  ISETP.GE.U32.AND P2, PT, R36, UR8, PT ;  /* 0x0000000824007c0c */ /* 0x000fe2000bf46070 */
[----:B-1----:R-:W-:-:S03]  /*15600*/  IMAD R36, R38, UR26, R66 ;  /* 0x0000001a26247c24 */ /* 0x002fc6000f8e0242 */
[----:B------:R-:W-:Y:S01]  /*15610*/  ISETP.GE.U32.AND.EX P2, PT, RZ, UR9, PT, P2 ;  /* 0x00000009ff007c0c */ /* 0x000fe2000bf46120 */
[----:B0-----:R-:W-:-:S03]  /*15620*/  IMAD R38, R40, UR26, R66 ;  /* 0x0000001a28267c24 */ /* 0x001fc6000f8e0242 */
[----:B------:R-:W-:Y:S02]  /*15630*/  ISETP.LE.U32.OR.EX P2, PT, R48, RZ, P2, P6 ;  /* 0x000000ff3000720c */ /* 0x000fe40001743560 */
[----:B------:R-:W0:Y:S01]  /*15640*/  LDC R48, c[0x0][0x360] ;  /* 0x0000d800ff307b82 */ /* 0x000e220000000800 */
[----:B------:R-:W-:Y:S01]  /*15650*/  LEA R36, R36, 0xe, 0x4 ;  /* 0x0000000e24247811 */ /* 0x000fe200078e20ff */
[----:B--2---:R-:W-:Y:S01]  /*15660*/  @P1 STS [R2+0x1634], R47 ;  /* 0x0016342f02001388 */ /* 0x004fe20000000800 */
[--C-:B------:R-:W-:Y:S01]  /*15670*/  IMAD R40, R44, UR26, R66.reuse ;  /* 0x0000001a2c287c24 */ /* 0x100fe2000f8e0242 */
[----:B------:R-:W-:Y:S02]  /*15680*/  LEA R38, R38, 0xe, 0x4 ;  /* 0x0000000e26267811 */ /* 0x000fe400078e20ff */
[----:B------:R-:W-:Y:S01]  /*15690*/  ISETP.GE.U32.AND P1, PT, R36, UR8, PT ;  /* 0x0000000824007c0c */ /* 0x000fe2000bf26070 */
[----:B------:R-:W-:Y:S01]  /*156a0*/  IMAD R36, R46, UR26, R66 ;  /* 0x0000001a2e247c24 */ /* 0x000fe2000f8e0242 */
[----:B----4-:R-:W-:-:S02]  /*156b0*/  MOV R45, RZ ;  /* 0x000000ff002d7202 */ /* 0x010fc40000000f00 */
[----:B------:R-:W-:Y:S02]  /*156c0*/  LEA R40, R40, 0xe, 0x4 ;  /* 0x0000000e28287811 */ /* 0x000fe400078e20ff */
[----:B------:R-:W-:Y:S01]  /*156d0*/  LEA R36, R36, 0xe, 0x4 ;  /* 0x0000000e24247811 */ /* 0x000fe200078e20ff */
[----:B---3--:R1:W-:Y:S01]  /*156e0*/  @P5 STS [R2+0x1834], R49 ;  /* 0x0018343102005388 */ /* 0x0083e20000000800 */
[----:B------:R-:W-:-:S03]  /*156f0*/  ISETP.GE.U32.AND P5, PT, R38, UR8, PT ;  /* 0x0000000826007c0c */ /* 0x000fc6000bfa6070 */
[----:B------:R-:W-:Y:S01]  /*15700*/  @P0 STS [R2+0x1a34], R51 ;  /* 0x001a343302000388 */ /* 0x000fe20000000800 */
[----:B------:R-:W-:-:S03]  /*15710*/  ISETP.GE.U32.AND.EX P5, PT, RZ, UR9, PT, P5 ;  /* 0x00000009ff007c0c */ /* 0x000fc6000bfa6150 */
[----:B------:R-:W-:Y:S01]  /*15720*/  @P4 STS [R2+0x1e34], R55 ;  /* 0x001e343702004388 */ /* 0x000fe20000000800 */
[----:B------:R-:W-:Y:S02]  /*15730*/  ISETP.GE.U32.AND.EX P4, PT, RZ, UR9, PT, P1 ;  /* 0x00000009ff007c0c */ /* 0x000fe4000bf86110 */
[----:B------:R-:W-:Y:S01]  /*15740*/  PLOP3.LUT P1, PT, PT, PT, UP1, 0x80, 0x8 ;  /* 0x000000000008781c */ /* 0x000fe20003f2f018 */
[----:B------:R2:W-:Y:S01]  /*15750*/  @P3 STS [R2+0x1c34], R53 ;  /* 0x001c343502003388 */ /* 0x0005e20000000800 */
[----:B------:R-:W-:Y:S02]  /*15760*/  ISETP.GE.U32.AND P0, PT, R40, UR8, PT ;  /* 0x0000000828007c0c */ /* 0x000fe4000bf06070 */
[----:B------:R-:W-:Y:S01]  /*15770*/  ISETP.GE.U32.AND P3, PT, R36, UR8, PT ;  /* 0x0000000824007c0c */ /* 0x000fe2000bf66070 */
[----:B------:R-:W3:Y:S01]  /*15780*/  @!P2 LDG.E R45, desc[UR20][R6.64+0x34] ;  /* 0x00003414062da981 */ /* 0x000ee2000c1e1900 */
[----:B------:R-:W-:Y:S02]  /*15790*/  PLOP3.LUT P2, PT, PT, PT, UP0, 0x80, 0x8 ;  /* 0x000000000008781c */ /* 0x000fe40003f4f008 */
[----:B------:R-:W-:-:S02]  /*157a0*/  ISETP.LT.U32.AND.EX P5, PT, RZ, UR23, !P5, P1 ;  /* 0x00000017ff007c0c */ /* 0x000fc4000efa1110 */
[----:B------:R-:W-:Y:S02]  /*157b0*/  ISETP.GE.U32.AND.EX P1, PT, RZ, UR9, PT, P0 ;  /* 0x00000009ff007c0c */ /* 0x000fe4000bf26100 */
[----:B------:R-:W-:Y:S02]  /*157c0*/  ISETP.LT.U32.AND.EX P2, PT, RZ, UR23, !P4, P2 ;  /* 0x00000017ff007c0c */ /* 0x000fe4000e741120 */
[----:B------:R-:W-:Y:S02]  /*157d0*/  PLOP3.LUT P0, PT, PT, PT, UP2, 0x80, 0x8 ;  /* 0x000000000008781c */ /* 0x000fe40003f0f028 */
[----:B------:R-:W-:Y:S01]  /*157e0*/  ISETP.GE.U32.AND.EX P3, PT, RZ, UR9, PT, P3 ;  /* 0x00000009ff007c0c */ /* 0x000fe2000bf66130 */
[----:B------:R-:W-:Y:S01]  /*157f0*/  UISETP.NE.AND UP1, UPT, UR18, URZ, UPT ;  /* 0x000000ff1200728c */ /* 0x000fe2000bf25270 */
[----:B0-----:R-:W-:Y:S02]  /*15800*/  IMAD R36, R48, UR26, R66 ;  /* 0x0000001a30247c24 */ /* 0x001fe4000f8e0242 */
[----:B------:R-:W-:Y:S01]  /*15810*/  ISETP.LT.U32.AND.EX P0, PT, RZ, UR23, !P3, P0 ;  /* 0x00000017ff007c0c */ /* 0x000fe2000df01100 */
[----:B-1----:R-:W4:Y:S02]  /*15820*/  @P5 LDG.E R49, desc[UR20][R8.64+0x38] ;  /* 0x0000381408315981 */ /* 0x002f24000c1e1900 */
[----:B------:R-:W-:-:S02]  /*15830*/  PLOP3.LUT P4, PT, PT, PT, UP1, 0x80, 0x8 ;  /* 0x000000000008781c */ /* 0x000fc40003f8f018 */
[----:B------:R-:W-:Y:S01]  /*15840*/  LEA R36, R36, 0xe, 0x4 ;  /* 0x0000000e24247811 */ /* 0x000fe200078e20ff */
[----:B------:R-:W-:Y:S01]  /*15850*/  UISETP.NE.AND UP1, UPT, UR19, URZ, UPT ;  /* 0x000000ff1300728c */ /* 0x000fe2000bf25270 */
[----:B------:R-:W-:Y:S01]  /*15860*/  ISETP.LT.U32.AND.EX P4, PT, RZ, UR23, !P1, P4 ;  /* 0x00000017ff007c0c */ /* 0x000fe2000cf81140 */
[----:B------:R-:W3:Y:S01]  /*15870*/  @P2 LDG.E R47, desc[UR20][R4.64+0x38] ;  /* 0x00003814042f2981 */ /* 0x000ee2000c1e1900 */
[----:B------:R-:W-:-:S03]  /*15880*/  ISETP.GE.U32.AND P1, PT, R36, UR8, PT ;  /* 0x0000000824007c0c */ /* 0x000fc6000bf26070 */
[----:B------:R-:W-:Y:S01]  /*15890*/  PLOP3.LUT P3, PT, PT, PT, UP1, 0x80, 0x8 ;  /* 0x000000000008781c */ /* 0x000fe20003f6f018 */
[----:B--2---:R-:W2:Y:S01]  /*158a0*/  @P0 LDG.E R53, desc[UR20][R12.64+0x38] ;  /* 0x000038140c350981 */ /* 0x004ea2000c1e1900 */
[----:B------:R-:W-:-:S04]  /*158b0*/  ISETP.GE.U32.AND.EX P1, PT, RZ, UR9, PT, P1 ;  /* 0x00000009ff007c0c */ /* 0x000fc8000bf26110 */
[----:B------:R-:W-:Y:S02]  /*158c0*/  ISETP.LT.U32.AND.EX P3, PT, RZ, UR23, !P1, P3 ;  /* 0x00000017ff007c0c */ /* 0x000fe4000cf61130 */
[----:B------:R-:W4:Y:S11]  /*158d0*/  @P4 LDG.E R51, desc[UR20][R10.64+0x38] ;  /* 0x000038140a334981 */ /* 0x000f36000c1e1900 */
[----:B------:R-:W4:Y:S01]  /*158e0*/  @P3 LDG.E R55, desc[UR20][R14.64+0x38] ;  /* 0x000038140e373981 */ /* 0x000f22000c1e1900 */
[----:B------:R-:W0:Y:S08]  /*158f0*/  LDC R36, c[0x0][0x360] ;  /* 0x0000d800ff247b82 */ /* 0x000e300000000800 */
[----:B------:R-:W1:Y:S08]  /*15900*/  LDC R38, c[0x0][0x360] ;  /* 0x0000d800ff267b82 */ /* 0x000e700000000800 */
[----:B------:R-:W1:Y:S01]  /*15910*/  LDC R40, c[0x0][0x360] ;  /* 0x0000d800ff287b82 */ /* 0x000e620000000800 */
[----:B------:R-:W-:Y:S01]  /*15920*/  UISETP.NE.AND UP2, UPT, UR13, URZ, UPT ;  /* 0x000000ff0d00728c */ /* 0x000fe2000bf45270 */
[----:B0-----:R-:W-:-:S06]  /*15930*/  IMAD R36, R36, UR26, R66 ;  /* 0x0000001a24247c24 */ /* 0x001fcc000f8e0242 */
[----:B------:R-:W0:Y:S01]  /*15940*/  LDC R44, c[0x0][0x360] ;  /* 0x0000d800ff2c7b82 */ /* 0x000e220000000800 */
[----:B------:R-:W-:Y:S01]  /*15950*/  @!P2 STS [R2+0x238], RZ ;  /* 0x000238ff0200a388 */ /* 0x000fe20000000800 */
[----:B------:R-:W-:-:S03]  /*15960*/  LEA R36, R36, 0xe, 0x4 ;  /* 0x0000000e24247811 */ /* 0x000fc600078e20ff */
[----:B------:R-:W-:Y:S01]  /*15970*/  @!P0 STS [R2+0x838], RZ ;  /* 0x000838ff02008388 */ /* 0x000fe20000000800 */
[--C-:B-1----:R-:W-:Y:S01]  /*15980*/  IMAD R38, R38, UR26, R66.reuse ;  /* 0x0000001a26267c24 */ /* 0x102fe2000f8e0242 */
[----:B------:R-:W-:Y:S02]  /*15990*/  UISETP.NE.AND UP1, UPT, UR16, URZ, UPT ;  /* 0x000000ff1000728c */ /* 0x000fe4000bf25270 */
[----:B------:R-:W-:Y:S02]  /*159a0*/  @!P5 STS [R2+0x438], RZ ;  /* 0x000438ff0200d388 */ /* 0x000fe40000000800 */
[----:B------:R-:W-:Y:S01]  /*159b0*/  LEA R38, R38, 0xe, 0x4 ;  /* 0x0000000e26267811 */ /* 0x000fe200078e20ff */
[----:B------:R-:W-:Y:S01]  /*159c0*/  IMAD R40, R40, UR26, R66 ;  /* 0x0000001a28287c24 */ /* 0x000fe2000f8e0242 */
[----:B------:R-:W-:Y:S01]  /*159d0*/  PLOP3.LUT P1, PT, PT, PT, UP0, 0x80, 0x8 ;  /* 0x000000000008781c */ /* 0x000fe20003f2f008 */
[----:B------:R-:W-:Y:S01]  /*159e0*/  UISETP.NE.AND UP0, UPT, UR15, URZ, UPT ;  /* 0x000000ff0f00728c */ /* 0x000fe2000bf05270 */
[----:B------:R-:W-:Y:S02]  /*159f0*/  @!P4 STS [R2+0x638], RZ ;  /* 0x000638ff0200c388 */ /* 0x000fe40000000800 */
[----:B------:R-:W-:-:S02]  /*15a00*/  LEA R40, R40, 0xe, 0x4 ;  /* 0x0000000e28287811 */ /* 0x000fc400078e20ff */
[----:B------:R-:W-:Y:S04]  /*15a10*/  @!P3 STS [R2+0xa38], RZ ;  /* 0x000a38ff0200b388 */ /* 0x000fe80000000800 */
[----:B---3--:R1:W-:Y:S01]  /*15a20*/  @P2 STS [R2+0x238], R47 ;  /* 0x0002382f02002388 */ /* 0x0083e20000000800 */
[----:B------:R-:W-:-:S03]  /*15a30*/  ISETP.GE.U32.AND P2, PT, R36, UR8, PT ;  /* 0x0000000824007c0c */ /* 0x000fc6000bf46070 */
[----:B--2---:R-:W-:Y:S01]  /*15a40*/  @P0 STS [R2+0x838], R53 ;  /* 0x0008383502000388 */ /* 0x004fe20000000800 */
[----:B------:R-:W-:Y:S02]  /*15a50*/  PLOP3.LUT P0, PT, PT, PT, UP2, 0x80, 0x8 ;  /* 0x000000000008781c */ /* 0x000fe40003f0f028 */
[----:B------:R-:W-:-:S04]  /*15a60*/  ISETP.GE.U32.AND.EX P2, PT, RZ, UR9, PT, P2 ;  /* 0x00000009ff007c0c */ /* 0x000fc8000bf46120 */
[----:B------:R-:W-:Y:S01]  /*15a70*/  ISETP.LT.U32.AND.EX P0, PT, RZ, UR23, !P2, P0 ;  /* 0x00000017ff007c0c */ /* 0x000fe2000d701100 */
[----:B----4-:R2:W-:Y:S01]  /*15a80*/  @P5 STS [R2+0x438], R49 ;  /* 0x0004383102005388 */ /* 0x0105e20000000800 */
[----:B------:R-:W-:Y:S01]  /*15a90*/  ISETP.GE.U32.AND P5, PT, R38, UR8, PT ;  /* 0x0000000826007c0c */ /* 0x000fe2000bfa6070 */
[----:B0-----:R-:W-:Y:S02]  /*15aa0*/  IMAD R36, R44, UR26, R66 ;  /* 0x0000001a2c247c24 */ /* 0x001fe4000f8e0242 */
[----:B------:R0:W-:Y:S01]  /*15ab0*/  @P4 STS [R2+0x638], R51 ;  /* 0x0006383302004388 */ /* 0x0001e20000000800 */
[----:B------:R-:W-:Y:S02]  /*15ac0*/  ISETP.GE.U32.AND P4, PT, R40, UR8, PT ;  /* 0x0000000828007c0c */ /* 0x000fe4000bf86070 */
[----:B------:R-:W-:Y:S01]  /*15ad0*/  ISETP.GE.U32.AND.EX P5, PT, RZ, UR9, PT, P5 ;  /* 0x00000009ff007c0c */ /* 0x000fe2000bfa6150 */
[----:B------:R-:W-:Y:S01]  /*15ae0*/  @P3 STS [R2+0xa38], R55 ;  /* 0x000a383702003388 */ /* 0x000fe20000000800 */
[----:B------:R-:W-:-:S02]  /*15af0*/  PLOP3.LUT P3, PT, PT, PT, UP1, 0x80, 0x8 ;  /* 0x000000000008781c */ /* 0x000fc40003f6f018 */
[----:B------:R-:W-:Y:S01]  /*15b00*/  LEA R36, R36, 0xe, 0x4 ;  /* 0x0000000e24247811 */ /* 0x000fe200078e20ff */
[----:B-1----:R-:W3:Y:S01]  /*15b10*/  @P0 LDG.E R47, desc[UR20][R16.64+0x38] ;  /* 0x00003814102f0981 */ /* 0x002ee2000c1e1900 */
[----:B------:R-:W-:Y:S01]  /*15b20*/  PLOP3.LUT P2, PT, PT, PT, UP0, 0x80, 0x8 ;  /* 0x000000000008781c */ /* 0x000fe20003f4f008 */
[----:B------:R-:W-:Y:S01]  /*15b30*/  UISETP.NE.AND UP0, UPT, UR25, URZ, UPT ;  /* 0x000000ff1900728c */ /* 0x000fe2000bf05270 */
[----:B------:R-:W-:Y:S02]  /*15b40*/  ISETP.GE.U32.AND.EX P4, PT, RZ, UR9, PT, P4 ;  /* 0x00000009ff007c0c */ /* 0x000fe4000bf86140 */
[----:B------:R-:W-:Y:S02]  /*15b50*/  ISETP.LT.U32.AND.EX P5, PT, RZ, UR23, !P5, P3 ;  /* 0x00000017ff007c0c */ /* 0x000fe4000efa1130 */
[----:B------:R-:W-:Y:S02]  /*15b60*/  ISETP.GE.U32.AND P3, PT, R36, UR8, PT ;  /* 0x0000000824007c0c */ /* 0x000fe4000bf66070 */
[----:B------:R-:W-:-:S02]  /*15b70*/  ISETP.LT.U32.AND.EX P2, PT, RZ, UR23, !P4, P2 ;  /* 0x00000017ff007c0c */ /* 0x000fc4000e741120 */
[----:B------:R-:W-:Y:S02]  /*15b80*/  PLOP3.LUT P4, PT, PT, PT, UP0, 0x80, 0x8 ;  /* 0x000000000008781c */ /* 0x000fe40003f8f008 */
[----:B------:R-:W-:-:S04]  /*15b90*/  ISETP.GE.U32.AND.EX P3, PT, RZ, UR9, PT, P3 ;  /* 0x00000009ff007c0c */ /* 0x000fc8000bf66130 */
[----:B------:R-:W-:Y:S01]  /*15ba0*/  ISETP.LT.U32.AND.EX P4, PT, RZ, UR23, !P3, P4 ;  /* 0x00000017ff007c0c */ /* 0x000fe2000df81140 */
[----:B--2---:R-:W2:Y:S04]  /*15bb0*/  @P5 LDG.E R49, desc[UR20][R18.64+0x38] ;  /* 0x0000381412315981 */ /* 0x004ea8000c1e1900 */
[----:B0-----:R-:W4:Y:S08]  /*15bc0*/  @P2 LDG.E R51, desc[UR20][R20.64+0x38] ;  /* 0x0000381414332981 */ /* 0x001f30000c1e1900 */
[----:B------:R-:W4:Y:S01]  /*15bd0*/  @P4 LDG.E R53, desc[UR20][R22.64+0x38] ;  /* 0x0000381416354981 */ /* 0x000f22000c1e1900 */
[----:B------:R-:W0:Y:S01]  /*15be0*/  LDC R38, c[0x0][0x360] ;  /* 0x0000d800ff267b82 */ /* 0x000e220000000800 */
[----:B------:R-:W-:-:S07]  /*15bf0*/  IMAD R36, R42, UR26, R66 ;  /* 0x0000001a2a247c24 */ /* 0x000fce000f8e0242 */
[----:B------:R-:W1:Y:S01]  /*15c00*/  LDC R40, c[0x0][0x360] ;  /* 0x0000d800ff287b82 */ /* 0x000e620000000800 */
[----:B------:R-:W-:Y:S01]  /*15c10*/  LEA R36, R36, 0xe, 0x4 ;  /* 0x0000000e24247811 */ /* 0x000fe200078e20ff */
[----:B------:R-:W-:Y:S06]  /*15c20*/  @!P0 STS [R2+0xc38], RZ ;  /* 0x000c38ff02008388 */ /* 0x000fec0000000800 */
[----:B------:R-:W2:Y:S01]  /*15c30*/  LDC R42, c[0x0][0x360] ;  /* 0x0000d800ff2a7b82 */ /* 0x000ea20000000800 */
[----:B------:R-:W-:Y:S01]  /*15c40*/  MOV R44, UR23 ;  /* 0x00000017002c7c02 */ /* 0x000fe20008000f00 */
[----:B------:R-:W-:Y:S01]  /*15c50*/  @!P5 STS [R2+0xe38], RZ ;  /* 0x000e38ff0200d388 */ /* 0x000fe20000000800 */
[----:B------:R-:W-:-:S02]  /*15c60*/  UISETP.NE.AND UP1, UPT, UR24, URZ, UPT ;  /* 0x000000ff1800728c */ /* 0x000fc4000bf25270 */
[----:B------:R-:W-:Y:S01]  /*15c70*/  UISETP.NE.AND UP2, UPT, UR22, URZ, UPT ;  /* 0x000000ff1600728c */ /* 0x000fe2000bf45270 */
[----:B------:R-:W-:Y:S04]  /*15c80*/  @!P2 STS [R2+0x1038], RZ ;  /* 0x001038ff0200a388 */ /* 0x000fe80000000800 */
[----:B------:R-:W-:Y:S04]  /*15c90*/  @!P4 STS [R2+0x1238], RZ ;  /* 0x001238ff0200c388 */ /* 0x000fe80000000800 */
[----:B---3--:R3:W-:Y:S01]  /*15ca0*/  @P0 STS [R2+0xc38], R47 ;  /* 0x000c382f02000388 */ /* 0x0087e20000000800 */
[----:B------:R-:W-:-:S04]  /*15cb0*/  ISETP.GE.U32.AND P0, PT, R36, UR8, PT ;  /* 0x0000000824007c0c */ /* 0x000fc8000bf06070 */
[----:B------:R-:W-:Y:S01]  /*15cc0*/  ISETP.GE.U32.AND.EX P0, PT, RZ, UR9, PT, P0 ;  /* 0x00000009ff007c0c */ /* 0x000fe2000bf06100 */
[----:B0-----:R-:W-:-:S03]  /*15cd0*/  IMAD R36, R38, UR26, R66 ;  /* 0x0000001a26247c24 */ /* 0x001fc6000f8e0242 */
[----:B------:R-:W-:Y:S01]  /*15ce0*/  ISETP.LE.U32.OR.EX P0, PT, R44, RZ, P0, P6 ;  /* 0x000000ff2c00720c */ /* 0x000fe20000703560 */
[--C-:B-1----:R-:W-:Y:S01]  /*15cf0*/  IMAD R38, R40, UR26, R66.reuse ;  /* 0x0000001a28267c24 */ /* 0x102fe2000f8e0242 */
[----:B------:R-:W-:Y:S02]  /*15d00*/  LEA R36, R36, 0xe, 0x4 ;  /* 0x0000000e24247811 */ /* 0x000fe400078e20ff */
[----:B---3--:R-:W-:Y:S02]  /*15d10*/  MOV R47, RZ ;  /* 0x000000ff002f7202 */ /* 0x008fe40000000f00 */
[----:B------:R-:W-:Y:S01]  /*15d20*/  LEA R38, R38, 0xe, 0x4 ;  /* 0x0000000e26267811 */ /* 0x000fe200078e20ff */
[----:B--2---:R0:W-:Y:S01]  /*15d30*/  @P5 STS [R2+0xe38], R49 ;  /* 0x000e383102005388 */ /* 0x0041e20000000800 */
[----:B------:R-:W-:Y:S01]  /*15d40*/  ISETP.GE.U32.AND P5, PT, R36, UR8, PT ;  /* 0x0000000824007c0c */ /* 0x000fe2000bfa6070 */
[----:B------:R-:W-:Y:S02]  /*15d50*/  IMAD R36, R42, UR26, R66 ;  /* 0x0000001a2a247c24 */ /* 0x000fe4000f8e0242 */
[----:B----4-:R1:W-:Y:S01]  /*15d60*/  @P2 STS [R2+0x1038], R51 ;  /* 0x0010383302002388 */ /* 0x0103e20000000800 */
[----:B------:R-:W-:-:S02]  /*15d70*/  ISETP.GE.U32.AND P2, PT, R38, UR8, PT ;  /* 0x0000000826007c0c */ /* 0x000fc4000bf46070 */
[----:B------:R-:W-:Y:S01]  /*15d80*/  ISETP.GE.U32.AND.EX P5, PT, RZ, UR9, PT, P5 ;  /* 0x00000009ff007c0c */ /* 0x000fe2000bfa6150 */
[----:B------:R-:W2:Y:S01]  /*15d90*/  @!P0 LDG.E R47, desc[UR20][R6.64+0x38] ;  /* 0x00003814062f8981 */ /* 0x000ea2000c1e1900 */
[----:B------:R-:W-:Y:S02]  /*15da0*/  PLOP3.LUT P0, PT, PT, PT, UP1, 0x80, 0x8 ;  /* 0x000000000008781c */ /* 0x000fe40003f0f018 */
[----:B------:R-:W-:Y:S01]  /*15db0*/  LEA R36, R36, 0xe, 0x4 ;  /* 0x0000000e24247811 */ /* 0x000fe200078e20ff */
[----:B------:R3:W-:Y:S01]  /*15dc0*/  @P4 STS [R2+0x1238], R53 ;  /* 0x0012383502004388 */ /* 0x0007e20000000800 */
[----:B------:R-:W-:Y:S02]  /*15dd0*/  PLOP3.LUT P4, PT, PT, PT, UP2, 0x80, 0x8 ;  /* 0x000000000008781c */ /* 0x000fe40003f8f028 */
[----:B------:R-:W-:Y:S02]  /*15de0*/  ISETP.GE.U32.AND.EX P2, PT, RZ, UR9, PT, P2 ;  /* 0x00000009ff007c0c */ /* 0x000fe4000bf46120 */
[----:B------:R-:W-:-:S02]  /*15df0*/  ISETP.LT.U32.AND.EX P0, PT, RZ, UR23, !P5, P0 ;  /* 0x00000017ff007c0c */ /* 0x000fc4000ef01100 */
[----:B------:R-:W-:Y:S02]  /*15e00*/  ISETP.GE.U32.AND P5, PT, R36, UR8, PT ;  /* 0x0000000824007c0c */ /* 0x000fe4000bfa6070 */
[----:B------:R-:W-:Y:S02]  /*15e10*/  ISETP.LT.U32.AND.EX P2, PT, RZ, UR23, !P2, P4 ;  /* 0x00000017ff007c0c */ /* 0x000fe4000d741140 */
[----:B------:R-:W-:Y:S02]  /*15e20*/  PLOP3.LUT P4, PT, PT, PT, UP3, 0x80, 0x8 ;  /* 0x000000000008781c */ /* 0x000fe40003f8f038 */
[----:B------:R-:W-:-:S04]  /*15e30*/  ISETP.GE.U32.AND.EX P5, PT, RZ, UR9, PT, P5 ;  /* 0x00000009ff007c0c */ /* 0x000fc8000bfa6150 */
[----:B------:R-:W-:Y:S01]  /*15e40*/  ISETP.LT.U32.AND.EX P4, PT, RZ, UR23, !P5, P4 ;  /* 0x00000017ff007c0c */ /* 0x000fe2000ef81140 */
[----:B0-----:R-:W4:Y:S04]  /*15e50*/  @P0 LDG.E R49, desc[UR20][R24.64+0x38] ;  /* 0x0000381418310981 */ /* 0x001f28000c1e1900 */
[----:B-1----:R-:W2:Y:S08]  /*15e60*/  @P2 LDG.E R51, desc[UR20][R26.64+0x38] ;  /* 0x000038141a332981 */ /* 0x002eb0000c1e1900 */
[----:B---3--:R-:W3:Y:S01]  /*15e70*/  @P4 LDG.E R53, desc[UR20][R28.64+0x38] ;  /* 0x000038141c354981 */ /* 0x008ee2000c1e1900 */
[----:B------:R-:W0:Y:S08]  /*15e80*/  LDC R36, c[0x0][0x360] ;  /* 0x0000d800ff247b82 */ /* 0x000e300000000800 */
[----:B------:R-:W1:Y:S01]  /*15e90*/  LDC R38, c[0x0][0x360] ;  /* 0x0000d800ff267b82 */ /* 0x000e620000000800 */
[----:B------:R-:W-:Y:S04]  /*15ea0*/  @!P0 STS [R2+0x1438], RZ ;  /* 0x001438ff02008388 */ /* 0x000fe80000000800 */
[----:B------:R-:W-:Y:S01]  /*15eb0*/  @!P2 STS [R2+0x1638], RZ ;  /* 0x001638ff0200a388 */ /* 0x000fe20000000800 */
[----:B0-----:R-:W-:-:S05]  /*15ec0*/  IMAD R36, R36, UR26, R66 ;  /* 0x0000001a24247c24 */ /* 0x001fca000f8e0242 */
[----:B------:R-:W-:Y:S01]  /*15ed0*/  LEA R36, R36, 0xe, 0x4 ;  /* 0x0000000e24247811 */ /* 0x000fe200078e20ff */
[----:B-1----:R-:W-:Y:S01]  /*15ee0*/  IMAD R38, R38, UR26, R66 ;  /* 0x0000001a26267c24 */ /* 0x002fe2000f8e0242 */
[----:B------:R-:W-:Y:S04]  /*15ef0*/  @!P4 STS [R2+0x1838], RZ ;  /* 0x001838ff0200c388 */ /* 0x000fe80000000800 */
[----:B------:R-:W-:Y:S01]  /*15f00*/  LEA R38, R38, 0xe, 0x4 ;  /* 0x0000000e26267811 */ /* 0x000fe200078e20ff */
[----:B----4-:R0:W-:Y:S01]  /*15f10*/  @P0 STS [R2+0x1438], R49 ;  /* 0x0014383102000388 */ /* 0x0101e20000000800 */
[----:B------:R-:W-:-:S03]  /*15f20*/  ISETP.GE.U32.AND P0, PT, R36, UR8, PT ;  /* 0x0000000824007c0c */ /* 0x000fc6000bf06070 */
[----:B--2---:R1:W-:Y:S01]  /*15f30*/  @P2 STS [R2+0x1638], R51 ;  /* 0x0016383302002388 */ /* 0x0043e20000000800 */
[----:B------:R-:W-:Y:S02]  /*15f40*/  PLOP3.LUT P2, PT, PT, PT, UP4, 0x80, 0x8 ;  /* 0x000000000008781c */ /* 0x000fe40003f4f048 */
[----:B------:R-:W-:Y:S01]  /*15f50*/  ISETP.GE.U32.AND.EX P0, PT, RZ, UR9, PT, P0 ;  /* 0x00000009ff007c0c */ /* 0x000fe2000bf06100 */
[----:B---3--:R2:W-:Y:S01]  /*15f60*/  @P4 STS [R2+0x1838], R53 ;  /* 0x0018383502004388 */ /* 0x0085e20000000800 */
[----:B------:R-:W-:Y:S02]  /*15f70*/  ISETP.GE.U32.AND P4, PT, R38, UR8, PT ;  /* 0x0000000826007c0c */ /* 0x000fe4000bf86070 */
[----:B------:R-:W-:Y:S02]  /*15f80*/  ISETP.LT.U32.AND.EX P2, PT, RZ, UR23, !P0, P2 ;  /* 0x00000017ff007c0c */ /* 0x000fe4000c741120 */
[----:B------:R-:W-:Y:S02]  /*15f90*/  PLOP3.LUT P0, PT, PT, PT, UP5, 0x80, 0x8 ;  /* 0x000000000008781c */ /* 0x000fe40003f0f058 */
[----:B------:R-:W-:-:S04]  /*15fa0*/  ISETP.GE.U32.AND.EX P4, PT, RZ, UR9, PT, P4 ;  /* 0x00000009ff007c0c */ /* 0x000fc8000bf86140 */
[----:B------:R-:W-:-:S05]  /*15fb0*/  ISETP.LT.U32.AND.EX P4, PT, RZ, UR23, !P4, P0 ;  /* 0x00000017ff007c0c */ /* 0x000fca000e781100 */
[----:B0-----:R-:W3:Y:S08]  /*15fc0*/  @P2 LDG.E R49, desc[UR20][R30.64+0x38] ;  /* 0x000038141e312981 */ /* 0x001ef0000c1e1900 */
[----:B-1----:R-:W4:Y:S01]  /*15fd0*/  @P4 LDG.E R51, desc[UR20][R32.64+0x38] ;  /* 0x0000381420334981 */ /* 0x002f22000c1e1900 */
[----:B------:R-:W0:Y:S03]  /*15fe0*/  LDC R36, c[0x0][0x360] ;  /* 0x0000d800ff247b82 */ /* 0x000e260000000800 */
[----:B------:R-:W-:Y:S04]  /*15ff0*/  @!P2 STS [R2+0x1a38], RZ ;  /* 0x001a38ff0200a388 */ /* 0x000fe80000000800 */
[----:B------:R-:W-:Y:S01]  /*16000*/  @!P4 STS [R2+0x1c38], RZ ;  /* 0x001c38ff0200c388 */ /* 0x000fe20000000800 */
[----:B0-----:R-:W-:-:S05]  /*16010*/  IMAD R36, R36, UR26, R66 ;  /* 0x0000001a24247c24 */ /* 0x001fca000f8e0242 */
[----:B------:R-:W-:Y:S01]  /*16020*/  LEA R36, R36, 0xe, 0x4 ;  /* 0x0000000e24247811 */ /* 0x000fe200078e20ff */
[----:B---3--:R0:W-:Y:S03]  /*16030*/  @P2 STS [R2+0x1a38], R49 ;  /* 0x001a383102002388 */ /* 0x0081e60000000800 */
[----:B------:R-:W-:-:S04]  /*16040*/  ISETP.GE.U32.AND P2, PT, R36, UR8, PT ;  /* 0x0000000824007c0c */ /* 0x000fc8000bf46070 */
[----:B------:R-:W-:Y:S01]  /*16050*/  ISETP.GE.U32.AND.EX P2, PT, RZ, UR9, PT, P2 ;  /* 0x00000009ff007c0c */ /* 0x000fe2000bf46120 */
[----:B----4-:R-:W-:Y:S01]  /*16060*/  @P4 STS [R2+0x1c38], R51 ;  /* 0x001c383302004388 */ /* 0x010fe20000000800 */
[----:B------:R-:W-:-:S04]  /*16070*/  PLOP3.LUT P4, PT, PT, PT, UP6, 0x80, 0x8 ;  /* 0x000000000008781c */ /* 0x000fc80003f8f068 */
[----:B------:R-:W-:-:S13]  /*16080*/  ISETP.LT.U32.AND.EX P2, PT, RZ, UR23, !P2, P4 ;  /* 0x00000017ff007c0c */ /* 0x000fda000d741140 */
[----:B--2---:R-:W2:Y:S01]  /*16090*/  @P2 LDG.E R53, desc[UR20][R34.64+0x38] ;  /* 0x0000381422352981 */ /* 0x004ea2000c1e1900 */
[----:B------:R-:W1:Y:S03]  /*160a0*/  LDC R36, c[0x0][0x360] ;  /* 0x0000d800ff247b82 */ /* 0x000e660000000800 */
[----:B------:R-:W-:Y:S01]  /*160b0*/  @!P2 STS [R2+0x1e38], RZ ;  /* 0x001e38ff0200a388 */ /* 0x000fe20000000800 */
[----:B-1----:R-:W-:-:S05]  /*160c0*/  IMAD R36, R36, UR26, R66 ;  /* 0x0000001a24247c24 */ /* 0x002fca000f8e0242 */
[----:B------:R-:W-:Y:S02]  /*160d0*/  LEA R36, R36, 0xf, 0x4 ;  /* 0x0000000f24247811 */ /* 0x000fe400078e20ff */
[----:B0-----:R-:W-:Y:S01]  /*160e0*/  MOV R49, RZ ;  /* 0x000000ff00317202 */ /* 0x001fe20000000f00 */
[----:B--2---:R-:W-:Y:S01]  /*160f0*/  @P2 STS [R2+0x1e38], R53 ;  /* 0x001e383502002388 */ /* 0x004fe20000000800 */
[----:B------:R-:W-:Y:S02]  /*16100*/  ISETP.GE.U32.AND P2, PT, R36, UR8, PT ;  /* 0x0000000824007c0c */ /* 0x000fe4000bf46070 */
[----:B------:R-:W-:Y:S02]  /*16110*/  MOV R36, UR23 ;  /* 0x0000001700247c02 */ /* 0x000fe40008000f00 */
[----:B------:R-:W-:-:S04]  /*16120*/  ISETP.GE.U32.AND.EX P2, PT, RZ, UR9, PT, P2 ;  /* 0x00000009ff007c0c */ /* 0x000fc8000bf46120 */
[----:B------:R-:W-:Y:S02]  /*16130*/  ISETP.LE.U32.OR.EX P6, PT, R36, RZ, P2, P6 ;  /* 0x000000ff2400720c */ /* 0x000fe400017c3560 */
[----:B------:R-:W0:Y:S11]  /*16140*/  LDC R36, c[0x0][0x360] ;  /* 0x0000d800ff247b82 */ /* 0x000e360000000800 */
[----:B------:R1:W2:Y:S01]  /*16150*/  @!P6 LDG.E R49, desc[UR20][R6.64+0x3c] ;  /* 0x00003c140631e981 */ /* 0x0002a2000c1e1900 */
[----:B0-----:R-:W-:-:S05]  /*16160*/  IMAD R36, R36, UR26, R66 ;  /* 0x0000001a24247c24 */ /* 0x001fca000f8e0242 */
[----:B------:R-:W-:-:S04]  /*16170*/  LEA R36, R36, 0xf, 0x4 ;  /* 0x0000000f24247811 */ /* 0x000fc800078e20ff */
[----:B------:R-:W-:-:S04]  /*16180*/  ISETP.GE.U32.AND P6, PT, R36, UR8, PT ;  /* 0x0000000824007c0c */ /* 0x000fc8000bfc6070 */
[----:B------:R-:W-:-:S04]  /*16190*/  ISETP.GE.U32.AND.EX P6, PT, RZ, UR9, PT, P6 ;  /* 0x00000009ff007c0c */ /* 0x000fc8000bfc6160 */
[----:B------:R-:W-:-:S13]  /*161a0*/  ISETP.LT.U32.AND.EX P6, PT, RZ, UR23, !P6, P1 ;  /* 0x00000017ff007c0c */ /* 0x000fda000f7c1110 */
[----:B------:R-:W3:Y:S01]  /*161b0*/  @P6 LDG.E R5, desc[UR20][R4.64+0x3c] ;  /* 0x00003c1404056981 */ /* 0x000ee2000c1e1900 */
[----:B------:R-:W0:Y:S01]  /*161c0*/  LDC R36, c[0x0][0x360] ;  /* 0x0000d800ff247b82 */ /* 0x000e220000000800 */
[----:B------:R-:W-:Y:S02]  /*161d0*/  UP2UR UR18, UPR, URZ, 0x1 ;  /* 0x00000001ff127883 */ /* 0x000fe40008000000 */
[----:B------:R-:W-:Y:S01]  /*161e0*/  UISETP.NE.AND UP0, UPT, UR11, URZ, UPT ;  /* 0x000000ff0b00728c */ /* 0x000fe2000bf05270 */
[----:B------:R-:W-:Y:S05]  /*161f0*/  @!P6 STS [R2+0x23c], RZ ;  /* 0x00023cff0200e388 */ /* 0x000fea0000000800 */
[----:B------:R-:W-:Y:S01]  /*16200*/  PLOP3.LUT P3, PT, PT, PT, UP0, 0x80, 0x8 ;  /* 0x000000000008781c */ /* 0x000fe20003f6f008 */
[----:B0-----:R-:W-:-:S05]  /*16210*/  IMAD R36, R36, UR26, R66 ;  /* 0x0000001a24247c24 */ /* 0x001fca000f8e0242 */
[----:B------:R-:W-:Y:S01]  /*16220*/  LEA R36, R36, 0xf, 0x4 ;  /* 0x0000000f24247811 */ /* 0x000fe200078e20ff */
[----:B---3--:R0:W-:Y:S03]  /*16230*/  @P6 STS [R2+0x23c], R5 ;  /* 0x00023c0502006388 */ /* 0x0081e60000000800 */
[----:B------:R-:W-:-:S04]  /*16240*/  ISETP.GE.U32.AND P6, PT, R36, UR8, PT ;  /* 0x0000000824007c0c */ /* 0x000fc8000bfc6070 */
[----:B------:R-:W-:-:S04]  /*16250*/  ISETP.GE.U32.AND.EX P6, PT, RZ, UR9, PT, P6 ;  /* 0x00000009ff007c0c */ /* 0x000fc8000bfc6160 */
[----:B------:R-:W-:-:S13]  /*16260*/  ISETP.LT.U32.AND.EX P6, PT, RZ, UR23, !P6, P3 ;  /* 0x00000017ff007c0c */ /* 0x000fda000f7c1130 */
[----:B------:R-:W3:Y:S01]  /*16270*/  @P6 LDG.E R9, desc[UR20][R8.64+0x3c] ;  /* 0x00003c1408096981 */ /* 0x000ee2000c1e1900 */
[----:B------:R-:W4:Y:S08]  /*16280*/  LDC R4, c[0x0][0x360] ;  /* 0x0000d800ff047b82 */ /* 0x000f300000000800 */
[----:B-1----:R-:W1:Y:S08]  /*16290*/  LDC R6, c[0x0][0x360] ;  /* 0x0000d800ff067b82 */ /* 0x002e700000000800 */
[----:B------:R-:W2:Y:S01]  /*162a0*/  LDC R7, c[0x0][0x360] ;  /* 0x0000d800ff077b82 */ /* 0x000ea20000000800 */
[----:B------:R-:W-:Y:S01]  /*162b0*/  UISETP.NE.AND UP0, UPT, UR17, URZ, UPT ;  /* 0x000000ff1100728c */ /* 0x000fe2000bf05270 */
[----:B----4-:R-:W-:-:S06]  /*162c0*/  IMAD R4, R4, UR26, R66 ;  /* 0x0000001a04047c24 */ /* 0x010fcc000f8e0242 */
[----:B0-----:R-:W0:Y:S01]  /*162d0*/  LDC R5, c[0x0][0x360] ;  /* 0x0000d800ff057b82 */ /* 0x001e220000000800 */
[----:B------:R-:W-:Y:S01]  /*162e0*/  UP2UR UR17, UPR, URZ, 0x2 ;  /* 0x00000002ff117883 */ /* 0x000fe20008000000 */
[----:B------:R-:W-:Y:S01]  /*162f0*/  @!P6 STS [R2+0x43c], RZ ;  /* 0x00043cff0200e388 */ /* 0x000fe20000000800 */
[----:B------:R-:W-:Y:S01]  /*16300*/  LEA R4, R4, 0xf, 0x4 ;  /* 0x0000000f04047811 */ /* 0x000fe200078e20ff */
[----:B------:R-:W-:-:S06]  /*16310*/  UISETP.NE.AND UP1, UPT, UR12, URZ, UPT ;  /* 0x000000ff0c00728c */ /* 0x000fcc000bf25270 */
[----:B------:R-:W-:Y:S02]  /*16320*/  PLOP3.LUT P5, PT, PT, PT, UP1, 0x80, 0x8 ;  /* 0x000000000008781c */ /* 0x000fe40003faf018 */
[----:B------:R-:W-:Y:S01]  /*16330*/  PLOP3.LUT P0, PT, PT, PT, UP0, 0x80, 0x8 ;  /* 0x000000000008781c */ /* 0x000fe20003f0f008 */
[----:B------:R-:W-:Y:S02]  /*16340*/  UP2UR UR11, UPR, URZ, 0x8 ;  /* 0x00000008ff0b7883 */ /* 0x000fe40008000000 */
[----:B------:R-:W-:Y:S02]  /*16350*/  UISETP.NE.AND UP3, UPT, UR14, URZ, UPT ;  /* 0x000000ff0e00728c */ /* 0x000fe4000bf65270 */
[----:B------:R-:W-:-:S04]  /*16360*/  UP2UR UR12, UPR, URZ, 0x4 ;  /* 0x00000004ff0c7883 */ /* 0x000fc80008000000 */
[----:B------:R-:W-:Y:S01]  /*16370*/  PLOP3.LUT P4, PT, PT, PT, UP3, 0x80, 0x8 ;  /* 0x000000000008781c */ /* 0x000fe20003f8f038 */
[----:B------:R-:W-:Y:S02]  /*16380*/  UISETP.NE.AND UP2, UPT, UR13, URZ, UPT ;  /* 0x000000ff0d00728c */ /* 0x000fe4000bf45270 */
[----:B------:R-:W-:-:S04]  /*16390*/  UISETP.NE.AND UP1, UPT, UR16, URZ, UPT ;  /* 0x000000ff1000728c */ /* 0x000fc8000bf25270 */
[----:B------:R-:W-:Y:S02]  /*163a0*/  PLOP3.LUT P2, PT, PT, PT, UP2, 0x80, 0x8 ;  /* 0x000000000008781c */ /* 0x000fe40003f4f028 */
[----:B------:R-:W-:Y:S01]  /*163b0*/  PLOP3.LUT P1, PT, PT, PT, UP1, 0x80, 0x8 ;  /* 0x000000000008781c */ /* 0x000fe20003f2f018 */
[----:B------:R-:W-:-:S06]  /*163c0*/  UISETP.NE.AND UP0, UPT, UR15, URZ, UPT ;  /* 0x000000ff0f00728c */ /* 0x000fcc000bf05270 */
[----:B------:R-:W-:Y:S01]  /*163d0*/  PLOP3.LUT P3, PT, PT, PT, UP0, 0x80, 0x8 ;  /* 0x000000000008781c */ /* 0x000fe20003f6f008 */
[----:B------:R-:W-:Y:S01]  /*163e0*/  UISETP.NE.AND UP0, UPT, UR18, URZ, UPT ;  /* 0x000000ff1200728c */ /* 0x000fe2000bf05270 */
[----:B---3--:R3:W-:Y:S01]  /*163f0*/  @P6 STS [R2+0x43c], R9 ;  /* 0x00043c0902006388 */ /* 0x0087e20000000800 */
[----:B------:R-:W-:Y:S01]  /*16400*/  ISETP.GE.U32.AND P6, PT, R4, UR8, PT ;  /* 0x0000000804007c0c */ /* 0x000fe2000bfc6070 */
[----:B-1----:R-:W-:-:S03]  /*16410*/  IMAD R4, R6, UR26, R66 ;  /* 0x0000001a06047c24 */ /* 0x002fc6000f8e0242 */
[----:B------:R-:W-:Y:S01]  /*16420*/  ISETP.GE.U32.AND.EX P6, PT, RZ, UR9, PT, P6 ;  /* 0x00000009ff007c0c */ /* 0x000fe2000bfc6160 */
[----:B------:R-:W1:Y:S01]  /*16430*/  LDC R6, c[0x0][0x360] ;  /* 0x0000d800ff067b82 */ /* 0x000e620000000800 */
[----:B------:R-:W-:Y:S02]  /*16440*/  LEA R4, R4, 0xf, 0x4 ;  /* 0x0000000f04047811 */ /* 0x000fe400078e20ff */
[----:B------:R-:W-:Y:S02]  /*16450*/  ISETP.LT.U32.AND.EX P5, PT, RZ, UR23, !P6, P5 ;  /* 0x00000017ff007c0c */ /* 0x000fe4000f7a1150 */
[----:B------:R-:W-:Y:S01]  /*16460*/  ISETP.GE.U32.AND P6, PT, R4, UR8, PT ;  /* 0x0000000804007c0c */ /* 0x000fe2000bfc6070 */
[----:B--2---:R-:W-:-:S03]  /*16470*/  IMAD R4, R7, UR26, R66 ;  /* 0x0000001a07047c24 */ /* 0x004fc6000f8e0242 */
[----:B------:R-:W-:Y:S01]  /*16480*/  ISETP.GE.U32.AND.EX P6, PT, RZ, UR9, PT, P6 ;  /* 0x00000009ff007c0c */ /* 0x000fe2000bfc6160 */
[----:B------:R-:W2:Y:S01]  /*16490*/  LDC R7, c[0x0][0x360] ;  /* 0x0000d800ff077b82 */ /* 0x000ea20000000800 */
[----:B------:R-:W-:Y:S02]  /*164a0*/  LEA R4, R4, 0xf, 0x4 ;  /* 0x0000000f04047811 */ /* 0x000fe400078e20ff */
[----:B------:R-:W-:Y:S02]  /*164b0*/  ISETP.LT.U32.AND.EX P0, PT, RZ, UR23, !P6, P0 ;  /* 0x00000017ff007c0c */ /* 0x000fe4000f701100 */
[----:B------:R-:W-:Y:S01]  /*164c0*/  ISETP.GE.U32.AND P6, PT, R4, UR8, PT ;  /* 0x0000000804007c0c */ /* 0x000fe2000bfc6070 */
[----:B0-----:R-:W-:-:S03]  /*164d0*/  IMAD R4, R5, UR26, R66 ;  /* 0x0000001a05047c24 */ /* 0x001fc6000f8e0242 */
[----:B------:R-:W-:Y:S01]  /*164e0*/  ISETP.GE.U32.AND.EX P6, PT, RZ, UR9, PT, P6 ;  /* 0x00000009ff007c0c */ /* 0x000fe2000bfc6160 */
[----:B------:R-:W0:Y:S01]  /*164f0*/  LDC R5, c[0x0][0x360] ;  /* 0x0000d800ff057b82 */ /* 0x000e220000000800 */
[----:B------:R-:W-:Y:S02]  /*16500*/  LEA R4, R4, 0xf, 0x4 ;  /* 0x0000000f04047811 */ /* 0x000fe400078e20ff */
[----:B------:R-:W-:Y:S02]  /*16510*/  ISETP.LT.U32.AND.EX P4, PT, RZ, UR23, !P6, P4 ;  /* 0x00000017ff007c0c */ /* 0x000fe4000f781140 */
[----:B------:R-:W-:Y:S01]  /*16520*/  ISETP.GE.U32.AND P6, PT, R4, UR8, PT ;  /* 0x0000000804007c0c */ /* 0x000fe2000bfc6070 */
[----:B-1----:R-:W-:Y:S01]  /*16530*/  IMAD R4, R6, UR26, R66 ;  /* 0x0000001a06047c24 */ /* 0x002fe2000f8e0242 */
[----:B------:R-:W-:Y:S01]  /*16540*/  P2R R8, PR, RZ, 0x20 ;  /* 0x00000020ff087803 */ /* 0x000fe20000000000 */
[----:B------:R-:W4:Y:S01]  /*16550*/  @P0 LDG.E R13, desc[UR20][R12.64+0x3c] ;  /* 0x00003c140c0d0981 */ /* 0x000f22000c1e1900 */
[----:B------:R-:W-:-:S02]  /*16560*/  ISETP.GE.U32.AND.EX P6, PT, RZ, UR9, PT, P6 ;  /* 0x00000009ff007c0c */ /* 0x000fc4000bfc6160 */
[----:B------:R-:W-:Y:S02]  /*16570*/  LEA R4, R4, 0xf, 0x4 ;  /* 0x0000000f04047811 */ /* 0x000fe400078e20ff */
[----:B------:R-:W-:Y:S02]  /*16580*/  ISETP.LT.U32.AND.EX P2, PT, RZ, UR23, !P6, P2 ;  /* 0x00000017ff007c0c */ /* 0x000fe4000f741120 */
[----:B------:R-:W-:Y:S01]  /*16590*/  ISETP.GE.U32.AND P6, PT, R4, UR8, PT ;  /* 0x0000000804007c0c */ /* 0x000fe2000bfc6070 */
[----:B--2---:R-:W-:Y:S01]  /*165a0*/  IMAD R4, R7, UR26, R66 ;  /* 0x0000001a07047c24 */ /* 0x004fe2000f8e0242 */
[----:B------:R-:W2:Y:S02]  /*165b0*/  @P4 LDG.E R15, desc[UR20][R14.64+0x3c] ;  /* 0x00003c140e0f4981 */ /* 0x000ea4000c1e1900 */
[----:B------:R-:W-:Y:S02]  /*165c0*/  ISETP.GE.U32.AND.EX P6, PT, RZ, UR9, PT, P6 ;  /* 0x00000009ff007c0c */ /* 0x000fe4000bfc6160 */
[----:B------:R-:W-:-:S02]  /*165d0*/  LEA R4, R4, 0xf, 0x4 ;  /* 0x0000000f04047811 */ /* 0x000fc400078e20ff */
[----:B------:R-:W-:Y:S02]  /*165e0*/  ISETP.LT.U32.AND.EX P1, PT, RZ, UR23, !P6, P1 ;  /* 0x00000017ff007c0c */ /* 0x000fe4000f721110 */
[----:B------:R-:W-:Y:S01]  /*165f0*/  ISETP.GE.U32.AND P6, PT, R4, UR8, PT ;  /* 0x0000000804007c0c */ /* 0x000fe2000bfc6070 */
[----:B0-----:R-:W-:Y:S01]  /*16600*/  IMAD R4, R5, UR26, R66 ;  /* 0x0000001a05047c24 */ /* 0x001fe2000f8e0242 */
[----:B------:R-:W3:Y:S02]  /*16610*/  @P2 LDG.E R17, desc[UR20][R16.64+0x3c] ;  /* 0x00003c1410112981 */ /* 0x000ee4000c1e1900 */
[----:B------:R-:W-:Y:S02]  /*16620*/  ISETP.GE.U32.AND.EX P6, PT, RZ, UR9, PT, P6 ;  /* 0x00000009ff007c0c */ /* 0x000fe4000bfc6160 */
[----:B------:R-:W-:Y:S02]  /*16630*/  LEA R4, R4, 0xf, 0x4 ;  /* 0x0000000f04047811 */ /* 0x000fe400078e20ff */
[----:B------:R-:W-:-:S02]  /*16640*/  ISETP.LT.U32.AND.EX P3, PT, RZ, UR23, !P6, P3 ;  /* 0x00000017ff007c0c */ /* 0x000fc4000f761130 */
[----:B------:R-:W-:Y:S01]  /*16650*/  ISETP.GE.U32.AND P6, PT, R4, UR8, PT ;  /* 0x0000000804007c0c */ /* 0x000fe2000bfc6070 */
[----:B------:R-:W3:Y:S03]  /*16660*/  @P1 LDG.E R19, desc[UR20][R18.64+0x3c] ;  /* 0x00003c1412131981 */ /* 0x000ee6000c1e1900 */
        /* <DEDUP_REMOVED lines=8> */
[----:B------:R-:W1:Y:S08]  /*166f0*/  LDC R5, c[0x0][0x360] ;  /* 0x0000d800ff057b82 */ /* 0x000e700000000800 */
[----:B------:R-:W3:Y:S08]  /*16700*/  LDC R6, c[0x0][0x360] ;  /* 0x0000d800ff067b82 */ /* 0x000ef00000000800 */
[----:B------:R-:W3:Y:S01]  /*16710*/  LDC R7, c[0x0][0x360] ;  /* 0x0000d800ff077b82 */ /* 0x000ee20000000800 */
[----:B0-----:R-:W-:-:S07]  /*16720*/  IMAD R4, R4, UR26, R66 ;  /* 0x0000001a04047c24 */ /* 0x001fce000f8e0242 */
[----:B------:R-:W0:Y:S01]  /*16730*/  LDC R8, c[0x0][0x360] ;  /* 0x0000d800ff087b82 */ /* 0x000e220000000800 */
[----:B------:R-:W-:Y:S01]  /*16740*/  LEA R4, R4, 0xf, 0x4 ;  /* 0x0000000f04047811 */ /* 0x000fe200078e20ff */
[----:B-1----:R-:W-:Y:S01]  /*16750*/  IMAD R5, R5, UR26, R66 ;  /* 0x0000001a05057c24 */ /* 0x002fe2000f8e0242 */
[----:B------:R-:W-:Y:S04]  /*16760*/  @!P5 STS [R2+0x63c], RZ ;  /* 0x00063cff0200d388 */ /* 0x000fe80000000800 */
[----:B------:R-:W-:Y:S01]  /*16770*/  LEA R5, R5, 0xf, 0x4 ;  /* 0x0000000f05057811 */ /* 0x000fe200078e20ff */
[----:B------:R-:W-:Y:S04]  /*16780*/  @!P0 STS [R2+0x83c], RZ ;  /* 0x00083cff02008388 */ /* 0x000fe80000000800 */
        /* <DEDUP_REMOVED lines=8> */
[----:B------:R-:W-:-:S05]  /*16810*/  IMAD R0, R0, UR26, R66 ;  /* 0x0000001a00007c24 */ /* 0x000fca000f8e0242 */
[----:B------:R-:W-:Y:S01]  /*16820*/  LEA R0, R0, 0xa, 0x4 ;  /* 0x0000000a00007811 */ /* 0x000fe200078e20ff */
[----:B----4-:R-:W-:Y:S01]  /*16830*/  @P0 STS [R2+0x83c], R13 ;  /* 0x00083c0d02000388 */ /* 0x010fe20000000800 */
[----:B------:R-:W-:Y:S01]  /*16840*/  ISETP.GE.U32.AND P0, PT, R5, UR8, PT ;  /* 0x0000000805007c0c */ /* 0x000fe2000bf06070 */
[----:B0-----:R-:W-:Y:S02]  /*16850*/  IMAD R5, R8, UR26, R66 ;  /* 0x0000001a08057c24 */ /* 0x001fe4000f8e0242 */
[----:B--2---:R-:W-:Y:S03]  /*16860*/  @P4 STS [R2+0xa3c], R15 ;  /* 0x000a3c0f02004388 */ /* 0x004fe60000000800 */
[----:B------:R-:W-:Y:S01]  /*16870*/  LEA R5, R5, 0xf, 0x4 ;  /* 0x0000000f05057811 */ /* 0x000fe200078e20ff */
[----:B---3--:R-:W-:Y:S04]  /*16880*/  @P2 STS [R2+0xc3c], R17 ;  /* 0x000c3c1102002388 */ /* 0x008fe80000000800 */
[----:B------:R-:W-:Y:S01]  /*16890*/  @P1 STS [R2+0xe3c], R19 ;  /* 0x000e3c1302001388 */ /* 0x000fe20000000800 */
[----:B------:R-:W-:-:S03]  /*168a0*/  ISETP.GE.U32.AND P1, PT, R5, UR8, PT ;  /* 0x0000000805007c0c */ /* 0x000fc6000bf26070 */
[----:B------:R0:W-:Y:S01]  /*168b0*/  @P5 STS [R2+0x63c], R11 ;  /* 0x00063c0b02005388 */ /* 0x0001e20000000800 */
[----:B------:R-:W-:Y:S01]  /*168c0*/  ISETP.GE.U32.AND P5, PT, R4, UR8, PT ;  /* 0x0000000804007c0c */ /* 0x000fe2000bfa6070 */
[----:B------:R-:W-:-:S05]  /*168d0*/  IMAD R4, R6, UR26, R66 ;  /* 0x0000001a06047c24 */ /* 0x000fca000f8e0242 */
[----:B------:R-:W-:Y:S01]  /*168e0*/  LEA R4, R4, 0xf, 0x4 ;  /* 0x0000000f04047811 */ /* 0x000fe200078e20ff */
[----:B------:R-:W-:-:S03]  /*168f0*/  IMAD R6, R7, UR26, R66 ;  /* 0x0000001a07067c24 */ /* 0x000fc6000f8e0242 */
[----:B------:R-:W-:Y:S02]  /*16900*/  ISETP.GE.U32.AND P4, PT, R4, UR8, PT ;  /* 0x0000000804007c0c */ /* 0x000fe4000bf86070 */
[----:B------:R-:W1:Y:S01]  /*16910*/  LDC R4, c[0x0][0x360] ;  /* 0x0000d800ff047b82 */ /* 0x000e620000000800 */
[----:B------:R-:W-:Y:S01]  /*16920*/  LEA R6, R6, 0xf, 0x4 ;  /* 0x0000000f06067811 */ /* 0x000fe200078e20ff */
[----:B------:R-:W-:Y:S01]  /*16930*/  @P3 STS [R2+0x103c], R21 ;  /* 0x00103c1502003388 */ /* 0x000fe20000000800 */
[----:B------:R-:W-:Y:S02]  /*16940*/  ISETP.GE.U32.AND.EX P3, PT, RZ, UR9, PT, P5 ;  /* 0x00000009ff007c0c */ /* 0x000fe4000bf66150 */
[----:B------:R-:W-:Y:S02]  /*16950*/  ISETP.GE.U32.AND P2, PT, R6, UR8, PT ;  /* 0x0000000806007c0c */ /* 0x000fe4000bf46070 */
[----:B------:R-:W-:Y:S02]  /*16960*/  P2R R6, PR, RZ, 0x2 ;  /* 0x00000002ff067803 */ /* 0x000fe40000000000 */
[----:B------:R-:W-:Y:S01]  /*16970*/  PLOP3.LUT P1, PT, PT, PT, UP1, 0x80, 0x8 ;  /* 0x000000000008781c */ /* 0x000fe20003f2f018 */
[----:B------:R-:W-:Y:S01]  /*16980*/  @P6 STS [R2+0x123c], R23 ;  /* 0x00123c1702006388 */ /* 0x000fe20000000800 */
[----:B------:R-:W-:-:S02]  /*16990*/  ISETP.GE.U32.AND.EX P6, PT, RZ, UR9, PT, P0 ;  /* 0x00000009ff007c0c */ /* 0x000fc4000bfc6100 */
[----:B------:R-:W-:Y:S02]  /*169a0*/  ISETP.LT.U32.AND.EX P0, PT, RZ, UR23, !P3, P1 ;  /* 0x00000017ff007c0c */ /* 0x000fe4000df01110 */
[----:B------:R-:W-:Y:S02]  /*169b0*/  PLOP3.LUT P5, PT, PT, PT, UP2, 0x80, 0x8 ;  /* 0x000000000008781c */ /* 0x000fe40003faf028 */
[----:B------:R-:W-:Y:S02]  /*169c0*/  P2R R5, PR, RZ, 0x1 ;  /* 0x00000001ff057803 */ /* 0x000fe40000000000 */
[----:B------:R-:W-:Y:S02]  /*169d0*/  PLOP3.LUT P1, PT, PT, PT, UP3, 0x80, 0x8 ;  /* 0x000000000008781c */ /* 0x000fe40003f2f038 */
[----:B------:R-:W-:Y:S02]  /*169e0*/  ISETP.GE.U32.AND.EX P4, PT, RZ, UR9, PT, P4 ;  /* 0x00000009ff007c0c */ /* 0x000fe4000bf86140 */
[----:B------:R-:W-:-:S02]  /*169f0*/  PLOP3.LUT P3, PT, PT, PT, UP4, 0x80, 0x8 ;  /* 0x000000000008781c */ /* 0x000fc40003f6f048 */
[----:B------:R-:W-:Y:S02]  /*16a00*/  ISETP.GE.U32.AND.EX P2, PT, RZ, UR9, PT, P2 ;  /* 0x00000009ff007c0c */ /* 0x000fe4000bf46120 */
[----:B------:R-:W-:Y:S02]  /*16a10*/  ISETP.NE.AND P0, PT, R6, RZ, PT ;  /* 0x000000ff0600720c */ /* 0x000fe40003f05270 */
[----:B------:R-:W-:Y:S02]  /*16a20*/  ISETP.LT.U32.AND.EX P5, PT, RZ, UR23, !P6, P5 ;  /* 0x00000017ff007c0c */ /* 0x000fe4000f7a1150 */
[----:B------:R-:W-:Y:S02]  /*16a30*/  ISETP.LT.U32.AND.EX P4, PT, RZ, UR23, !P4, P1 ;  /* 0x00000017ff007c0c */ /* 0x000fe4000e781110 */
[----:B------:R-:W-:Y:S02]  /*16a40*/  ISETP.LT.U32.AND.EX P3, PT, RZ, UR23, !P2, P3 ;  /* 0x00000017ff007c0c */ /* 0x000fe4000d761130 */
[----:B------:R-:W-:-:S02]  /*16a50*/  PLOP3.LUT P1, PT, PT, PT, UP5, 0x80, 0x8 ;  /* 0x000000000008781c */ /* 0x000fc40003f2f058 */
[----:B------:R-:W-:Y:S02]  /*16a60*/  ISETP.GE.U32.AND.EX P6, PT, RZ, UR9, PT, P0 ;  /* 0x00000009ff007c0c */ /* 0x000fe4000bfc6100 */
[----:B------:R-:W-:Y:S01]  /*16a70*/  ISETP.GE.U32.AND P2, PT, R0, UR8, PT ;  /* 0x0000000800007c0c */ /* 0x000fe2000bf46070 */
[----:B-1----:R-:W-:Y:S01]  /*16a80*/  IMAD R0, R4, UR26, R66 ;  /* 0x0000001a04007c24 */ /* 0x002fe2000f8e0242 */
[----:B------:R-:W-:Y:S01]  /*16a90*/  ISETP.LT.U32.AND.EX P1, PT, RZ, UR23, !P6, P1 ;  /* 0x00000017ff007c0c */ /* 0x000fe2000f721110 */
[----:B------:R-:W2:Y:S01]  /*16aa0*/  @P5 LDG.E R27, desc[UR20][R26.64+0x3c] ;  /* 0x00003c141a1b5981 */ /* 0x000ea2000c1e1900 */
[----:B------:R-:W-:Y:S02]  /*16ab0*/  PLOP3.LUT P6, PT, PT, PT, UP5, 0x80, 0x8 ;  /* 0x000000000008781c */ /* 0x000fe40003fcf058 */
[----:B------:R-:W-:Y:S01]  /*16ac0*/  ISETP.GE.U32.AND.EX P2, PT, RZ, UR9, PT, P2 ;  /* 0x00000009ff007c0c */ /* 0x000fe2000bf46120 */
[----:B------:R-:W3:Y:S01]  /*16ad0*/  @P4 LDG.E R7, desc[UR20][R28.64+0x3c] ;  /* 0x00003c141c074981 */ /* 0x000ee2000c1e1900 */
[----:B------:R-:W-:-:S02]  /*16ae0*/  LEA R0, R0, 0xf, 0x4 ;  /* 0x0000000f00007811 */ /* 0x000fc400078e20ff */
[----:B------:R-:W-:Y:S01]  /*16af0*/  ISETP.LT.U32.AND.EX P2, PT, RZ, UR23, !P2, P6 ;  /* 0x00000017ff007c0c */ /* 0x000fe2000d741160 */
[----:B------:R-:W4:Y:S01]  /*16b00*/  @P3 LDG.E R9, desc[UR20][R30.64+0x3c] ;  /* 0x00003c141e093981 */ /* 0x000f22000c1e1900 */
[----:B------:R-:W-:-:S03]  /*16b10*/  ISETP.GE.U32.AND P6, PT, R0, UR8, PT ;  /* 0x0000000800007c0c */ /* 0x000fc6000bfc6070 */
[----:B0-----:R-:W4:Y:S01]  /*16b20*/  @P1 LDG.E R11, desc[UR20][R32.64+0x3c] ;  /* 0x00003c14200b1981 */ /* 0x001f22000c1e1900 */
[----:B------:R-:W-:Y:S02]  /*16b30*/  ISETP.GE.U32.AND.EX P0, PT, RZ, UR9, PT, P6 ;  /* 0x00000009ff007c0c */ /* 0x000fe4000bf06160 */
[----:B------:R-:W-:-:S04]  /*16b40*/  PLOP3.LUT P6, PT, PT, PT, UP6, 0x80, 0x8 ;  /* 0x000000000008781c */ /* 0x000fc80003fcf068 */
[----:B------:R-:W-:Y:S02]  /*16b50*/  ISETP.LT.U32.AND.EX P6, PT, RZ, UR23, !P0, P6 ;  /* 0x00000017ff007c0c */ /* 0x000fe4000c7c1160 */
[----:B------:R-:W-:Y:S02]  /*16b60*/  ISETP.NE.AND P0, PT, R5, RZ, PT ;  /* 0x000000ff0500720c */ /* 0x000fe40003f05270 */
[----:B------:R-:W4:Y:S09]  /*16b70*/  @P2 LDG.E R5, desc[UR20][R32.64+0x28] ;  /* 0x0000281420052981 */ /* 0x000f32000c1e1900 */
[----:B------:R-:W4:Y:S04]  /*16b80*/  @P6 LDG.E R35, desc[UR20][R34.64+0x3c] ;  /* 0x00003c1422236981 */ /* 0x000f28000c1e1900 */
[----:B------:R-:W4:Y:S04]  /*16b90*/  @P0 LDG.E R25, desc[UR20][R24.64+0x3c] ;  /* 0x00003c1418190981 */ /* 0x000f28000c1e1900 */
[----:B------:R-:W-:Y:S04]  /*16ba0*/  @!P0 STS [R2+0x143c], RZ ;  /* 0x00143cff02008388 */ /* 0x000fe80000000800 */
[----:B------:R-:W-:Y:S04]  /*16bb0*/  @!P5 STS [R2+0x163c], RZ ;  /* 0x00163cff0200d388 */ /* 0x000fe80000000800 */
[----:B------:R-:W-:Y:S04]  /*16bc0*/  @!P4 STS [R2+0x183c], RZ ;  /* 0x00183cff0200c388 */ /* 0x000fe80000000800 */
[----:B------:R-:W-:Y:S04]  /*16bd0*/  @!P3 STS [R2+0x1a3c], RZ ;  /* 0x001a3cff0200b388 */ /* 0x000fe80000000800 */
[----:B------:R-:W-:Y:S04]  /*16be0*/  @!P2 STS [R2+0x1c28], RZ ;  /* 0x001c28ff0200a388 */ /* 0x000fe80000000800 */
[----:B------:R-:W-:Y:S04]  /*16bf0*/  @!P1 STS [R2+0x1c3c], RZ ;  /* 0x001c3cff02009388 */ /* 0x000fe80000000800 */
[----:B------:R-:W-:Y:S04]  /*16c00*/  @!P6 STS [R2+0x1e3c], RZ ;  /* 0x001e3cff0200e388 */ /* 0x000fe80000000800 */
[----:B------:R-:W-:Y:S04]  /*16c10*/  STS [R2+0x24], R37 ;  /* 0x0000242502007388 */ /* 0x000fe80000000800 */
[----:B------:R-:W-:Y:S04]  /*16c20*/  STS [R2+0x28], R39 ;  /* 0x0000282702007388 */ /* 0x000fe80000000800 */
[----:B------:R-:W-:Y:S04]  /*16c30*/  STS [R2+0x2c], R41 ;  /* 0x00002c2902007388 */ /* 0x000fe80000000800 */
[----:B------:R-:W-:Y:S04]  /*16c40*/  STS [R2+0x30], R43 ;  /* 0x0000302b02007388 */ /* 0x000fe80000000800 */
[----:B------:R-:W-:Y:S04]  /*16c50*/  STS [R2+0x34], R45 ;  /* 0x0000342d02007388 */ /* 0x000fe80000000800 */
[----:B------:R-:W-:Y:S04]  /*16c60*/  STS [R2+0x38], R47 ;  /* 0x0000382f02007388 */ /* 0x000fe80000000800 */
[----:B------:R-:W-:Y:S04]  /*16c70*/  STS [R2+0x3c], R49 ;  /* 0x00003c3102007388 */ /* 0x000fe80000000800 */
[----:B------:R-:W-:Y:S04]  /*16c80*/  STL [R1+0x578], R3 ;  /* 0x0005780301007387 */ /* 0x000fe80000100800 */
[----:B--2---:R-:W-:Y:S04]  /*16c90*/  @P5 STS [R2+0x163c], R27 ;  /* 0x00163c1b02005388 */ /* 0x004fe80000000800 */
[----:B---3--:R-:W-:Y:S04]  /*16ca0*/  @P4 STS [R2+0x183c], R7 ;  /* 0x00183c0702004388 */ /* 0x008fe80000000800 */
[----:B----4-:R-:W-:Y:S04]  /*16cb0*/  @P3 STS [R2+0x1a3c], R9 ;  /* 0x001a3c0902003388 */ /* 0x010fe80000000800 */
[----:B------:R-:W-:Y:S04]  /*16cc0*/  @P1 STS [R2+0x1c3c], R11 ;  /* 0x001c3c0b02001388 */ /* 0x000fe80000000800 */
[----:B------:R-:W-:Y:S04]  /*16cd0*/  @P2 STS [R2+0x1c28], R5 ;  /* 0x001c280502002388 */ /* 0x000fe80000000800 */
[----:B------:R-:W-:Y:S04]  /*16ce0*/  @P6 STS [R2+0x1e3c], R35 ;  /* 0x001e3c2302006388 */ /* 0x000fe80000000800 */
[----:B------:R-:W-:Y:S01]  /*16cf0*/  @P0 STS [R2+0x143c], R25 ;  /* 0x00143c1902000388 */ /* 0x000fe20000000800 */
[----:B------:R-:W-:Y:S06]  /*16d00*/  BAR.SYNC.DEFER_BLOCKING 0x0 ;  /* 0x0000000000007b1d */ /* 0x000fec0000010000 */
[----:B------:R-:W-:Y:S04]  /*16d10*/  LDS.128 R68, [R2] ;  /* 0x0000000002447984 */ /* 0x000fe80000000c00 */
[----:B------:R-:W0:Y:S04]  /*16d20*/  LDS.128 R8, [R3+0x180] ;  /* 0x0001800003087984 */ /* 0x000e280000000c00 */
[----:B------:R-:W1:Y:S04]  /*16d30*/  LDS.128 R16, [R3+0x1c0] ;  /* 0x0001c00003107984 */ /* 0x000e680000000c00 */
[----:B------:R-:W2:Y:S04]  /*16d40*/  LDS.128 R72, [R2+0x200] ;  /* 0x0002000002487984 */ /* 0x000ea80000000c00 */
[----:B------:R-:W3:Y:S04]  /*16d50*/  LDS.128 R44, [R3+0x40] ;  /* 0x00004000032c7984 */ /* 0x000ee80000000c00 */
[----:B------:R-:W4:Y:S04]  /*16d60*/  LDS.128 R28, [R3] ;  /* 0x00000000031c7984 */ /* 0x000f280000000c00 */
[----:B------:R-:W4:Y:S04]  /*16d70*/  LDS.128 R56, [R3+0x80] ;  /* 0x0000800003387984 */ /* 0x000f280000000c00 */
[----:B------:R-:W4:Y:S04]  /*16d80*/  LDS.128 R48, [R3+0xc0] ;  /* 0x0000c00003307984 */ /* 0x000f280000000c00 */
[----:B------:R-:W4:Y:S04]  /*16d90*/  LDS.128 R36, [R3+0x100] ;  /* 0x0001000003247984 */ /* 0x000f280000000c00 */
[----:B------:R-:W4:Y:S04]  /*16da0*/  LDS.128 R4, [R3+0x140] ;  /* 0x0001400003047984 */ /* 0x000f280000000c00 */
[----:B------:R-:W4:Y:S04]  /*16db0*/  LDS.128 R12, [R3+0x200] ;  /* 0x00020000030c7984 */ /* 0x000f280000000c00 */
[----:B------:R-:W4:Y:S01]  /*16dc0*/  LDS.128 R64, [R3+0x240] ;  /* 0x0002400003407984 */ /* 0x000f220000000c00 */
[----:B0-----:R-:W-:-:S03]  /*16dd0*/  FFMA R108, R68, R8, RZ ;  /* 0x00000008446c7223 */ /* 0x001fc600000000ff */
[----:B------:R-:W0:Y:S01]  /*16de0*/  LDS.128 R20, [R3+0x280] ;  /* 0x0002800003147984 */ /* 0x000e220000000c00 */
[----:B-1----:R-:W-:-:S03]  /*16df0*/  FFMA R110, R68, R16, RZ ;  /* 0x00000010446e7223 */ /* 0x002fc600000000ff */
[----:B------:R-:W1:Y:S04]  /*16e00*/  LDS.128 R60, [R3+0x2c0] ;  /* 0x0002c000033c7984 */ /* 0x000e680000000c00 */
[----:B------:R-:W1:Y:S04]  /*16e10*/  LDS.128 R52, [R3+0x300] ;  /* 0x0003000003347984 */ /* 0x000e680000000c00 */
[----:B------:R-:W1:Y:S04]  /*16e20*/  LDS.128 R32, [R3+0x340] ;  /* 0x0003400003207984 */ /* 0x000e680000000c00 */
[----:B------:R-:W1:Y:S04]  /*16e30*/  LDS.128 R24, [R3+0x380] ;  /* 0x0003800003187984 */ /* 0x000e680000000c00 */
[----:B------:R-:W1:Y:S01]  /*16e40*/  LDS.128 R40, [R3+0x3c0] ;  /* 0x0003c00003287984 */ /* 0x000e620000000c00 */
[C---:B--2---:R-:W-:Y:S01]  /*16e50*/  FFMA R131, R72.reuse, R9, R108 ;  /* 0x0000000948837223 */ /* 0x044fe2000000006c */
[----:B------:R-:W-:-:S02]  /*16e60*/  FFMA R141, R72, R17, R110 ;  /* 0x00000011488d7223 */ /* 0x000fc4000000006e */
[----:B------:R-:W2:Y:S01]  /*16e70*/  LDS.128 R108, [R2+0x400] ;  /* 0x00040000026c7984 */ /* 0x000ea20000000c00 */
[----:B---3--:R-:W-:Y:S01]  /*16e80*/  FFMA R76, R68, R44, RZ ;  /* 0x0000002c444c7223 */ /* 0x008fe200000000ff */
[----:B----4-:R-:W-:Y:S01]  /*16e90*/  FFMA R77, R28, R68, RZ ;  /* 0x000000441c4d7223 */ /* 0x010fe200000000ff */
[C---:B------:R-:W-:Y:S01]  /*16ea0*/  FFMA R82, R68.reuse, R56, RZ ;  /* 0x0000003844527223 */ /* 0x040fe200000000ff */
[C---:B------:R-:W-:Y:S01]  /*16eb0*/  FFMA R90, R68.reuse, R48, RZ ;  /* 0x00000030445a7223 */ /* 0x040fe200000000ff */
[C---:B------:R-:W-:Y:S01]  /*16ec0*/  FFMA R98, R68.reuse, R36, RZ ;  /* 0x0000002444627223 */ /* 0x040fe200000000ff */
[----:B------:R-:W-:Y:S01]  /*16ed0*/  FFMA R106, R68, R4, RZ ;  /* 0x00000004446a7223 */ /* 0x000fe200000000ff */
[-C--:B------:R-:W-:Y:S01]  /*16ee0*/  FFMA R0, R28, R69.reuse, RZ ;  /* 0x000000451c007223 */ /* 0x080fe200000000ff */
[----:B------:R-:W-:Y:S01]  /*16ef0*/  FFMA R130, R68, R12, RZ ;  /* 0x0000000c44827223 */ /* 0x000fe200000000ff */
[-C--:B------:R-:W-:Y:S01]  /*16f00*/  FFMA R78, R44, R69.reuse, RZ ;  /* 0x000000452c4e7223 */ /* 0x080fe200000000ff */
[-C--:B------:R-:W-:Y:S01]  /*16f10*/  FFMA R84, R56, R69.reuse, RZ ;  /* 0x0000004538547223 */ /* 0x080fe200000000ff */
[-C--:B------:R-:W-:Y:S01]  /*16f20*/  FFMA R92, R48, R69.reuse, RZ ;  /* 0x00000045305c7223 */ /* 0x080fe200000000ff */
[----:B------:R-:W-:Y:S01]  /*16f30*/  FFMA R138, R68, R64, RZ ;  /* 0x00000040448a7223 */ /* 0x000fe200000000ff */
[-C--:B------:R-:W-:Y:S01]  /*16f40*/  FFMA R100, R36, R69.reuse, RZ ;  /* 0x0000004524647223 */ /* 0x080fe200000000ff */
[-C--:B------:R-:W-:Y:S01]  /*16f50*/  FFMA R112, R4, R69.reuse, RZ ;  /* 0x0000004504707223 */ /* 0x080fe200000000ff */
[-C--:B------:R-:W-:Y:S01]  /*16f60*/  FFMA R118, R8, R69.reuse, RZ ;  /* 0x0000004508767223 */ /* 0x080fe200000000ff */
[----:B0-----:R-:W-:Y:S01]  /*16f70*/  FFMA R146, R68, R20, RZ ;  /* 0x0000001444927223 */ /* 0x001fe200000000ff */
[-C--:B------:R-:W-:Y:S01]  /*16f80*/  FFMA R124, R16, R69.reuse, RZ ;  /* 0x00000045107c7223 */ /* 0x080fe200000000ff */
[-C--:B------:R-:W-:Y:S01]  /*16f90*/  FFMA R132, R12, R69.reuse, RZ ;  /* 0x000000450c847223 */ /* 0x080fe200000000ff */
[-C--:B------:R-:W-:Y:S01]  /*16fa0*/  FFMA R140, R64, R69.reuse, RZ ;  /* 0x00000045408c7223 */ /* 0x080fe200000000ff */
[----:B-1----:R-:W-:Y:S01]  /*16fb0*/  FFMA R154, R68, R60, RZ ;  /* 0x0000003c449a7223 */ /* 0x002fe200000000ff */
[-C--:B------:R-:W-:Y:S01]  /*16fc0*/  FFMA R148, R20, R69.reuse, RZ ;  /* 0x0000004514947223 */ /* 0x080fe200000000ff */
[-C--:B------:R-:W-:Y:S01]  /*16fd0*/  FFMA R156, R60, R69.reuse, RZ ;  /* 0x000000453c9c7223 */ /* 0x080fe200000000ff */
[----:B------:R-:W-:Y:S01]  /*16fe0*/  FFMA R86, R56, R70, RZ ;  /* 0x0000004638567223 */ /* 0x000fe200000000ff */
[----:B------:R-:W-:Y:S01]  /*16ff0*/  FFMA R162, R68, R52, RZ ;  /* 0x0000003444a27223 */ /* 0x000fe200000000ff */
        /* <DEDUP_REMOVED lines=12> */
[----:B------:R-:W-:Y:S01]  /*170c0*/  FFMA R188, R40, R69, RZ ;  /* 0x0000004528bc7223 */ /* 0x000fe200000000ff */
[-C--:B------:R-:W-:Y:S01]  /*170d0*/  FFMA R68, R28, R70.reuse, RZ ;  /* 0x000000461c447223 */ /* 0x080fe200000000ff */
[-C--:B------:R-:W-:Y:S01]  /*170e0*/  FFMA R69, R44, R70.reuse, RZ ;  /* 0x000000462c457223 */ /* 0x080fe200000000ff */
[-C--:B------:R-:W-:Y:S01]  /*170f0*/  FFMA R142, R64, R70.reuse, RZ ;  /* 0x00000046408e7223 */ /* 0x080fe200000000ff */
[-C--:B------:R-:W-:Y:S01]  /*17100*/  FFMA R150, R20, R70.reuse, RZ ;  /* 0x0000004614967223 */ /* 0x080fe200000000ff */
[-C--:B------:R-:W-:Y:S01]  /*17110*/  FFMA R158, R60, R70.reuse, RZ ;  /* 0x000000463c9e7223 */ /* 0x080fe200000000ff */
[-C--:B------:R-:W-:Y:S01]  /*17120*/  FFMA R166, R52, R70.reuse, RZ ;  /* 0x0000004634a67223 */ /* 0x080fe200000000ff */
[-C--:B------:R-:W-:Y:S01]  /*17130*/  FFMA R174, R32, R70.reuse, RZ ;  /* 0x0000004620ae7223 */ /* 0x080fe200000000ff */
[-C--:B------:R-:W-:Y:S01]  /*17140*/  FFMA R182, R24, R70.reuse, RZ ;  /* 0x0000004618b67223 */ /* 0x080fe200000000ff */
        /* <DEDUP_REMOVED lines=17> */
[C---:B------:R-:W-:Y:S01]  /*17260*/  FFMA R71, R72.reuse, R45, R76 ;  /* 0x0000002d48477223 */ /* 0x040fe2000000004c */
        /* <DEDUP_REMOVED lines=12> */
[----:B------:R-:W-:Y:S01]  /*17330*/  FFMA R195, R72, R41, R186 ;  /* 0x0000002948c37223 */ /* 0x000fe200000000ba */
[----:B------:R-:W-:Y:S01]  /*17340*/  FFMA R147, R73, R13, R132 ;  /* 0x0000000d49937223 */ /* 0x000fe20000000084 */
[C---:B------:R-:W-:Y:S01]  /*17350*/  FFMA R87, R29.reuse, R74, R68 ;  /* 0x0000004a1d577223 */ /* 0x040fe20000000044 */
[C---:B------:R-:W-:Y:S01]  /*17360*/  FFMA R91, R74.reuse, R45, R69 ;  /* 0x0000002d4a5b7223 */ /* 0x040fe20000000045 */
[----:B------:R-:W-:Y:S01]  /*17370*/  FFMA R113, R74, R5, R114 ;  /* 0x000000054a717223 */ /* 0x000fe20000000072 */
[----:B------:R-:W-:Y:S01]  /*17380*/  FFMA R125, R29, R75, R70 ;  /* 0x0000004b1d7d7223 */ /* 0x000fe20000000046 */
[C---:B------:R-:W-:Y:S01]  /*17390*/  FFMA R105, R75.reuse, R37, R104 ;  /* 0x000000254b697223 */ /* 0x040fe20000000068 */
[----:B------:R-:W-:Y:S01]  /*173a0*/  FFMA R115, R75, R5, R116 ;  /* 0x000000054b737223 */ /* 0x000fe20000000074 */
[C---:B--2---:R-:W-:Y:S01]  /*173b0*/  FFMA R132, R108.reuse, R46, R71 ;  /* 0x0000002e6c847223 */ /* 0x044fe20000000047 */
[----:B------:R-:W-:Y:S01]  /*173c0*/  FFMA R138, R108, R66, R133 ;  /* 0x000000426c8a7223 */ /* 0x000fe20000000085 */
[----:B------:R-:W0:Y:S01]  /*173d0*/  LDS.128 R68, [R2+0x10] ;  /* 0x0000100002447984 */ /* 0x000e220000000c00 */
[----:B------:R-:W-:Y:S01]  /*173e0*/  FFMA R153, R73, R65, R140 ;  /* 0x0000004149997223 */ /* 0x000fe2000000008c */
[C---:B------:R-:W-:Y:S01]  /*173f0*/  FFMA R149, R74.reuse, R13, R134 ;  /* 0x0000000d4a957223 */ /* 0x040fe20000000086 */
[----:B------:R-:W-:Y:S01]  /*17400*/  FFMA R155, R74, R65, R142 ;  /* 0x000000414a9b7223 */ /* 0x000fe2000000008e */
[C---:B------:R-:W-:Y:S01]  /*17410*/  FFMA R145, R75.reuse, R17, R128 ;  /* 0x000000114b917223 */ /* 0x040fe20000000080 */
[----:B------:R-:W-:Y:S01]  /*17420*/  FFMA R151, R75, R13, R136 ;  /* 0x0000000d4b977223 */ /* 0x000fe20000000088 */
        /* <DEDUP_REMOVED lines=15> */
[----:B------:R-:W-:Y:S01]  /*17520*/  FFMA R108, R111, R38, R105 ;  /* 0x000000266f6c7223 */ /* 0x000fe20000000069 */
[----:B------:R-:W-:Y:S01]  /*17530*/  FFMA R99, R73, R5, R112 ;  /* 0x0000000549637223 */ /* 0x000fe20000000070 */
[-C--:B------:R-:W-:Y:S01]  /*17540*/  FFMA R87, R110, R6.reuse, R113 ;  /* 0x000000066e577223 */ /* 0x080fe20000000071 */
[----:B------:R-:W-:-:S02]  /*17550*/  FFMA R105, R111, R6, R115 ;  /* 0x000000066f697223 */ /* 0x000fc40000000073 */
[----:B------:R-:W1:Y:S01]  /*17560*/  LDS.128 R112, [R2+0x210] ;  /* 0x0002100002707984 */ /* 0x000e620000000c00 */
[CC--:B------:R-:W-:Y:S01]  /*17570*/  FFMA R117, R73.reuse, R9.reuse, R118 ;  /* 0x0000000949757223 */ /* 0x0c0fe20000000076 */
[C---:B------:R-:W-:Y:S01]  /*17580*/  FFMA R119, R74.reuse, R9, R120 ;  /* 0x000000094a777223 */ /* 0x040fe20000000078 */
[----:B------:R-:W-:Y:S01]  /*17590*/  FFMA R95, R73, R37, R100 ;  /* 0x00000025495f7223 */ /* 0x000fe20000000064 */
[----:B------:R-:W-:Y:S01]  /*175a0*/  FFMA R89, R74, R57, R86 ;  /* 0x000000394a597223 */ /* 0x000fe20000000056 */
[CC--:B------:R-:W-:Y:S01]  /*175b0*/  FFMA R81, R109.reuse, R14.reuse, R147 ;  /* 0x0000000e6d517223 */ /* 0x0c0fe20000000093 */
[C---:B------:R-:W-:Y:S01]  /*175c0*/  FFMA R100, R110.reuse, R14, R149 ;  /* 0x0000000e6e647223 */ /* 0x040fe20000000095 */
[-C--:B------:R-:W-:Y:S01]  /*175d0*/  FFMA R76, R109, R10.reuse, R117 ;  /* 0x0000000a6d4c7223 */ /* 0x080fe20000000075 */
[----:B------:R-:W-:Y:S01]  /*175e0*/  FFMA R86, R110, R10, R119 ;  /* 0x0000000a6e567223 */ /* 0x000fe20000000077 */
[C---:B0-----:R-:W-:Y:S01]  /*175f0*/  FFMA R116, R68.reuse, R44, RZ ;  /* 0x0000002c44747223 */ /* 0x041fe200000000ff */
[----:B------:R-:W-:-:S03]  /*17600*/  FFMA R118, R68, R56, RZ ;  /* 0x0000003844767223 */ /* 0x000fc600000000ff */
[C---:B-1----:R-:W-:Y:S01]  /*17610*/  FFMA R147, R112.reuse, R45, R116 ;  /* 0x0000002d70937223 */ /* 0x042fe20000000074 */
[----:B------:R-:W-:Y:S02]  /*17620*/  FFMA R149, R112, R57, R118 ;  /* 0x0000003970957223 */ /* 0x000fe40000000076 */
[----:B------:R-:W0:Y:S01]  /*17630*/  LDS.128 R116, [R2+0x410] ;  /* 0x0004100002747984 */ /* 0x000e220000000c00 */
[C---:B------:R-:W-:Y:S01]  /*17640*/  FFMA R97, R74.reuse, R37, R102 ;  /* 0x000000254a617223 */ /* 0x040fe20000000066 */
[----:B------:R-:W-:Y:S01]  /*17650*/  FFMA R102, R75, R45, R80 ;  /* 0x0000002d4b667223 */ /* 0x000fe20000000050 */
[----:B------:R-:W-:Y:S01]  /*17660*/  FFMA R173, R73, R53, R164 ;  /* 0x0000003549ad7223 */ /* 0x000fe200000000a4 */
        /* <DEDUP_REMOVED lines=10> */
[-C--:B------:R-:W-:Y:S01]  /*17710*/  FFMA R103, R75, R49.reuse, R96 ;  /* 0x000000314b677223 */ /* 0x080fe20000000060 */
        /* <DEDUP_REMOVED lines=19> */
[----:B------:R-:W-:Y:S01]  /*17850*/  FFMA R201, R75, R41, R192 ;  /* 0x000000294bc97223 */ /* 0x000fe200000000c0 */
[----:B------:R-:W-:Y:S01]  /*17860*/  FFMA R151, R28, R68, RZ ;  /* 0x000000441c977223 */ /* 0x000fe200000000ff */
[C---:B------:R-:W-:Y:S01]  /*17870*/  FFMA R148, R68.reuse, R48, RZ ;  /* 0x0000003044947223 */ /* 0x040fe200000000ff */
        /* <DEDUP_REMOVED lines=11> */
[----:B------:R-:W-:Y:S01]  /*17930*/  FFMA R173, R68, R40, RZ ;  /* 0x0000002844ad7223 */ /* 0x000fe200000000ff */
[----:B------:R-:W-:Y:S01]  /*17940*/  FFMA R74, R30, R109, R79 ;  /* 0x0000006d1e4a7223 */ /* 0x000fe2000000004f */
[C---:B------:R-:W-:Y:S01]  /*17950*/  FFMA R75, R109.reuse, R46, R78 ;  /* 0x0000002e6d4b7223 */ /* 0x040fe2000000004e */
[C---:B------:R-:W-:Y:S01]  /*17960*/  FFMA R72, R109.reuse, R58, R83 ;  /* 0x0000003a6d487223 */ /* 0x040fe20000000053 */
[C---:B------:R-:W-:Y:S01]  /*17970*/  FFMA R0, R109.reuse, R50, R93 ;  /* 0x000000326d007223 */ /* 0x040fe2000000005d */
[-C--:B------:R-:W-:Y:S01]  /*17980*/  FFMA R176, R44, R71.reuse, RZ ;  /* 0x000000472cb07223 */ /* 0x080fe200000000ff */
[-C--:B------:R-:W-:Y:S01]  /*17990*/  FFMA R172, R48, R71.reuse, RZ ;  /* 0x0000004730ac7223 */ /* 0x080fe200000000ff */
        /* <DEDUP_REMOVED lines=40> */
[C---:B------:R-:W-:Y:S01]  /*17c20*/  FFMA R126, R111.reuse, R18, R145 ;  /* 0x000000126f7e7223 */ /* 0x040fe20000000091 */
        /* <DEDUP_REMOVED lines=72> */
[C---:B0-----:R-:W-:Y:S01]  /*180b0*/  FFMA R246, R119.reuse, R46, R112 ;  /* 0x0000002e77f67223 */ /* 0x041fe20000000070 */
[----:B------:R-:W-:Y:S01]  /*180c0*/  FFMA R114, R119, R50, R203 ;  /* 0x0000003277727223 */ /* 0x000fe200000000cb */
[C---:B------:R-:W-:Y:S01]  /*180d0*/  FFMA R199, R115.reuse, R5, R168 ;  /* 0x0000000573c77223 */ /* 0x040fe200000000a8 */
[----:B------:R-:W-:Y:S01]  /*180e0*/  FFMA R185, R115, R53, R150 ;  /* 0x0000003573b97223 */ /* 0x000fe20000000096 */
[----:B------:R-:W-:Y:S01]  /*180f0*/  FFMA R112, R119, R38, R201 ;  /* 0x0000002677707223 */ /* 0x000fe200000000c9 */
        /* <DEDUP_REMOVED lines=22> */
[----:B------:R0:W-:Y:S01]  /*18260*/  STL [R1+0x150], R114 ;  /* 0x0001507201007387 */ /* 0x0001e20000100800 */
[C---:B------:R-:W-:Y:S01]  /*18270*/  FFMA R193, R115.reuse, R13, R160 ;  /* 0x0000000d73c17223 */ /* 0x040fe200000000a0 */
[----:B------:R-:W-:-:S02]  /*18280*/  FFMA R191, R115, R65, R158 ;  /* 0x0000004173bf7223 */ /* 0x000fc4000000009e */
[----:B------:R1:W-:Y:S01]  /*18290*/  STL [R1+0x154], R112 ;  /* 0x0001547001007387 */ /* 0x0003e20000100800 */
[----:B0-----:R-:W-:-:S03]  /*182a0*/  FFMA R114, R119, R10, R197 ;  /* 0x0000000a77727223 */ /* 0x001fc600000000c5 */
[----:B------:R0:W-:Y:S01]  /*182b0*/  STL [R1+0x158], R116 ;  /* 0x0001587401007387 */ /* 0x0001e20000100800 */
[----:B-1----:R-:W-:-:S03]  /*182c0*/  FFMA R112, R119, R18, R195 ;  /* 0x0000001277707223 */ /* 0x002fc600000000c3 */
[----:B------:R1:W-:Y:S04]  /*182d0*/  STL [R1+0x160], R114 ;  /* 0x0001607201007387 */ /* 0x0003e80000100800 */
[----:B------:R2:W-:Y:S01]  /*182e0*/  STL [R1+0x168], R112 ;  /* 0x0001687001007387 */ /* 0x0005e20000100800 */
[C---:B0-----:R-:W-:Y:S01]  /*182f0*/  FFMA R116, R119.reuse, R14, R193 ;  /* 0x0000000e77747223 */ /* 0x041fe200000000c1 */
[----:B-1----:R-:W-:Y:S01]  /*18300*/  FFMA R114, R119, R66, R191 ;  /* 0x0000004277727223 */ /* 0x002fe200000000bf */
[----:B------:R-:W-:Y:S01]  /*18310*/  FFMA R167, R29, R113, R166 ;  /* 0x000000711da77223 */ /* 0x000fe200000000a6 */
[----:B--2---:R-:W-:Y:S02]  /*18320*/  FFMA R112, R119, R22, R189 ;  /* 0x0000001677707223 */ /* 0x004fe400000000bd */
[----:B------:R0:W-:Y:S01]  /*18330*/  STL [R1+0x170], R116 ;  /* 0x0001707401007387 */ /* 0x0001e20000100800 */
        /* <DEDUP_REMOVED lines=14> */
[----:B0-----:R-:W-:Y:S01]  /*18420*/  FFMA R116, R119, R62, R187 ;  /* 0x0000003e77747223 */ /* 0x001fe200000000bb */
[----:B------:R0:W-:Y:S01]  /*18430*/  STL [R1+0x174], R114 ;  /* 0x0001747201007387 */ /* 0x0001e20000100800 */
[----:B------:R-:W-:Y:S01]  /*18440*/  FFMA R207, R29, R115, R178 ;  /* 0x000000731dcf7223 */ /* 0x000fe200000000b2 */
[C---:B------:R-:W-:Y:S01]  /*18450*/  FFMA R205, R115.reuse, R57, R174 ;  /* 0x0000003973cd7223 */ /* 0x040fe200000000ae */
[C---:B------:R-:W-:Y:S01]  /*18460*/  FFMA R113, R115.reuse, R25, R68 ;  /* 0x0000001973717223 */ /* 0x040fe20000000044 */
[----:B------:R1:W-:Y:S01]  /*18470*/  STL [R1+0x178], R112 ;  /* 0x0001787001007387 */ /* 0x0003e20000100800 */
[----:B------:R-:W-:-:S03]  /*18480*/  FFMA R115, R115, R41, R70 ;  /* 0x0000002973737223 */ /* 0x000fc60000000046 */
[----:B------:R-:W2:Y:S01]  /*18490*/  LDS.128 R68, [R2+0x30] ;  /* 0x0000300002447984 */ /* 0x000ea20000000c00 */
[C---:B0-----:R-:W-:Y:S01]  /*184a0*/  FFMA R114, R119.reuse, R54, R185 ;  /* 0x0000003677727223 */ /* 0x041fe200000000b9 */
[----:B-1----:R-:W-:Y:S02]  /*184b0*/  FFMA R112, R119, R34, R183 ;  /* 0x0000002277707223 */ /* 0x002fe400000000b7 */
[----:B------:R0:W-:Y:S01]  /*184c0*/  STL [R1+0x17c], R116 ;  /* 0x00017c7401007387 */ /* 0x0001e20000100800 */
        /* <DEDUP_REMOVED lines=16> */
[----:B------:R-:W-:Y:S01]  /*185d0*/  STL [R1+0x180], R114 ;  /* 0x0001807201007387 */ /* 0x000fe20000100800 */
[C---:B------:R-:W-:Y:S01]  /*185e0*/  FFMA R117, R119.reuse, R26, R113 ;  /* 0x0000001a77757223 */ /* 0x040fe20000000071 */
[----:B0-----:R-:W-:-:S02]  /*185f0*/  FFMA R116, R119, R42, R115 ;  /* 0x0000002a77747223 */ /* 0x001fc40000000073 */
[----:B------:R-:W-:Y:S04]  /*18600*/  STL [R1+0x188], R112 ;  /* 0x0001887001007387 */ /* 0x000fe80000100800 */
[----:B------:R-:W0:Y:S01]  /*18610*/  LDS.128 R112, [R2+0x230] ;  /* 0x0002300002707984 */ /* 0x000e220000000c00 */
[----:B------:R-:W-:Y:S01]  /*18620*/  FFMA R181, R30, R118, R181 ;  /* 0x000000761eb57223 */ /* 0x000fe200000000b5 */
[C---:B------:R-:W-:Y:S01]  /*18630*/  FFMA R180, R118.reuse, R46, R229 ;  /* 0x0000002e76b47223 */ /* 0x040fe200000000e5 */
[C---:B------:R-:W-:Y:S01]  /*18640*/  FFMA R179, R118.reuse, R58, R179 ;  /* 0x0000003a76b37223 */ /* 0x040fe200000000b3 */
        /* <DEDUP_REMOVED lines=16> */
[----:B------:R3:W-:Y:S01]  /*18750*/  STL [R1+0x190], R116 ;  /* 0x0001907401007387 */ /* 0x0007e20000100800 */
[C---:B--2---:R-:W-:Y:S01]  /*18760*/  FFMA R119, R68.reuse, R52, RZ ;  /* 0x0000003444777223 */ /* 0x044fe200000000ff */
[C---:B------:R-:W-:Y:S01]  /*18770*/  FFMA R118, R68.reuse, R32, RZ ;  /* 0x0000002044767223 */ /* 0x040fe200000000ff */
[----:B-1----:R-:W-:Y:S01]  /*18780*/  FFMA R117, R68, R40, RZ ;  /* 0x0000002844757223 */ /* 0x002fe200000000ff */
[----:B------:R-:W-:Y:S01]  /*18790*/  FFMA R185, R28, R68, RZ ;  /* 0x000000441cb97223 */ /* 0x000fe200000000ff */
[C---:B------:R-:W-:Y:S01]  /*187a0*/  FFMA R184, R68.reuse, R44, RZ ;  /* 0x0000002c44b87223 */ /* 0x040fe200000000ff */
[C---:B------:R-:W-:Y:S01]  /*187b0*/  FFMA R183, R68.reuse, R56, RZ ;  /* 0x0000003844b77223 */ /* 0x040fe200000000ff */
[C---:B---3--:R-:W-:Y:S01]  /*187c0*/  FFMA R116, R68.reuse, R24, RZ ;  /* 0x0000001844747223 */ /* 0x048fe200000000ff */
        /* <DEDUP_REMOVED lines=57> */
[C---:B0-----:R-:W-:Y:S01]  /*18b60*/  FFMA R71, R112.reuse, R53, R119 ;  /* 0x0000003570477223 */ /* 0x041fe20000000077 */
[C---:B------:R-:W-:Y:S01]  /*18b70*/  FFMA R70, R112.reuse, R33, R118 ;  /* 0x0000002170467223 */ /* 0x040fe20000000076 */
[C---:B------:R-:W-:Y:S01]  /*18b80*/  FFMA R68, R112.reuse, R25, R116 ;  /* 0x0000001970447223 */ /* 0x040fe20000000074 */
[----:B------:R-:W-:-:S02]  /*18b90*/  FFMA R69, R112, R41, R117 ;  /* 0x0000002970457223 */ /* 0x000fc40000000075 */
[----:B------:R-:W0:Y:S01]  /*18ba0*/  LDS.128 R116, [R2+0x430] ;  /* 0x0004300002747984 */ /* 0x000e220000000c00 */
        /* <DEDUP_REMOVED lines=15> */
[C---:B------:R-:W-:Y:S01]  /*18ca0*/  FFMA R226, R113.reuse, R49, R226 ;  /* 0x0000003171e27223 */ /* 0x040fe200000000e2 */
[----:B------:R-:W-:Y:S01]  /*18cb0*/  FFMA R225, R113, R37, R225 ;  /* 0x0000002571e17223 */ /* 0x000fe200000000e1 */
[C---:B0-----:R-:W-:Y:S01]  /*18cc0*/  FFMA R234, R116.reuse, R18, R234 ;  /* 0x0000001274ea7223 */ /* 0x041fe200000000ea */
[C---:B------:R-:W-:Y:S01]  /*18cd0*/  FFMA R233, R116.reuse, R14, R233 ;  /* 0x0000000e74e97223 */ /* 0x040fe200000000e9 */
[C---:B------:R-:W-:Y:S01]  /*18ce0*/  FFMA R232, R116.reuse, R66, R232 ;  /* 0x0000004274e87223 */ /* 0x040fe200000000e8 */
[C---:B------:R-:W-:Y:S01]  /*18cf0*/  FFMA R231, R116.reuse, R22, R231 ;  /* 0x0000001674e77223 */ /* 0x040fe200000000e7 */
[C---:B------:R-:W-:Y:S01]  /*18d00*/  FFMA R230, R116.reuse, R62, R230 ;  /* 0x0000003e74e67223 */ /* 0x040fe200000000e6 */
[----:B------:R-:W-:Y:S01]  /*18d10*/  STL [R1+0x1c], R234 ;  /* 0x00001cea01007387 */ /* 0x000fe20000100800 */
[----:B------:R-:W-:-:S03]  /*18d20*/  FFMA R71, R116, R54, R71 ;  /* 0x0000003674477223 */ /* 0x000fc60000000047 */
[----:B------:R-:W-:Y:S01]  /*18d30*/  STL [R1+0x24], R233 ;  /* 0x000024e901007387 */ /* 0x000fe20000100800 */
[----:B------:R-:W-:-:S03]  /*18d40*/  FFMA R70, R116, R34, R70 ;  /* 0x0000002274467223 */ /* 0x000fc60000000046 */
[----:B------:R-:W-:Y:S01]  /*18d50*/  STL [R1+0x28], R232 ;  /* 0x000028e801007387 */ /* 0x000fe20000100800 */
[C---:B------:R-:W-:Y:S01]  /*18d60*/  FFMA R185, R116.reuse, R30, R185 ;  /* 0x0000001e74b97223 */ /* 0x040fe200000000b9 */
[C---:B------:R-:W-:Y:S02]  /*18d70*/  FFMA R184, R116.reuse, R46, R184 ;  /* 0x0000002e74b87223 */ /* 0x040fe400000000b8 */
[----:B------:R-:W-:Y:S01]  /*18d80*/  STL [R1+0x2c], R231 ;  /* 0x00002ce701007387 */ /* 0x000fe20000100800 */
[C---:B------:R-:W-:Y:S01]  /*18d90*/  FFMA R183, R116.reuse, R58, R183 ;  /* 0x0000003a74b77223 */ /* 0x040fe200000000b7 */
[C---:B------:R-:W-:Y:S01]  /*18da0*/  FFMA R249, R116.reuse, R50, R249 ;  /* 0x0000003274f97223 */ /* 0x040fe200000000f9 */
[C---:B------:R-:W-:Y:S01]  /*18db0*/  FFMA R250, R116.reuse, R38, R250 ;  /* 0x0000002674fa7223 */ /* 0x040fe200000000fa */
[----:B------:R0:W-:Y:S01]  /*18dc0*/  STL [R1+0x30], R230 ;  /* 0x000030e601007387 */ /* 0x0001e20000100800 */
[C---:B------:R-:W-:Y:S01]  /*18dd0*/  FFMA R251, R116.reuse, R6, R251 ;  /* 0x0000000674fb7223 */ /* 0x040fe200000000fb */
[----:B------:R-:W-:-:S02]  /*18de0*/  FFMA R252, R116, R10, R252 ;  /* 0x0000000a74fc7223 */ /* 0x000fc400000000fc */
[----:B------:R-:W-:Y:S01]  /*18df0*/  STL [R1+0x38], R71 ;  /* 0x0000384701007387 */ /* 0x000fe20000100800 */
[C---:B0-----:R-:W-:Y:S01]  /*18e00*/  FFMA R230, R116.reuse, R26, R68 ;  /* 0x0000001a74e67223 */ /* 0x041fe20000000044 */
[----:B------:R-:W-:Y:S02]  /*18e10*/  FFMA R116, R116, R42, R69 ;  /* 0x0000002a74747223 */ /* 0x000fe40000000045 */
[----:B------:R-:W-:Y:S01]  /*18e20*/  STL [R1+0x40], R70 ;  /* 0x0000404601007387 */ /* 0x000fe20000100800 */
[----:B------:R-:W-:-:S03]  /*18e30*/  FFMA R229, R30, R117, R229 ;  /* 0x000000751ee57223 */ /* 0x000fc600000000e5 */
[----:B------:R-:W-:Y:S04]  /*18e40*/  STL [R1+0x3c], R230 ;  /* 0x00003ce601007387 */ /* 0x000fe80000100800 */
[----:B------:R0:W-:Y:S01]  /*18e50*/  STL [R1+0x34], R116 ;  /* 0x0000347401007387 */ /* 0x0001e20000100800 */
[C---:B------:R-:W-:Y:S01]  /*18e60*/  FFMA R227, R117.reuse, R58, R227 ;  /* 0x0000003a75e37223 */ /* 0x040fe200000000e3 */
[----:B------:R-:W-:Y:S02]  /*18e70*/  FFMA R226, R117, R50, R226 ;  /* 0x0000003275e27223 */ /* 0x000fe400000000e2 */
[----:B------:R-:W-:Y:S01]  /*18e80*/  STL [R1+0x44], R229 ;  /* 0x000044e501007387 */ /* 0x000fe20000100800 */
[C---:B------:R-:W-:Y:S01]  /*18e90*/  FFMA R224, R113.reuse, R5, R224 ;  /* 0x0000000571e07223 */ /* 0x040fe200000000e0 */
[C---:B------:R-:W-:Y:S01]  /*18ea0*/  FFMA R223, R113.reuse, R9, R223 ;  /* 0x0000000971df7223 */ /* 0x040fe200000000df */
[C---:B------:R-:W-:Y:S01]  /*18eb0*/  FFMA R222, R113.reuse, R17, R222 ;  /* 0x0000001171de7223 */ /* 0x040fe200000000de */
[C---:B------:R-:W-:Y:S01]  /*18ec0*/  FFMA R221, R113.reuse, R13, R221 ;  /* 0x0000000d71dd7223 */ /* 0x040fe200000000dd */
[----:B------:R-:W-:Y:S01]  /*18ed0*/  FFMA R220, R113, R65, R220 ;  /* 0x0000004171dc7223 */ /* 0x000fe200000000dc */
[----:B0-----:R-:W-:Y:S01]  /*18ee0*/  FFMA R116, R117, R46, R228 ;  /* 0x0000002e75747223 */ /* 0x001fe200000000e4 */
[C---:B------:R-:W-:Y:S01]  /*18ef0*/  FFMA R219, R113.reuse, R21, R219 ;  /* 0x0000001571db7223 */ /* 0x040fe200000000db */
[C---:B------:R-:W-:Y:S01]  /*18f00*/  FFMA R218, R113.reuse, R61, R218 ;  /* 0x0000003d71da7223 */ /* 0x040fe200000000da */
[C---:B------:R-:W-:Y:S01]  /*18f10*/  FFMA R217, R113.reuse, R53, R217 ;  /* 0x0000003571d97223 */ /* 0x040fe200000000d9 */
[----:B------:R-:W-:Y:S01]  /*18f20*/  FFMA R216, R113, R33, R216 ;  /* 0x0000002171d87223 */ /* 0x000fe200000000d8 */
[----:B------:R0:W-:Y:S01]  /*18f30*/  STL [R1+0x48], R116 ;  /* 0x0000487401007387 */ /* 0x0001e20000100800 */
[C---:B------:R-:W-:Y:S01]  /*18f40*/  FFMA R224, R117.reuse, R6, R224 ;  /* 0x0000000675e07223 */ /* 0x040fe200000000e0 */
[----:B------:R-:W-:-:S02]  /*18f50*/  FFMA R223, R117, R10, R223 ;  /* 0x0000000a75df7223 */ /* 0x000fc400000000df */
[----:B------:R-:W-:Y:S01]  /*18f60*/  STL [R1+0x4c], R227 ;  /* 0x00004ce301007387 */ /* 0x000fe20000100800 */
[C---:B------:R-:W-:Y:S01]  /*18f70*/  FFMA R214, R113.reuse, R25, R214 ;  /* 0x0000001971d67223 */ /* 0x040fe200000000d6 */
[----:B------:R-:W-:Y:S01]  /*18f80*/  FFMA R215, R113, R41, R215 ;  /* 0x0000002971d77223 */ /* 0x000fe200000000d7 */
[----:B------:R-:W-:Y:S01]  /*18f90*/  FFMA R213, R29, R114, R213 ;  /* 0x000000721dd57223 */ /* 0x000fe200000000d5 */
[C---:B------:R-:W-:Y:S01]  /*18fa0*/  FFMA R212, R114.reuse, R45, R212 ;  /* 0x0000002d72d47223 */ /* 0x040fe200000000d4 */
[----:B------:R-:W-:Y:S01]  /*18fb0*/  FFMA R211, R114, R57, R211 ;  /* 0x0000003972d37223 */ /* 0x000fe200000000d3 */
[C---:B0-----:R-:W-:Y:S01]  /*18fc0*/  FFMA R116, R117.reuse, R38, R225 ;  /* 0x0000002675747223 */ /* 0x041fe200000000e1 */
[----:B------:R-:W-:Y:S04]  /*18fd0*/  STL [R1+0x50], R226 ;  /* 0x000050e201007387 */ /* 0x000fe80000100800 */
[----:B------:R0:W-:Y:S01]  /*18fe0*/  STL [R1+0x54], R116 ;  /* 0x0000547401007387 */ /* 0x0001e20000100800 */
[C---:B------:R-:W-:Y:S01]  /*18ff0*/  FFMA R221, R117.reuse, R14, R221 ;  /* 0x0000000e75dd7223 */ /* 0x040fe200000000dd */
[----:B------:R-:W-:-:S02]  /*19000*/  FFMA R220, R117, R66, R220 ;  /* 0x0000004275dc7223 */ /* 0x000fc400000000dc */
[----:B------:R-:W-:Y:S01]  /*19010*/  STL [R1+0x5c], R224 ;  /* 0x00005ce001007387 */ /* 0x000fe20000100800 */
[C---:B------:R-:W-:Y:S01]  /*19020*/  FFMA R210, R114.reuse, R49, R210 ;  /* 0x0000003172d27223 */ /* 0x040fe200000000d2 */
[C---:B------:R-:W-:Y:S01]  /*19030*/  FFMA R209, R114.reuse, R37, R209 ;  /* 0x0000002572d17223 */ /* 0x040fe200000000d1 */
[C---:B------:R-:W-:Y:S01]  /*19040*/  FFMA R208, R114.reuse, R5, R208 ;  /* 0x0000000572d07223 */ /* 0x040fe200000000d0 */
        /* <DEDUP_REMOVED lines=16> */
[----:B------:R-:W-:-:S03]  /*19150*/  FFMA R214, R117, R26, R214 ;  /* 0x0000001a75d67223 */ /* 0x000fc600000000d6 */
[----:B------:R-:W-:Y:S01]  /*19160*/  STL [R1+0x78], R218 ;  /* 0x000078da01007387 */ /* 0x000fe20000100800 */
[C---:B------:R-:W-:Y:S01]  /*19170*/  FFMA R200, R114.reuse, R33, R200 ;  /* 0x0000002172c87223 */ /* 0x040fe200000000c8 */
[C---:B------:R-:W-:Y:S01]  /*19180*/  FFMA R198, R114.reuse, R25, R198 ;  /* 0x0000001972c67223 */ /* 0x040fe200000000c6 */
[----:B------:R-:W-:Y:S01]  /*19190*/  FFMA R199, R114, R41, R199 ;  /* 0x0000002972c77223 */ /* 0x000fe200000000c7 */
[----:B------:R-:W-:Y:S01]  /*191a0*/  FFMA R197, R29, R115, R197 ;  /* 0x000000731dc57223 */ /* 0x000fe200000000c5 */
[----:B------:R-:W-:Y:S01]  /*191b0*/  FFMA R196, R115, R45, R196 ;  /* 0x0000002d73c47223 */ /* 0x000fe200000000c4 */
[C---:B0-----:R-:W-:Y:S01]  /*191c0*/  FFMA R116, R117.reuse, R34, R216 ;  /* 0x0000002275747223 */ /* 0x041fe200000000d8 */
[----:B------:R-:W-:Y:S01]  /*191d0*/  STL [R1+0x7c], R217 ;  /* 0x00007cd901007387 */ /* 0x000fe20000100800 */
[----:B------:R-:W-:-:S03]  /*191e0*/  FFMA R117, R117, R42, R215 ;  /* 0x0000002a75757223 */ /* 0x000fc600000000d7 */
[----:B------:R0:W-:Y:S01]  /*191f0*/  STL [R1+0x84], R116 ;  /* 0x0000847401007387 */ /* 0x0001e20000100800 */
[----:B------:R-:W-:-:S03]  /*19200*/  FFMA R212, R118, R46, R212 ;  /* 0x0000002e76d47223 */ /* 0x000fc600000000d4 */
[----:B------:R-:W-:Y:S01]  /*19210*/  STL [R1+0x90], R214 ;  /* 0x000090d601007387 */ /* 0x000fe20000100800 */
[C---:B------:R-:W-:Y:S01]  /*19220*/  FFMA R195, R115.reuse, R57, R195 ;  /* 0x0000003973c37223 */ /* 0x040fe200000000c3 */
[C---:B------:R-:W-:Y:S01]  /*19230*/  FFMA R194, R115.reuse, R49, R194 ;  /* 0x0000003173c27223 */ /* 0x040fe200000000c2 */
[C---:B------:R-:W-:Y:S01]  /*19240*/  FFMA R193, R115.reuse, R37, R193 ;  /* 0x0000002573c17223 */ /* 0x040fe200000000c1 */
[C---:B------:R-:W-:Y:S01]  /*19250*/  FFMA R192, R115.reuse, R5, R192 ;  /* 0x0000000573c07223 */ /* 0x040fe200000000c0 */
[C---:B------:R-:W-:Y:S01]  /*19260*/  FFMA R191, R115.reuse, R9, R191 ;  /* 0x0000000973bf7223 */ /* 0x040fe200000000bf */
[----:B0-----:R-:W-:Y:S01]  /*19270*/  FFMA R116, R30, R118, R213 ;  /* 0x000000761e747223 */ /* 0x001fe200000000d5 */
[----:B------:R0:W-:Y:S04]  /*19280*/  STL [R1+0x80], R117 ;  /* 0x0000807501007387 */ /* 0x0001e80000100800 */
[----:B------:R1:W-:Y:S01]  /*19290*/  STL [R1+0x88], R116 ;  /* 0x0000887401007387 */ /* 0x0003e20000100800 */
[C---:B------:R-:W-:Y:S01]  /*192a0*/  FFMA R209, R118.reuse, R38, R209 ;  /* 0x0000002676d17223 */ /* 0x040fe200000000d1 */
[C---:B------:R-:W-:Y:S01]  /*192b0*/  FFMA R190, R115.reuse, R17, R190 ;  /* 0x0000001173be7223 */ /* 0x040fe200000000be */
[C---:B------:R-:W-:Y:S01]  /*192c0*/  FFMA R189, R115.reuse, R13, R189 ;  /* 0x0000000d73bd7223 */ /* 0x040fe200000000bd */
[C---:B------:R-:W-:Y:S01]  /*192d0*/  FFMA R188, R115.reuse, R65, R188 ;  /* 0x0000004173bc7223 */ /* 0x040fe200000000bc */
[----:B------:R-:W-:Y:S01]  /*192e0*/  FFMA R187, R115, R21, R187 ;  /* 0x0000001573bb7223 */ /* 0x000fe200000000bb */
[C---:B0-----:R-:W-:Y:S01]  /*192f0*/  FFMA R117, R118.reuse, R58, R211 ;  /* 0x0000003a76757223 */ /* 0x041fe200000000d3 */
[----:B------:R-:W-:Y:S01]  /*19300*/  STL [R1+0x94], R212 ;  /* 0x000094d401007387 */ /* 0x000fe20000100800 */
[----:B-1----:R-:W-:-:S03]  /*19310*/  FFMA R116, R118, R50, R210 ;  /* 0x0000003276747223 */ /* 0x002fc600000000d2 */
[----:B------:R0:W-:Y:S04]  /*19320*/  STL [R1+0x98], R117 ;  /* 0x0000987501007387 */ /* 0x0001e80000100800 */
[----:B------:R1:W-:Y:S01]  /*19330*/  STL [R1+0x9c], R116 ;  /* 0x00009c7401007387 */ /* 0x0003e20000100800 */
[C---:B------:R-:W-:Y:S01]  /*19340*/  FFMA R206, R118.reuse, R18, R206 ;  /* 0x0000001276ce7223 */ /* 0x040fe200000000ce */
[C---:B------:R-:W-:Y:S01]  /*19350*/  FFMA R186, R115.reuse, R61, R186 ;  /* 0x0000003d73ba7223 */ /* 0x040fe200000000ba */
[----:B------:R-:W-:Y:S01]  /*19360*/  FFMA R112, R115, R25, R235 ;  /* 0x0000001973707223 */ /* 0x000fe200000000eb */
[----:B------:R-:W2:Y:S01]  /*19370*/  LDS.128 R68, [R2+0x20] ;  /* 0x0000200002447984 */ /* 0x000ea20000000c00 */
[C---:B0-----:R-:W-:Y:S01]  /*19380*/  FFMA R117, R118.reuse, R6, R208 ;  /* 0x0000000676757223 */ /* 0x041fe200000000d0 */
[----:B-1----:R-:W-:-:S02]  /*19390*/  FFMA R116, R118, R10, R207 ;  /* 0x0000000a76747223 */ /* 0x002fc400000000cf */
[----:B------:R-:W-:Y:S04]  /*193a0*/  STL [R1+0xa0], R209 ;  /* 0x0000a0d101007387 */ /* 0x000fe80000100800 */
[----:B------:R0:W-:Y:S04]  /*193b0*/  STL [R1+0xac], R117 ;  /* 0x0000ac7501007387 */ /* 0x0001e80000100800 */
[----:B------:R1:W-:Y:S01]  /*193c0*/  STL [R1+0xb0], R116 ;  /* 0x0000b07401007387 */ /* 0x0003e20000100800 */
[C---:B------:R-:W-:Y:S01]  /*193d0*/  FFMA R203, R118.reuse, R22, R203 ;  /* 0x0000001676cb7223 */ /* 0x040fe200000000cb */
[----:B0-----:R-:W-:-:S02]  /*193e0*/  FFMA R117, R118, R14, R205 ;  /* 0x0000000e76757223 */ /* 0x001fc400000000cd */
[----:B------:R-:W-:Y:S01]  /*193f0*/  STL [R1+0xb4], R206 ;  /* 0x0000b4ce01007387 */ /* 0x000fe20000100800 */
[----:B-1----:R-:W-:-:S03]  /*19400*/  FFMA R116, R118, R66, R204 ;  /* 0x0000004276747223 */ /* 0x002fc600000000cc */
[----:B------:R0:W-:Y:S04]  /*19410*/  STL [R1+0xb8], R117 ;  /* 0x0000b87501007387 */ /* 0x0001e80000100800 */
[----:B------:R1:W-:Y:S01]  /*19420*/  STL [R1+0xbc], R116 ;  /* 0x0000bc7401007387 */ /* 0x0003e20000100800 */
[C---:B------:R-:W-:Y:S01]  /*19430*/  FFMA R200, R118.reuse, R34, R200 ;  /* 0x0000002276c87223 */ /* 0x040fe200000000c8 */
[C---:B0-----:R-:W-:Y:S02]  /*19440*/  FFMA R117, R118.reuse, R62, R202 ;  /* 0x0000003e76757223 */ /* 0x041fe400000000ca */
[----:B------:R-:W-:Y:S01]  /*19450*/  STL [R1+0xc0], R203 ;  /* 0x0000c0cb01007387 */ /* 0x000fe20000100800 */
[----:B-1----:R-:W-:-:S03]  /*19460*/  FFMA R116, R118, R54, R201 ;  /* 0x0000003676747223 */ /* 0x002fc600000000c9 */
[----:B------:R0:W-:Y:S04]  /*19470*/  STL [R1+0xc4], R117 ;  /* 0x0000c47501007387 */ /* 0x0001e80000100800 */
[----:B------:R1:W-:Y:S01]  /*19480*/  STL [R1+0xc8], R116 ;  /* 0x0000c87401007387 */ /* 0x0003e20000100800 */
[----:B0-----:R-:W-:-:S03]  /*19490*/  FFMA R117, R118, R26, R198 ;  /* 0x0000001a76757223 */ /* 0x001fc600000000c6 */
[----:B------:R-:W-:Y:S01]  /*194a0*/  STL [R1+0xcc], R200 ;  /* 0x0000ccc801007387 */ /* 0x000fe20000100800 */
[----:B-1----:R-:W-:Y:S01]  /*194b0*/  FFMA R116, R118, R42, R199 ;  /* 0x0000002a76747223 */ /* 0x002fe200000000c7 */
[----:B------:R-:W-:Y:S02]  /*194c0*/  FFMA R118, R30, R119, R197 ;  /* 0x000000771e767223 */ /* 0x000fe400000000c5 */
[----:B------:R0:W-:Y:S04]  /*194d0*/  STL [R1+0xd4], R117 ;  /* 0x0000d47501007387 */ /* 0x0001e80000100800 */
[----:B------:R1:W-:Y:S01]  /*194e0*/  STL [R1+0xd0], R116 ;  /* 0x0000d07401007387 */ /* 0x0003e20000100800 */
[----:B0-----:R-:W-:-:S03]  /*194f0*/  FFMA R117, R119, R46, R196 ;  /* 0x0000002e77757223 */ /* 0x001fc600000000c4 */
[----:B------:R0:W-:Y:S01]  /*19500*/  STL [R1+0xd8], R118 ;  /* 0x0000d87601007387 */ /* 0x0001e20000100800 */
[----:B-1----:R-:W-:-:S03]  /*19510*/  FFMA R116, R119, R58, R195 ;  /* 0x0000003a77747223 */ /* 0x002fc600000000c3 */
[----:B------:R1:W-:Y:S04]  /*19520*/  STL [R1+0xdc], R117 ;  /* 0x0000dc7501007387 */ /* 0x0003e80000100800 */
[----:B------:R3:W-:Y:S01]  /*19530*/  STL [R1+0xe0], R116 ;  /* 0x0000e07401007387 */ /* 0x0007e20000100800 */
[C---:B0-----:R-:W-:Y:S01]  /*19540*/  FFMA R118, R119.reuse, R50, R194 ;  /* 0x0000003277767223 */ /* 0x041fe200000000c2 */
[----:B-1----:R-:W-:-:S04]  /*19550*/  FFMA R117, R119, R38, R193 ;  /* 0x0000002677757223 */ /* 0x002fc800000000c1 */
[----:B------:R0:W-:Y:S01]  /*19560*/  STL [R1+0xe4], R118 ;  /* 0x0000e47601007387 */ /* 0x0001e20000100800 */
[----:B---3--:R-:W-:-:S03]  /*19570*/  FFMA R116, R119, R6, R192 ;  /* 0x0000000677747223 */ /* 0x008fc600000000c0 */
[----:B------:R1:W-:Y:S04]  /*19580*/  STL [R1+0xe8], R117 ;  /* 0x0000e87501007387 */ /* 0x0003e80000100800 */
[----:B------:R3:W-:Y:S01]  /*19590*/  STL [R1+0xec], R116 ;  /* 0x0000ec7401007387 */ /* 0x0007e20000100800 */
[C---:B0-----:R-:W-:Y:S01]  /*195a0*/  FFMA R118, R119.reuse, R10, R191 ;  /* 0x0000000a77767223 */ /* 0x041fe200000000bf */
[----:B-1----:R-:W-:Y:S01]  /*195b0*/  FFMA R117, R119, R18, R190 ;  /* 0x0000001277757223 */ /* 0x002fe200000000be */
[----:B------:R-:W-:Y:S01]  /*195c0*/  FFMA R114, R115, R53, R238 ;  /* 0x0000003573727223 */ /* 0x000fe200000000ee */
[----:B---3--:R-:W-:Y:S02]  /*195d0*/  FFMA R116, R119, R14, R189 ;  /* 0x0000000e77747223 */ /* 0x008fe400000000bd */
[----:B------:R0:W-:Y:S01]  /*195e0*/  STL [R1+0xf0], R118 ;  /* 0x0000f07601007387 */ /* 0x0001e20000100800 */
[----:B------:R-:W-:-:S03]  /*195f0*/  FFMA R113, R115, R33, R237 ;  /* 0x0000002173717223 */ /* 0x000fc600000000ed */
[----:B------:R1:W-:Y:S01]  /*19600*/  STL [R1+0xf4], R117 ;  /* 0x0000f47501007387 */ /* 0x0003e20000100800 */
[----:B------:R-:W-:-:S03]  /*19610*/  FFMA R114, R119, R54, R114 ;  /* 0x0000003677727223 */ /* 0x000fc60000000072 */
[----:B------:R3:W-:Y:S01]  /*19620*/  STL [R1+0xf8], R116 ;  /* 0x0000f87401007387 */ /* 0x0007e20000100800 */
[C---:B0-----:R-:W-:Y:S01]  /*19630*/  FFMA R118, R119.reuse, R66, R188 ;  /* 0x0000004277767223 */ /* 0x041fe200000000bc */
[C---:B------:R-:W-:Y:S01]  /*19640*/  FFMA R113, R119.reuse, R34, R113 ;  /* 0x0000002277717223 */ /* 0x040fe20000000071 */
[----:B-1----:R-:W-:Y:S01]  /*19650*/  FFMA R117, R119, R22, R187 ;  /* 0x0000001677757223 */ /* 0x002fe200000000bb */
[----:B------:R-:W-:Y:S01]  /*19660*/  FFMA R115, R115, R41, R236 ;  /* 0x0000002973737223 */ /* 0x000fe200000000ec */
[C---:B---3--:R-:W-:Y:S01]  /*19670*/  FFMA R116, R119.reuse, R62, R186 ;  /* 0x0000003e77747223 */ /* 0x048fe200000000ba */
[----:B------:R-:W-:Y:S01]  /*19680*/  STL [R1+0xfc], R118 ;  /* 0x0000fc7601007387 */ /* 0x000fe20000100800 */
[----:B------:R-:W-:-:S03]  /*19690*/  FFMA R112, R119, R26, R112 ;  /* 0x0000001a77707223 */ /* 0x000fc60000000070 */
[----:B------:R-:W-:Y:S01]  /*196a0*/  STL [R1+0x100], R117 ;  /* 0x0001007501007387 */ /* 0x000fe20000100800 */
[----:B------:R-:W-:-:S03]  /*196b0*/  MOV R227, R3 ;  /* 0x0000000300e37202 */ /* 0x000fc60000000f00 */
[----:B------:R0:W-:Y:S01]  /*196c0*/  STL [R1+0x104], R116 ;  /* 0x0001047401007387 */ /* 0x0001e20000100800 */
[----:B------:R-:W-:-:S03]  /*196d0*/  FFMA R3, R119, R42, R115 ;  /* 0x0000002a77037223 */ /* 0x000fc60000000073 */
[----:B------:R-:W-:Y:S04]  /*196e0*/  STL [R1+0x108], R114 ;  /* 0x0001087201007387 */ /* 0x000fe80000100800 */
[----:B------:R-:W-:Y:S04]  /*196f0*/  STL [R1+0x10c], R113 ;  /* 0x00010c7101007387 */ /* 0x000fe80000100800 */
[----:B------:R-:W-:Y:S04]  /*19700*/  STL [R1+0x114], R112 ;  /* 0x0001147001007387 */ /* 0x000fe80000100800 */
[----:B------:R-:W1:Y:S01]  /*19710*/  LDS.128 R112, [R2+0x220] ;  /* 0x0002200002707984 */ /* 0x000e620000000c00 */
[----:B0-----:R-:W-:Y:S01]  /*19720*/  MOV R116, R239 ;  /* 0x000000ef00747202 */ /* 0x001fe20000000f00 */
[C---:B--2---:R-:W-:Y:S01]  /*19730*/  FFMA R239, R28.reuse, R68, RZ ;  /* 0x000000441cef7223 */ /* 0x044fe200000000ff */
[C---:B------:R-:W-:Y:S01]  /*19740*/  FFMA R222, R28.reuse, R69, RZ ;  /* 0x000000451cde7223 */ /* 0x040fe200000000ff */
[C---:B------:R-:W-:Y:S01]  /*19750*/  FFMA R221, R28.reuse, R70, RZ ;  /* 0x000000461cdd7223 */ /* 0x040fe200000000ff */
[----:B------:R-:W-:Y:S01]  /*19760*/  FFMA R238, R28, R71, RZ ;  /* 0x000000471cee7223 */ /* 0x000fe200000000ff */
[----:B------:R-:W-:Y:S01]  /*19770*/  FFMA R220, R68, R44, RZ ;  /* 0x0000002c44dc7223 */ /* 0x000fe200000000ff */
        /* <DEDUP_REMOVED lines=23> */
[----:B------:R-:W-:Y:S01]  /*198f0*/  MOV R16, R227 ;  /* 0x000000e300107202 */ /* 0x000fe20000000f00 */
[----:B------:R-:W-:Y:S01]  /*19900*/  FFMA R193, R68, R12, RZ ;  /* 0x0000000c44c17223 */ /* 0x000fe200000000ff */
[----:B------:R-:W-:Y:S01]  /*19910*/  MOV R4, R116 ;  /* 0x0000007400047202 */ /* 0x000fe20000000f00 */
[C---:B------:R-:W-:Y:S01]  /*19920*/  FFMA R227, R12.reuse, R69, RZ ;  /* 0x000000450ce37223 */ /* 0x040fe200000000ff */
[C---:B------:R-:W-:Y:S01]  /*19930*/  FFMA R191, R12.reuse, R70, RZ ;  /* 0x000000460cbf7223 */ /* 0x040fe200000000ff */
[----:B------:R-:W-:Y:S01]  /*19940*/  FFMA R192, R12, R71, RZ ;  /* 0x000000470cc07223 */ /* 0x000fe200000000ff */
[----:B------:R-:W-:Y:S01]  /*19950*/  FFMA R196, R68, R8, RZ ;  /* 0x0000000844c47223 */ /* 0x000fe200000000ff */
[C---:B------:R-:W-:Y:S01]  /*19960*/  FFMA R230, R8.reuse, R69, RZ ;  /* 0x0000004508e67223 */ /* 0x040fe200000000ff */
[CC--:B------:R-:W-:Y:S01]  /*19970*/  FFMA R195, R8.reuse, R70.reuse, RZ ;  /* 0x0000004608c37223 */ /* 0x0c0fe200000000ff */
[----:B------:R-:W-:Y:S01]  /*19980*/  FFMA R229, R8, R71, RZ ;  /* 0x0000004708e57223 */ /* 0x000fe200000000ff */
[----:B------:R-:W-:Y:S01]  /*19990*/  FFMA R116, R64, R70, RZ ;  /* 0x0000004640747223 */ /* 0x000fe200000000ff */
[----:B-1----:R-:W-:Y:S01]  /*199a0*/  FFMA R12, R114, R45, R204 ;  /* 0x0000002d720c7223 */ /* 0x002fe200000000cc */
[----:B------:R-:W-:Y:S01]  /*199b0*/  FFMA R190, R68, R64, RZ ;  /* 0x0000004044be7223 */ /* 0x000fe200000000ff */
[C---:B------:R-:W-:Y:S01]  /*199c0*/  FFMA R226, R64.reuse, R69, RZ ;  /* 0x0000004540e27223 */ /* 0x040fe200000000ff */
[----:B------:R-:W-:Y:S01]  /*199d0*/  FFMA R224, R64, R71, RZ ;  /* 0x0000004740e07223 */ /* 0x000fe200000000ff */
[----:B------:R-:W-:Y:S01]  /*199e0*/  FFMA R8, R112, R29, R239 ;  /* 0x0000001d70087223 */ /* 0x000fe200000000ef */
[----:B------:R-:W-:Y:S01]  /*199f0*/  FFMA R204, R115, R45, R237 ;  /* 0x0000002d73cc7223 */ /* 0x000fe200000000ed */
        /* <DEDUP_REMOVED lines=25> */
[C---:B------:R-:W-:Y:S01]  /*19b90*/  FFMA R4, R29.reuse, R114, R221 ;  /* 0x000000721d047223 */ /* 0x040fe200000000dd */
[----:B------:R-:W-:Y:S01]  /*19ba0*/  MOV R237, R16 ;  /* 0x0000001000ed7202 */ /* 0x000fe20000000f00 */
[----:B------:R-:W-:Y:S01]  /*19bb0*/  FFMA R16, R114, R57, R202 ;  /* 0x0000003972107223 */ /* 0x000fe200000000ca */
[C---:B------:R-:W-:Y:S01]  /*19bc0*/  FFMA R222, R29.reuse, R113, R222 ;  /* 0x000000711dde7223 */ /* 0x040fe200000000de */
[----:B------:R-:W-:Y:S01]  /*19bd0*/  FFMA R221, R29, R115, R238 ;  /* 0x000000731ddd7223 */ /* 0x000fe200000000ee */
[CC--:B------:R-:W-:Y:S01]  /*19be0*/  FFMA R220, R112.reuse, R45.reuse, R220 ;  /* 0x0000002d70dc7223 */ /* 0x0c0fe200000000dc */
[C---:B------:R-:W-:Y:S01]  /*19bf0*/  FFMA R219, R113.reuse, R45, R219 ;  /* 0x0000002d71db7223 */ /* 0x040fe200000000db */
[CC--:B------:R-:W-:Y:S01]  /*19c00*/  FFMA R203, R112.reuse, R57.reuse, R203 ;  /* 0x0000003970cb7223 */ /* 0x0c0fe200000000cb */
[-C--:B------:R-:W-:Y:S01]  /*19c10*/  FFMA R20, R113, R57.reuse, R236 ;  /* 0x0000003971147223 */ /* 0x080fe200000000ec */
[----:B------:R-:W-:Y:S01]  /*19c20*/  FFMA R202, R115, R57, R235 ;  /* 0x0000003973ca7223 */ /* 0x000fe200000000eb */
[-C--:B------:R-:W-:Y:S01]  /*19c30*/  FFMA R201, R112, R49.reuse, R201 ;  /* 0x0000003170c97223 */ /* 0x080fe200000000c9 */
[-C--:B------:R-:W-:Y:S01]  /*19c40*/  FFMA R24, R113, R49.reuse, R234 ;  /* 0x0000003171187223 */ /* 0x080fe200000000ea */
[CC--:B------:R-:W-:Y:S01]  /*19c50*/  FFMA R199, R114.reuse, R49.reuse, R199 ;  /* 0x0000003172c77223 */ /* 0x0c0fe200000000c7 */
[----:B------:R-:W-:Y:S01]  /*19c60*/  FFMA R200, R115, R49, R200 ;  /* 0x0000003173c87223 */ /* 0x000fe200000000c8 */
[----:B------:R-:W-:Y:S01]  /*19c70*/  FFMA R60, R114, R65, R116 ;  /* 0x00000041723c7223 */ /* 0x000fe20000000074 */
[-C--:B------:R-:W-:Y:S01]  /*19c80*/  FFMA R32, R112, R37.reuse, R233 ;  /* 0x0000002570207223 */ /* 0x080fe200000000e9 */
[-C--:B------:R-:W-:Y:S01]  /*19c90*/  FFMA R29, R113, R37.reuse, R232 ;  /* 0x00000025711d7223 */ /* 0x080fe200000000e8 */
[CC--:B------:R-:W-:Y:S01]  /*19ca0*/  FFMA R28, R114.reuse, R37.reuse, R28 ;  /* 0x00000025721c7223 */ /* 0x0c0fe2000000001c */
[----:B------:R-:W-:Y:S01]  /*19cb0*/  FFMA R198, R115, R37, R198 ;  /* 0x0000002573c67223 */ /* 0x000fe200000000c6 */
[C---:B------:R-:W-:Y:S01]  /*19cc0*/  FFMA R49, R114.reuse, R9, R195 ;  /* 0x0000000972317223 */ /* 0x040fe200000000c3 */
[----:B------:R-:W-:Y:S01]  /*19cd0*/  FFMA R45, R114, R17, R56 ;  /* 0x00000011722d7223 */ /* 0x000fe20000000038 */
[CC--:B------:R-:W-:Y:S01]  /*19ce0*/  FFMA R190, R112.reuse, R65.reuse, R190 ;  /* 0x0000004170be7223 */ /* 0x0c0fe200000000be */
[-C--:B------:R-:W-:Y:S01]  /*19cf0*/  FFMA R57, R113, R65.reuse, R226 ;  /* 0x0000004171397223 */ /* 0x080fe200000000e2 */
[----:B------:R-:W-:Y:S01]  /*19d00*/  FFMA R116, R115, R65, R224 ;  /* 0x0000004173747223 */ /* 0x000fe200000000e0 */
[-C--:B------:R-:W-:Y:S01]  /*19d10*/  FFMA R197, R112, R5.reuse, R197 ;  /* 0x0000000570c57223 */ /* 0x080fe200000000c5 */
[-C--:B------:R-:W-:Y:S01]  /*19d20*/  FFMA R37, R113, R5.reuse, R231 ;  /* 0x0000000571257223 */ /* 0x080fe200000000e7 */
[-C--:B------:R-:W-:Y:S01]  /*19d30*/  FFMA R36, R114, R5.reuse, R36 ;  /* 0x0000000572247223 */ /* 0x080fe20000000024 */
[----:B------:R-:W-:Y:S01]  /*19d40*/  FFMA R44, R115, R5, R44 ;  /* 0x00000005732c7223 */ /* 0x000fe2000000002c */
[CC--:B------:R-:W-:Y:S01]  /*19d50*/  FFMA R196, R112.reuse, R9.reuse, R196 ;  /* 0x0000000970c47223 */ /* 0x0c0fe200000000c4 */
[-C--:B------:R-:W-:Y:S01]  /*19d60*/  FFMA R40, R113, R9.reuse, R230 ;  /* 0x0000000971287223 */ /* 0x080fe200000000e6 */
[----:B------:R-:W-:Y:S01]  /*19d70*/  FFMA R195, R115, R9, R229 ;  /* 0x0000000973c37223 */ /* 0x000fe200000000e5 */
[CC--:B------:R-:W-:Y:S01]  /*19d80*/  FFMA R194, R112.reuse, R17.reuse, R194 ;  /* 0x0000001170c27223 */ /* 0x0c0fe200000000c2 */
[-C--:B------:R-:W-:Y:S01]  /*19d90*/  FFMA R48, R113, R17.reuse, R48 ;  /* 0x0000001171307223 */ /* 0x080fe20000000030 */
[----:B------:R-:W-:Y:S01]  /*19da0*/  FFMA R56, R115, R17, R228 ;  /* 0x0000001173387223 */ /* 0x000fe200000000e4 */
[----:B------:R-:W0:Y:S01]  /*19db0*/  LDS.128 R68, [R2+0x420] ;  /* 0x0004200002447984 */ /* 0x000e220000000c00 */
        /* <DEDUP_REMOVED lines=21> */
[----:B------:R-:W-:Y:S01]  /*19f10*/  FFMA R212, R112, R41, R212 ;  /* 0x0000002970d47223 */ /* 0x000fe200000000d4 */
[C---:B------:R-:W-:Y:S01]  /*19f20*/  FFMA R215, R113.reuse, R25, R215 ;  /* 0x0000001971d77223 */ /* 0x040fe200000000d7 */
[----:B------:R-:W-:Y:S01]  /*19f30*/  FFMA R214, R113, R41, R214 ;  /* 0x0000002971d67223 */ /* 0x000fe200000000d6 */
[C---:B------:R-:W-:Y:S01]  /*19f40*/  FFMA R225, R114.reuse, R25, R225 ;  /* 0x0000001972e17223 */ /* 0x040fe200000000e1 */
[----:B------:R-:W-:Y:S01]  /*19f50*/  FFMA R216, R114, R41, R216 ;  /* 0x0000002972d87223 */ /* 0x000fe200000000d8 */
[C---:B------:R-:W-:Y:S01]  /*19f60*/  FFMA R218, R115.reuse, R25, R218 ;  /* 0x0000001973da7223 */ /* 0x040fe200000000da */
[----:B------:R-:W-:-:S02]  /*19f70*/  FFMA R217, R115, R41, R217 ;  /* 0x0000002973d97223 */ /* 0x000fc400000000d9 */
[----:B------:R-:W1:Y:S01]  /*19f80*/  LDS.128 R112, [R2+0x600] ;  /* 0x0006000002707984 */ /* 0x000e620000000c00 */
        /* <DEDUP_REMOVED lines=14> */
[----:B------:R-:W-:-:S03]  /*1a070*/  FFMA R42, R112, R19, R141 ;  /* 0x00000013702a7223 */ /* 0x000fc6000000008d */
        /* <DEDUP_REMOVED lines=10> */
[----:B--2---:R-:W-:-:S03]  /*1a120*/  FFMA R34, R112, R55, R137 ;  /* 0x0000003770227223 */ /* 0x004fc60000000089 */
[----:B------:R1:W-:Y:S04]  /*1a130*/  STL [R1+0x224], R26 ;  /* 0x0002241a01007387 */ /* 0x0003e80000100800 */
[----:B------:R2:W-:Y:S01]  /*1a140*/  STL [R1+0x244], R34 ;  /* 0x0002442201007387 */ /* 0x0005e20000100800 */
[C---:B0-----:R-:W-:Y:S01]  /*1a150*/  FFMA R42, R112.reuse, R35, R135 ;  /* 0x00000023702a7223 */ /* 0x041fe20000000087 */
[----:B-1----:R-:W-:-:S04]  /*1a160*/  FFMA R26, R112, R27, R140 ;  /* 0x0000001b701a7223 */ /* 0x002fc8000000008c */
[----:B------:R-:W-:Y:S01]  /*1a170*/  STL [R1+0x258], R42 ;  /* 0x0002582a01007387 */ /* 0x000fe20000100800 */
[----:B--2---:R-:W-:-:S03]  /*1a180*/  FFMA R34, R112, R43, R142 ;  /* 0x0000002b70227223 */ /* 0x004fc6000000008e */
[----:B------:R-:W-:Y:S01]  /*1a190*/  STL [R1+0x260], R26 ;  /* 0x0002601a01007387 */ /* 0x000fe20000100800 */
[C---:B------:R-:W-:Y:S01]  /*1a1a0*/  FFMA R232, R113.reuse, R51, R0 ;  /* 0x0000003371e87223 */ /* 0x040fe20000000000 */
[C---:B------:R-:W-:Y:S02]  /*1a1b0*/  FFMA R0, R113.reuse, R15, R81 ;  /* 0x0000000f71007223 */ /* 0x040fe40000000051 */
[----:B------:R0:W-:Y:S02]  /*1a1c0*/  STL [R1+0x268], R34 ;  /* 0x0002682201007387 */ /* 0x0001e40000100800 */
[----:B0-----:R-:W-:-:S05]  /*1a1d0*/  FFMA R34, R113, R19, R85 ;  /* 0x0000001371227223 */ /* 0x001fca0000000055 */
[----:B------:R-:W-:Y:S04]  /*1a1e0*/  STL [R1+0x10], R34 ;  /* 0x0000102201007387 */ /* 0x000fe80000100800 */
[----:B------:R0:W-:Y:S01]  /*1a1f0*/  STL [R1+0x60], R0 ;  /* 0x0000600001007387 */ /* 0x0001e20000100800 */
[----:B------:R-:W-:Y:S01]  /*1a200*/  FFMA R42, R113, R23, R79 ;  /* 0x00000017712a7223 */ /* 0x000fe2000000004f */
[-C--:B------:R-:W-:Y:S01]  /*1a210*/  FFMA R33, R68, R6.reuse, R197 ;  /* 0x0000000644217223 */ /* 0x080fe200000000c5 */
[-C--:B------:R-:W-:Y:S01]  /*1a220*/  FFMA R37, R69, R6.reuse, R37 ;  /* 0x0000000645257223 */ /* 0x080fe20000000025 */
[CC--:B------:R-:W-:Y:S01]  /*1a230*/  FFMA R36, R70.reuse, R6.reuse, R36 ;  /* 0x0000000646247223 */ /* 0x0c0fe20000000024 */
[----:B------:R-:W-:Y:S01]  /*1a240*/  FFMA R44, R71, R6, R44 ;  /* 0x00000006472c7223 */ /* 0x000fe2000000002c */
[C---:B0-----:R-:W-:Y:S01]  /*1a250*/  FFMA R0, R113.reuse, R67, R80 ;  /* 0x0000004371007223 */ /* 0x041fe20000000050 */
[----:B------:R-:W-:Y:S01]  /*1a260*/  FFMA R34, R113, R63, R78 ;  /* 0x0000003f71227223 */ /* 0x000fe2000000004e */
[-C--:B------:R-:W-:Y:S01]  /*1a270*/  FFMA R6, R70, R10.reuse, R49 ;  /* 0x0000000a46067223 */ /* 0x080fe20000000031 */
[----:B------:R-:W-:-:S02]  /*1a280*/  FFMA R41, R68, R10, R196 ;  /* 0x0000000a44297223 */ /* 0x000fc400000000c4 */
[----:B------:R0:W-:Y:S01]  /*1a290*/  STL [R1+0x124], R0 ;  /* 0x0001240001007387 */ /* 0x0001e20000100800 */
[-C--:B------:R-:W-:Y:S01]  /*1a2a0*/  FFMA R40, R69, R10.reuse, R40 ;  /* 0x0000000a45287223 */ /* 0x080fe20000000028 */
[----:B------:R-:W-:Y:S01]  /*1a2b0*/  FFMA R49, R71, R10, R195 ;  /* 0x0000000a47317223 */ /* 0x000fe200000000c3 */
[-C--:B------:R-:W-:Y:S01]  /*1a2c0*/  FFMA R10, R68, R18.reuse, R194 ;  /* 0x00000012440a7223 */ /* 0x080fe200000000c2 */
[-C--:B------:R-:W-:Y:S01]  /*1a2d0*/  FFMA R48, R69, R18.reuse, R48 ;  /* 0x0000001245307223 */ /* 0x080fe20000000030 */
[-C--:B------:R-:W-:Y:S01]  /*1a2e0*/  FFMA R45, R70, R18.reuse, R45 ;  /* 0x00000012462d7223 */ /* 0x080fe2000000002d */
[----:B------:R-:W-:Y:S01]  /*1a2f0*/  FFMA R56, R71, R18, R56 ;  /* 0x0000001247387223 */ /* 0x000fe20000000038 */
[-C--:B------:R-:W-:Y:S01]  /*1a300*/  FFMA R53, R68, R14.reuse, R193 ;  /* 0x0000000e44357223 */ /* 0x080fe200000000c1 */
[----:B0-----:R-:W-:Y:S01]  /*1a310*/  FFMA R0, R113, R55, R77 ;  /* 0x0000003771007223 */ /* 0x001fe2000000004d */
[-C--:B------:R-:W-:Y:S01]  /*1a320*/  FFMA R52, R69, R14.reuse, R52 ;  /* 0x0000000e45347223 */ /* 0x080fe20000000034 */
[-C--:B------:R-:W-:Y:S01]  /*1a330*/  FFMA R18, R70, R14.reuse, R191 ;  /* 0x0000000e46127223 */ /* 0x080fe200000000bf */
[----:B------:R-:W-:Y:S01]  /*1a340*/  FFMA R61, R71, R14, R192 ;  /* 0x0000000e473d7223 */ /* 0x000fe200000000c0 */
[----:B------:R0:W-:Y:S01]  /*1a350*/  STL [R1+0x194], R42 ;  /* 0x0001942a01007387 */ /* 0x0001e20000100800 */
[-C--:B------:R-:W-:Y:S01]  /*1a360*/  FFMA R14, R68, R66.reuse, R190 ;  /* 0x00000042440e7223 */ /* 0x080fe200000000be */
        /* <DEDUP_REMOVED lines=8> */
[C---:B0-----:R-:W-:Y:S01]  /*1a3f0*/  FFMA R42, R113.reuse, R35, R73 ;  /* 0x00000023712a7223 */ /* 0x041fe20000000049 */
[----:B------:R0:W-:Y:S01]  /*1a400*/  STL [R1+0x220], R0 ;  /* 0x0002200001007387 */ /* 0x0001e20000100800 */
[----:B------:R-:W-:Y:S01]  /*1a410*/  FFMA R8, R68, R30, R8 ;  /* 0x0000001e44087223 */ /* 0x000fe20000000008 */
[C---:B------:R-:W-:Y:S01]  /*1a420*/  FFMA R5, R30.reuse, R69, R222 ;  /* 0x000000451e057223 */ /* 0x040fe200000000de */
[----:B------:R-:W-:Y:S01]  /*1a430*/  FFMA R4, R30, R70, R4 ;  /* 0x000000461e047223 */ /* 0x000fe20000000004 */
[----:B-1----:R-:W-:Y:S01]  /*1a440*/  FFMA R34, R113, R27, R83 ;  /* 0x0000001b71227223 */ /* 0x002fe20000000053 */
[-C--:B------:R-:W-:Y:S01]  /*1a450*/  FFMA R9, R68, R46.reuse, R220 ;  /* 0x0000002e44097223 */ /* 0x080fe200000000dc */
[CC--:B------:R-:W-:Y:S01]  /*1a460*/  FFMA R13, R69.reuse, R46.reuse, R219 ;  /* 0x0000002e450d7223 */ /* 0x0c0fe200000000db */
[----:B------:R-:W-:Y:S01]  /*1a470*/  FFMA R12, R70, R46, R12 ;  /* 0x0000002e460c7223 */ /* 0x000fe2000000000c */
        /* <DEDUP_REMOVED lines=10> */
[-C--:B------:R-:W-:Y:S01]  /*1a520*/  FFMA R118, R69, R62.reuse, R118 ;  /* 0x0000003e45767223 */ /* 0x080fe20000000076 */
[-C--:B------:R-:W-:Y:S01]  /*1a530*/  FFMA R117, R70, R62.reuse, R117 ;  /* 0x0000003e46757223 */ /* 0x080fe20000000075 */
[----:B------:R-:W-:Y:S01]  /*1a540*/  FFMA R186, R71, R62, R186 ;  /* 0x0000003e47ba7223 */ /* 0x000fe200000000ba */
[----:B0-----:R-:W-:Y:S01]  /*1a550*/  FFMA R0, R113, R43, R93 ;  /* 0x0000002b71007223 */ /* 0x001fe2000000005d */
[----:B------:R-:W-:Y:S01]  /*1a560*/  FFMA R30, R30, R71, R221 ;  /* 0x000000471e1e7223 */ /* 0x000fe200000000dd */
[C---:B------:R-:W-:Y:S01]  /*1a570*/  FFMA R46, R71.reuse, R46, R204 ;  /* 0x0000002e472e7223 */ /* 0x040fe200000000cc */
[C---:B------:R-:W-:Y:S01]  /*1a580*/  FFMA R58, R71.reuse, R58, R202 ;  /* 0x0000003a473a7223 */ /* 0x040fe200000000ca */
[C---:B------:R-:W-:Y:S01]  /*1a590*/  FFMA R50, R71.reuse, R50, R200 ;  /* 0x0000003247327223 */ /* 0x040fe200000000c8 */
[----:B------:R-:W-:Y:S01]  /*1a5a0*/  FFMA R38, R71, R38, R198 ;  /* 0x0000002647267223 */ /* 0x000fe200000000c6 */
[-C--:B------:R-:W-:Y:S01]  /*1a5b0*/  FFMA R62, R68, R54.reuse, R187 ;  /* 0x00000036443e7223 */ /* 0x080fe200000000bb */
[-C--:B------:R-:W-:Y:S01]  /*1a5c0*/  FFMA R206, R69, R54.reuse, R206 ;  /* 0x0000003645ce7223 */ /* 0x080fe200000000ce */
[-C--:B------:R-:W-:Y:S01]  /*1a5d0*/  FFMA R205, R70, R54.reuse, R205 ;  /* 0x0000003646cd7223 */ /* 0x080fe200000000cd */
[----:B------:R-:W-:Y:S01]  /*1a5e0*/  FFMA R209, R71, R54, R209 ;  /* 0x0000003647d17223 */ /* 0x000fe200000000d1 */
[----:B------:R0:W-:Y:S04]  /*1a5f0*/  STL [R1+0x24c], R42 ;  /* 0x00024c2a01007387 */ /* 0x0001e80000100800 */
[----:B------:R-:W1:Y:S04]  /*1a600*/  LDS.128 R68, [R2+0x610] ;  /* 0x0006100002447984 */ /* 0x000e680000000c00 */
[----:B------:R2:W-:Y:S04]  /*1a610*/  STL [R1+0x254], R34 ;  /* 0x0002542201007387 */ /* 0x0005e80000100800 */
[----:B------:R3:W-:Y:S01]  /*1a620*/  STL [R1+0x264], R0 ;  /* 0x0002640001007387 */ /* 0x0007e20000100800 */
[C---:B0-----:R-:W-:Y:S01]  /*1a630*/  FFMA R42, R114.reuse, R23, R94 ;  /* 0x00000017722a7223 */ /* 0x041fe2000000005e */
[C---:B--2---:R-:W-:Y:S01]  /*1a640*/  FFMA R34, R114.reuse, R15, R100 ;  /* 0x0000000f72227223 */ /* 0x044fe20000000064 */
[----:B---3--:R-:W-:-:S04]  /*1a650*/  FFMA R0, R114, R67, R99 ;  /* 0x0000004372007223 */ /* 0x008fc80000000063 */
[----:B------:R0:W-:Y:S04]  /*1a660*/  STL [R1+0x8], R34 ;  /* 0x0000082201007387 */ /* 0x0001e80000100800 */
[----:B------:R2:W-:Y:S01]  /*1a670*/  STL [R1+0x58], R0 ;  /* 0x0000580001007387 */ /* 0x0005e20000100800 */
[----:B0-----:R-:W-:-:S03]  /*1a680*/  FFMA R34, R114, R63, R98 ;  /* 0x0000003f72227223 */ /* 0x001fc60000000062 */
[----:B------:R0:W-:Y:S01]  /*1a690*/  STL [R1+0x13c], R42 ;  /* 0x00013c2a01007387 */ /* 0x0001e20000100800 */
[----:B--2---:R-:W-:-:S03]  /*1a6a0*/  FFMA R0, R114, R55, R92 ;  /* 0x0000003772007223 */ /* 0x004fc6000000005c */
[----:B------:R2:W-:Y:S04]  /*1a6b0*/  STL [R1+0x18c], R34 ;  /* 0x00018c2201007387 */ /* 0x0005e80000100800 */
[----:B------:R3:W-:Y:S01]  /*1a6c0*/  STL [R1+0x1e4], R0 ;  /* 0x0001e40001007387 */ /* 0x0007e20000100800 */
[C---:B0-----:R-:W-:Y:S01]  /*1a6d0*/  FFMA R42, R114.reuse, R35, R96 ;  /* 0x00000023722a7223 */ /* 0x041fe20000000060 */
[----:B--2---:R-:W-:-:S04]  /*1a6e0*/  FFMA R34, R114, R27, R95 ;  /* 0x0000001b72227223 */ /* 0x004fc8000000005f */
[----:B------:R0:W-:Y:S01]  /*1a6f0*/  STL [R1+0x22c], R42 ;  /* 0x00022c2a01007387 */ /* 0x0001e20000100800 */
[----:B---3--:R-:W-:-:S03]  /*1a700*/  FFMA R0, R114, R43, R109 ;  /* 0x0000002b72007223 */ /* 0x008fc6000000006d */
[----:B------:R-:W-:Y:S04]  /*1a710*/  STL [R1+0x248], R34 ;  /* 0x0002482201007387 */ /* 0x000fe80000100800 */
[----:B------:R2:W-:Y:S01]  /*1a720*/  STL [R1+0x25c], R0 ;  /* 0x00025c0001007387 */ /* 0x0005e20000100800 */
[C---:B0-----:R-:W-:Y:S01]  /*1a730*/  FFMA R42, R115.reuse, R23, R123 ;  /* 0x00000017732a7223 */ /* 0x041fe2000000007b */
[C---:B--2---:R-:W-:Y:S01]  /*1a740*/  FFMA R0, R115.reuse, R67, R103 ;  /* 0x0000004373007223 */ /* 0x044fe20000000067 */
[----:B------:R-:W-:-:S04]  /*1a750*/  FFMA R34, R115, R63, R122 ;  /* 0x0000003f73227223 */ /* 0x000fc8000000007a */
[----:B------:R0:W-:Y:S04]  /*1a760*/  STL [R1], R0 ;  /* 0x0000000001007387 */ /* 0x0001e80000100800 */
[----:B------:R2:W-:Y:S01]  /*1a770*/  STL [R1+0xa8], R42 ;  /* 0x0000a82a01007387 */ /* 0x0005e20000100800 */
[----:B0-----:R-:W-:-:S03]  /*1a780*/  FFMA R0, R115, R55, R121 ;  /* 0x0000003773007223 */ /* 0x001fc60000000079 */
[----:B------:R0:W-:Y:S01]  /*1a790*/  STL [R1+0x134], R34 ;  /* 0x0001342201007387 */ /* 0x0001e20000100800 */
[----:B--2---:R-:W-:-:S03]  /*1a7a0*/  FFMA R42, R115, R35, R120 ;  /* 0x00000023732a7223 */ /* 0x004fc60000000078 */
[----:B------:R2:W-:Y:S01]  /*1a7b0*/  STL [R1+0x184], R0 ;  /* 0x0001840001007387 */ /* 0x0005e20000100800 */
[----:B0-----:R-:W-:-:S03]  /*1a7c0*/  FFMA R34, R115, R27, R110 ;  /* 0x0000001b73227223 */ /* 0x001fc6000000006e */
[----:B------:R-:W-:Y:S01]  /*1a7d0*/  STL [R1+0x204], R42 ;  /* 0x0002042a01007387 */ /* 0x000fe20000100800 */
[----:B--2---:R-:W-:-:S03]  /*1a7e0*/  FFMA R0, R115, R43, R111 ;  /* 0x0000002b73007223 */ /* 0x004fc6000000006f */
[----:B------:R-:W-:Y:S04]  /*1a7f0*/  STL [R1+0x228], R34 ;  /* 0x0002282201007387 */ /* 0x000fe80000100800 */
[----:B------:R1:W-:Y:S02]  /*1a800*/  STL [R1+0x250], R0 ;  /* 0x0002500001007387 */ /* 0x0003e40000100800 */
[C---:B-1----:R-:W-:Y:S01]  /*1a810*/  FFMA R0, R68.reuse, R23, R157 ;  /* 0x0000001744007223 */ /* 0x042fe2000000009d */
[----:B------:R-:W-:-:S04]  /*1a820*/  FFMA R34, R68, R63, R156 ;  /* 0x0000003f44227223 */ /* 0x000fc8000000009c */
[----:B------:R0:W-:Y:S01]  /*1a830*/  STL [R1+0x4], R0 ;  /* 0x0000040001007387 */ /* 0x0001e20000100800 */
[----:B------:R-:W-:-:S03]  /*1a840*/  FFMA R42, R68, R35, R153 ;  /* 0x00000023442a7223 */ /* 0x000fc60000000099 */
[----:B------:R1:W-:Y:S01]  /*1a850*/  STL [R1+0x20], R34 ;  /* 0x0000202201007387 */ /* 0x0003e20000100800 */
[C---:B0-----:R-:W-:Y:S01]  /*1a860*/  FFMA R0, R68.reuse, R55, R155 ;  /* 0x0000003744007223 */ /* 0x041fe2000000009b */
[----:B-1----:R-:W-:-:S04]  /*1a870*/  FFMA R34, R68, R27, R152 ;  /* 0x0000001b44227223 */ /* 0x002fc80000000098 */
[----:B------:R0:W-:Y:S01]  /*1a880*/  STL [R1+0x130], R0 ;  /* 0x0001300001007387 */ /* 0x0001e20000100800 */
[----:B------:R-:W-:-:S03]  /*1a890*/  MOV R233, R243 ;  /* 0x000000f300e97202 */ /* 0x000fc60000000f00 */
[----:B------:R1:W-:Y:S01]  /*1a8a0*/  STL [R1+0x1b4], R42 ;  /* 0x0001b42a01007387 */ /* 0x0003e20000100800 */
[----:B------:R-:W-:Y:S01]  /*1a8b0*/  MOV R234, R241 ;  /* 0x000000f100ea7202 */ /* 0x000fe20000000f00 */
[----:B0-----:R-:W-:Y:S02]  /*1a8c0*/  FFMA R0, R68, R43, R173 ;  /* 0x0000002b44007223 */ /* 0x001fe400000000ad */
[----:B------:R-:W-:Y:S01]  /*1a8d0*/  STL [R1+0x200], R34 ;  /* 0x0002002201007387 */ /* 0x000fe20000100800 */
[----:B------:R-:W-:-:S03]  /*1a8e0*/  MOV R228, R233 ;  /* 0x000000e900e47202 */ /* 0x000fc60000000f00 */
[----:B------:R0:W-:Y:S01]  /*1a8f0*/  STL [R1+0x230], R0 ;  /* 0x0002300001007387 */ /* 0x0001e20000100800 */
[----:B------:R-:W-:Y:S01]  /*1a900*/  MOV R226, R234 ;  /* 0x000000ea00e27202 */ /* 0x000fe20000000f00 */
[C---:B-1----:R-:W-:Y:S01]  /*1a910*/  FFMA R42, R69.reuse, R35, R169 ;  /* 0x00000023452a7223 */ /* 0x042fe200000000a9 */
[----:B------:R-:W-:Y:S02]  /*1a920*/  MOV R233, R237 ;  /* 0x000000ed00e97202 */ /* 0x000fe40000000f00 */
[----:B------:R-:W-:Y:S01]  /*1a930*/  MOV R237, R239 ;  /* 0x000000ef00ed7202 */ /* 0x000fe20000000f00 */
[C---:B0-----:R-:W-:Y:S01]  /*1a940*/  FFMA R0, R69.reuse, R55, R170 ;  /* 0x0000003745007223 */ /* 0x041fe200000000aa */
[----:B------:R-:W-:Y:S01]  /*1a950*/  MOV R239, R242 ;  /* 0x000000f200ef7202 */ /* 0x000fe20000000f00 */
[----:B------:R-:W-:Y:S01]  /*1a960*/  FFMA R34, R69, R27, R168 ;  /* 0x0000001b45227223 */ /* 0x000fe200000000a8 */
[----:B------:R-:W-:Y:S02]  /*1a970*/  MOV R204, R226 ;  /* 0x000000e200cc7202 */ /* 0x000fe40000000f00 */
[----:B------:R0:W-:Y:S01]  /*1a980*/  STL [R1+0x14], R0 ;  /* 0x0000140001007387 */ /* 0x0001e20000100800 */
[----:B------:R-:W-:-:S02]  /*1a990*/  MOV R222, R233 ;  /* 0x000000e900de7202 */ /* 0x000fc40000000f00 */
[----:B------:R-:W-:Y:S01]  /*1a9a0*/  MOV R231, R248 ;  /* 0x000000f800e77202 */ /* 0x000fe20000000f00 */
[----:B------:R1:W-:Y:S01]  /*1a9b0*/  STL [R1+0x15c], R42 ;  /* 0x00015c2a01007387 */ /* 0x0003e20000100800 */
[----:B------:R-:W-:Y:S01]  /*1a9c0*/  MOV R223, R239 ;  /* 0x000000ef00df7202 */ /* 0x000fe20000000f00 */
[----:B0-----:R-:W-:Y:S02]  /*1a9d0*/  FFMA R0, R69, R43, R182 ;  /* 0x0000002b45007223 */ /* 0x001fe400000000b6 */
[----:B------:R-:W-:Y:S01]  /*1a9e0*/  STL [R1+0x1a0], R34 ;  /* 0x0001a02201007387 */ /* 0x000fe20000100800 */
[----:B------:R-:W-:Y:S02]  /*1a9f0*/  MOV R202, R204 ;  /* 0x000000cc00ca7202 */ /* 0x000fe40000000f00 */
[----:B------:R-:W-:Y:S01]  /*1aa00*/  MOV R203, R222 ;  /* 0x000000de00cb7202 */ /* 0x000fe20000000f00 */
[----:B------:R0:W-:Y:S01]  /*1aa10*/  STL [R1+0x208], R0 ;  /* 0x0002080001007387 */ /* 0x0001e20000100800 */
[----:B------:R-:W-:-:S02]  /*1aa20*/  MOV R230, R247 ;  /* 0x000000f700e67202 */ /* 0x000fc40000000f00 */
[----:B------:R-:W-:Y:S01]  /*1aa30*/  MOV R222, R228 ;  /* 0x000000e400de7202 */ /* 0x000fe20000000f00 */
[----:B------:R-:W2:Y:S01]  /*1aa40*/  LDL.LU R197, [R1+0x150] ;  /* 0x0001500001c57983 */ /* 0x000ea20000300800 */
[----:B------:R-:W-:Y:S02]  /*1aa50*/  MOV R204, R223 ;  /* 0x000000df00cc7202 */ /* 0x000fe40000000f00 */
[----:B------:R-:W-:Y:S01]  /*1aa60*/  MOV R228, R231 ;  /* 0x000000e700e47202 */ /* 0x000fe20000000f00 */
[----:B------:R-:W3:Y:S01]  /*1aa70*/  LDL.LU R198, [R1+0x154] ;  /* 0x0001540001c67983 */ /* 0x000ee20000300800 */
[----:B------:R-:W-:-:S03]  /*1aa80*/  MOV R231, R246 ;  /* 0x000000f600e77202 */ /* 0x000fc60000000f00 */
[----:B------:R-:W4:Y:S01]  /*1aa90*/  LDL.LU R200, [R1+0x158] ;  /* 0x0001580001c87983 */ /* 0x000f220000300800 */
[----:B------:R-:W-:Y:S02]  /*1aaa0*/  MOV R238, R240 ;  /* 0x000000f000ee7202 */ /* 0x000fe40000000f00 */
[----:B------:R-:W-:Y:S01]  /*1aab0*/  MOV R223, R230 ;  /* 0x000000e600df7202 */ /* 0x000fe20000000f00 */
[----:B------:R-:W4:Y:S01]  /*1aac0*/  LDL.LU R199, [R1+0x160] ;  /* 0x0001600001c77983 */ /* 0x000f220000300800 */
[----:B------:R-:W-:Y:S02]  /*1aad0*/  MOV R196, R202 ;  /* 0x000000ca00c47202 */ /* 0x000fe40000000f00 */
[----:B------:R-:W-:Y:S01]  /*1aae0*/  MOV R189, R203 ;  /* 0x000000cb00bd7202 */ /* 0x000fe20000000f00 */
[----:B------:R-:W4:Y:S01]  /*1aaf0*/  LDL.LU R201, [R1+0x168] ;  /* 0x0001680001c97983 */ /* 0x000f220000300800 */
[----:B------:R-:W-:-:S03]  /*1ab00*/  MOV R190, R204 ;  /* 0x000000cc00be7202 */ /* 0x000fc60000000f00 */
[----:B------:R-:W4:Y:S01]  /*1ab10*/  LDL.LU R202, [R1+0x170] ;  /* 0x0001700001ca7983 */ /* 0x000f220000300800 */
[----:B------:R-:W-:-:S03]  /*1ab20*/  MOV R195, R231 ;  /* 0x000000e700c37202 */ /* 0x000fc60000000f00 */
        /* <DEDUP_REMOVED lines=8> */
[----:B------:R-:W-:-:S03]  /*1abb0*/  MOV R194, R230 ;  /* 0x000000e600c27202 */ /* 0x000fc60000000f00 */
[----:B------:R-:W4:Y:S04]  /*1abc0*/  LDL.LU R223, [R1+0x188] ;  /* 0x0001880001df7983 */ /* 0x000f280000300800 */
[----:B------:R-:W4:Y:S04]  /*1abd0*/  LDL.LU R228, [R1+0x198] ;  /* 0x0001980001e47983 */ /* 0x000f280000300800 */
[----:B------:R-:W4:Y:S01]  /*1abe0*/  LDL.LU R230, [R1+0x190] ;  /* 0x0001900001e67983 */ /* 0x000f220000300800 */
[----:B------:R-:W-:Y:S01]  /*1abf0*/  MOV R233, R237 ;  /* 0x000000ed00e97202 */ /* 0x000fe20000000f00 */
        /* <DEDUP_REMOVED lines=22> */
[-C--:B------:R-:W-:Y:S01]  /*1ad60*/  FFMA R237, R68, R67.reuse, R143 ;  /* 0x0000004344ed7223 */ /* 0x080fe2000000008f */
[C---:B-1----:R-:W-:Y:S01]  /*1ad70*/  FFMA R42, R70.reuse, R67, R245 ;  /* 0x00000043462a7223 */ /* 0x042fe200000000f5 */
        /* <DEDUP_REMOVED lines=9> */
[C---:B0-----:R-:W-:Y:S01]  /*1ae10*/  FFMA R0, R70.reuse, R15, R244 ;  /* 0x0000000f46007223 */ /* 0x041fe200000000f4 */
[C---:B------:R-:W-:Y:S01]  /*1ae20*/  FFMA R34, R70.reuse, R23, R189 ;  /* 0x0000001746227223 */ /* 0x040fe200000000bd */
[C---:B------:R-:W-:Y:S01]  /*1ae30*/  FFMA R233, R70.reuse, R63, R233 ;  /* 0x0000003f46e97223 */ /* 0x040fe200000000e9 */
[C---:B------:R-:W-:Y:S01]  /*1ae40*/  FFMA R245, R70.reuse, R55, R190 ;  /* 0x0000003746f57223 */ /* 0x040fe200000000be */
[----:B------:R-:W-:Y:S01]  /*1ae50*/  FFMA R54, R70, R43, R193 ;  /* 0x0000002b46367223 */ /* 0x000fe200000000c1 */
[----:B------:R0:W-:Y:S01]  /*1ae60*/  STL [R1+0x12c], R69 ;  /* 0x00012c4501007387 */ /* 0x0001e20000100800 */
[----:B------:R-:W-:-:S03]  /*1ae70*/  FFMA R248, R112, R39, R127 ;  /* 0x0000002770f87223 */ /* 0x000fc6000000007f */
[----:B------:R1:W-:Y:S01]  /*1ae80*/  STL [R1+0x16c], R68 ;  /* 0x00016c4401007387 */ /* 0x0003e20000100800 */
[----:B------:R-:W-:-:S03]  /*1ae90*/  FFMA R243, R112, R51, R134 ;  /* 0x0000003370f37223 */ /* 0x000fc60000000086 */
[----:B------:R1:W-:Y:S01]  /*1aea0*/  STL [R1+0x1d8], R54 ;  /* 0x0001d83601007387 */ /* 0x0003e20000100800 */
[C---:B------:R-:W-:Y:S01]  /*1aeb0*/  FFMA R229, R112.reuse, R31, R136 ;  /* 0x0000001f70e57223 */ /* 0x040fe20000000088 */
[C---:B------:R-:W-:Y:S01]  /*1aec0*/  FFMA R235, R112.reuse, R47, R132 ;  /* 0x0000002f70eb7223 */ /* 0x040fe20000000084 */
[----:B------:R-:W-:Y:S01]  /*1aed0*/  FFMA R240, R112, R59, R128 ;  /* 0x0000003b70f07223 */ /* 0x000fe20000000080 */
[----:B------:R-:W-:Y:S01]  /*1aee0*/  FFMA R132, R31, R71, R194 ;  /* 0x000000471f847223 */ /* 0x000fe200000000c2 */
[----:B------:R-:W-:Y:S01]  /*1aef0*/  FFMA R128, R71, R47, R195 ;  /* 0x0000002f47807223 */ /* 0x000fe200000000c3 */
[----:B------:R-:W-:Y:S01]  /*1af00*/  FFMA R236, R113, R39, R82 ;  /* 0x0000002771ec7223 */ /* 0x000fe20000000052 */
[----:B------:R-:W-:Y:S01]  /*1af10*/  FFMA R83, R71, R59, R196 ;  /* 0x0000003b47537223 */ /* 0x000fe200000000c4 */
[----:B------:R-:W-:Y:S01]  /*1af20*/  FFMA R247, R113, R11, R76 ;  /* 0x0000000b71f77223 */ /* 0x000fe2000000004c */
[C---:B--2---:R-:W-:Y:S01]  /*1af30*/  FFMA R82, R71.reuse, R51, R197 ;  /* 0x0000003347527223 */ /* 0x044fe200000000c5 */
[C---:B---3--:R-:W-:Y:S01]  /*1af40*/  FFMA R81, R71.reuse, R39, R198 ;  /* 0x0000002747517223 */ /* 0x048fe200000000c6 */
[C---:B----4-:R-:W-:Y:S01]  /*1af50*/  FFMA R77, R71.reuse, R7, R200 ;  /* 0x00000007474d7223 */ /* 0x050fe200000000c8 */
[C---:B------:R-:W-:Y:S01]  /*1af60*/  FFMA R78, R71.reuse, R11, R199 ;  /* 0x0000000b474e7223 */ /* 0x040fe200000000c7 */
[C---:B------:R-:W-:Y:S01]  /*1af70*/  FFMA R70, R71.reuse, R35, R223 ;  /* 0x0000002347467223 */ /* 0x040fe200000000df */
[----:B0-----:R-:W-:-:S04]  /*1af80*/  FFMA R69, R71, R27, R228 ;  /* 0x0000001b47457223 */ /* 0x001fc800000000e4 */
[----:B------:R-:W-:Y:S01]  /*1af90*/  STL [R1+0x128], R70 ;  /* 0x0001284601007387 */ /* 0x000fe20000100800 */
[----:B-1----:R-:W-:-:S03]  /*1afa0*/  FFMA R68, R71, R43, R230 ;  /* 0x0000002b47447223 */ /* 0x002fc600000000e6 */
[----:B------:R-:W2:Y:S04]  /*1afb0*/  LDL.LU R127, [R1+0x1c] ;  /* 0x00001c00017f7983 */ /* 0x000ea80000300800 */
[----:B------:R-:W-:Y:S04]  /*1afc0*/  STL [R1+0x168], R69 ;  /* 0x0001684501007387 */ /* 0x000fe80000100800 */
[----:B------:R-:W3:Y:S04]  /*1afd0*/  LDL.LU R134, [R1+0x24] ;  /* 0x0000240001867983 */ /* 0x000ee80000300800 */
[----:B------:R-:W-:Y:S04]  /*1afe0*/  STL [R1+0x1bc], R68 ;  /* 0x0001bc4401007387 */ /* 0x000fe80000100800 */
[----:B------:R-:W4:Y:S04]  /*1aff0*/  LDL.LU R136, [R1+0x28] ;  /* 0x0000280001887983 */ /* 0x000f280000300800 */
        /* <DEDUP_REMOVED lines=10> */
[----:B------:R-:W4:Y:S01]  /*1b0a0*/  LDL.LU R196, [R1+0x54] ;  /* 0x0000540001c47983 */ /* 0x000f220000300800 */
[----:B------:R-:W-:-:S03]  /*1b0b0*/  FFMA R76, R71, R19, R201 ;  /* 0x00000013474c7223 */ /* 0x000fc600000000c9 */
[----:B------:R-:W4:Y:S01]  /*1b0c0*/  LDL.LU R197, [R1+0x5c] ;  /* 0x00005c0001c57983 */ /* 0x000f220000300800 */
[----:B------:R-:W-:-:S03]  /*1b0d0*/  FFMA R54, R71, R15, R202 ;  /* 0x0000000f47367223 */ /* 0x000fc600000000ca */
        /* <DEDUP_REMOVED lines=8> */
[----:B------:R-:W4:Y:S04]  /*1b160*/  LDL.LU R228, [R1+0x78] ;  /* 0x0000780001e47983 */ /* 0x000f280000300800 */
[----:B------:R-:W4:Y:S04]  /*1b170*/  LDL.LU R203, [R1+0x7c] ;  /* 0x00007c0001cb7983 */ /* 0x000f280000300800 */
[----:B------:R-:W4:Y:S04]  /*1b180*/  LDL.LU R204, [R1+0x84] ;  /* 0x0000840001cc7983 */ /* 0x000f280000300800 */
[----:B------:R-:W4:Y:S04]  /*1b190*/  LDL.LU R222, [R1+0x90] ;  /* 0x0000900001de7983 */ /* 0x000f280000300800 */
[----:B------:R-:W4:Y:S01]  /*1b1a0*/  LDL.LU R223, [R1+0x80] ;  /* 0x0000800001df7983 */ /* 0x000f220000300800 */
[----:B------:R-:W-:Y:S01]  /*1b1b0*/  FFMA R26, R31, R113, R74 ;  /* 0x000000711f1a7223 */ /* 0x000fe2000000004a */
[C---:B------:R-:W-:Y:S01]  /*1b1c0*/  FFMA R220, R113.reuse, R47, R75 ;  /* 0x0000002f71dc7223 */ /* 0x040fe2000000004b */
[----:B------:R-:W-:-:S02]  /*1b1d0*/  FFMA R224, R113, R59, R72 ;  /* 0x0000003b71e07223 */ /* 0x000fc40000000048 */
[----:B------:R-:W0:Y:S01]  /*1b1e0*/  LDS.128 R72, [R2+0x630] ;  /* 0x0006300002487984 */ /* 0x000e220000000c00 */
[----:B------:R-:W-:Y:S01]  /*1b1f0*/  FFMA R241, R113, R7, R84 ;  /* 0x0000000771f17223 */ /* 0x000fe20000000054 */
[C---:B------:R-:W-:Y:S01]  /*1b200*/  FFMA R219, R114.reuse, R39, R88 ;  /* 0x0000002772db7223 */ /* 0x040fe20000000058 */
[C---:B------:R-:W-:Y:S01]  /*1b210*/  FFMA R227, R114.reuse, R7, R87 ;  /* 0x0000000772e37223 */ /* 0x040fe20000000057 */
[C---:B------:R-:W-:Y:S01]  /*1b220*/  FFMA R234, R114.reuse, R11, R86 ;  /* 0x0000000b72ea7223 */ /* 0x040fe20000000056 */
[----:B------:R-:W-:Y:S01]  /*1b230*/  FFMA R242, R114, R19, R97 ;  /* 0x0000001372f27223 */ /* 0x000fe20000000061 */
[----:B------:R-:W-:Y:S01]  /*1b240*/  FFMA R239, R115, R15, R102 ;  /* 0x0000000f73ef7223 */ /* 0x000fe20000000066 */
[C---:B0-----:R-:W-:Y:S01]  /*1b250*/  FFMA R84, R72.reuse, R11, R252 ;  /* 0x0000000b48547223 */ /* 0x041fe200000000fc */
[C---:B------:R-:W-:Y:S01]  /*1b260*/  FFMA R185, R72.reuse, R31, R185 ;  /* 0x0000001f48b97223 */ /* 0x040fe200000000b9 */
[C---:B------:R-:W-:Y:S01]  /*1b270*/  FFMA R184, R72.reuse, R47, R184 ;  /* 0x0000002f48b87223 */ /* 0x040fe200000000b8 */
[C---:B------:R-:W-:Y:S01]  /*1b280*/  FFMA R183, R72.reuse, R59, R183 ;  /* 0x0000003b48b77223 */ /* 0x040fe200000000b7 */
[C---:B------:R-:W-:Y:S01]  /*1b290*/  FFMA R94, R72.reuse, R51, R249 ;  /* 0x00000033485e7223 */ /* 0x040fe200000000f9 */
[C---:B------:R-:W-:Y:S01]  /*1b2a0*/  FFMA R93, R72.reuse, R39, R250 ;  /* 0x00000027485d7223 */ /* 0x040fe200000000fa */
[C---:B------:R-:W-:Y:S01]  /*1b2b0*/  FFMA R86, R72.reuse, R7, R251 ;  /* 0x0000000748567223 */ /* 0x040fe200000000fb */
[C---:B--2---:R-:W-:Y:S01]  /*1b2c0*/  FFMA R85, R72.reuse, R19, R127 ;  /* 0x0000001348557223 */ /* 0x044fe2000000007f */
[C---:B---3--:R-:W-:Y:S01]  /*1b2d0*/  FFMA R92, R72.reuse, R15, R134 ;  /* 0x0000000f485c7223 */ /* 0x048fe20000000086 */
[C---:B----4-:R-:W-:Y:S01]  /*1b2e0*/  FFMA R88, R72.reuse, R67, R136 ;  /* 0x0000004348587223 */ /* 0x050fe20000000088 */
[C---:B------:R-:W-:Y:S01]  /*1b2f0*/  FFMA R87, R72.reuse, R23, R187 ;  /* 0x0000001748577223 */ /* 0x040fe200000000bb */
[C---:B------:R-:W-:Y:S01]  /*1b300*/  FFMA R230, R72.reuse, R63, R230 ;  /* 0x0000003f48e67223 */ /* 0x040fe200000000e6 */
[C---:B------:R-:W-:Y:S01]  /*1b310*/  FFMA R252, R72.reuse, R55, R188 ;  /* 0x0000003748fc7223 */ /* 0x040fe200000000bc */
[C---:B------:R-:W-:Y:S01]  /*1b320*/  FFMA R68, R72.reuse, R35, R189 ;  /* 0x0000002348447223 */ /* 0x040fe200000000bd */
[----:B------:R-:W-:-:S04]  /*1b330*/  FFMA R95, R72, R27, R190 ;  /* 0x0000001b485f7223 */ /* 0x000fc800000000be */
[----:B------:R-:W-:Y:S01]  /*1b340*/  STL [R1+0x30], R68 ;  /* 0x0000304401007387 */ /* 0x000fe20000100800 */
[----:B------:R-:W-:-:S03]  /*1b350*/  FFMA R72, R72, R43, R192 ;  /* 0x0000002b48487223 */ /* 0x000fc600000000c0 */
[----:B------:R-:W-:Y:S01]  /*1b360*/  STL [R1+0x138], R95 ;  /* 0x0001385f01007387 */ /* 0x000fe20000100800 */
[----:B------:R-:W-:-:S03]  /*1b370*/  FFMA R136, R31, R73, R191 ;  /* 0x000000491f887223 */ /* 0x000fc600000000bf */
        /* <DEDUP_REMOVED lines=13> */
[C---:B------:R-:W-:Y:S01]  /*1b450*/  FFMA R109, R73.reuse, R35, R204 ;  /* 0x00000023496d7223 */ /* 0x040fe200000000cc */
[----:B------:R-:W-:-:S04]  /*1b460*/  FFMA R103, R73, R27, R222 ;  /* 0x0000001b49677223 */ /* 0x000fc800000000de */
[----:B------:R-:W-:Y:S01]  /*1b470*/  STL [R1+0x2c], R109 ;  /* 0x00002c6d01007387 */ /* 0x000fe20000100800 */
[----:B------:R-:W-:-:S03]  /*1b480*/  FFMA R73, R73, R43, R223 ;  /* 0x0000002b49497223 */ /* 0x000fc600000000df */
[----:B------:R-:W2:Y:S04]  /*1b490*/  LDL.LU R137, [R1+0x88] ;  /* 0x0000880001897983 */ /* 0x000ea80000300800 */
[----:B------:R-:W-:Y:S04]  /*1b4a0*/  STL [R1+0xa4], R103 ;  /* 0x0000a46701007387 */ /* 0x000fe80000100800 */
[----:B------:R-:W3:Y:S04]  /*1b4b0*/  LDL.LU R134, [R1+0x94] ;  /* 0x0000940001867983 */ /* 0x000ee80000300800 */
[----:B------:R0:W-:Y:S04]  /*1b4c0*/  STL [R1+0x160], R73 ;  /* 0x0001604901007387 */ /* 0x0001e80000100800 */
[----:B------:R-:W4:Y:S04]  /*1b4d0*/  LDL.LU R130, [R1+0x98] ;  /* 0x0000980001827983 */ /* 0x000f280000300800 */
[----:B------:R-:W4:Y:S04]  /*1b4e0*/  LDL.LU R142, [R1+0x9c] ;  /* 0x00009c00018e7983 */ /* 0x000f280000300800 */
[----:B------:R-:W4:Y:S04]  /*1b4f0*/  LDL.LU R140, [R1+0xa0] ;  /* 0x0000a000018c7983 */ /* 0x000f280000300800 */
[----:B------:R-:W4:Y:S04]  /*1b500*/  LDL.LU R135, [R1+0xac] ;  /* 0x0000ac0001877983 */ /* 0x000f280000300800 */
[----:B------:R-:W4:Y:S04]  /*1b510*/  LDL.LU R138, [R1+0xb0] ;  /* 0x0000b000018a7983 */ /* 0x000f280000300800 */
[----:B------:R-:W0:Y:S04]  /*1b520*/  LDL.LU R139, [R1+0xb4] ;  /* 0x0000b400018b7983 */ /* 0x000e280000300800 */
        /* <DEDUP_REMOVED lines=34> */
[----:B------:R-:W4:Y:S01]  /*1b750*/  LDL.LU R204, [R1+0x114] ;  /* 0x0001140001cc7983 */ /* 0x000f220000300800 */
[----:B--2---:R-:W-:Y:S01]  /*1b760*/  FFMA R137, R31, R74, R137 ;  /* 0x0000004a1f897223 */ /* 0x004fe20000000089 */
[C---:B---3--:R-:W-:Y:S01]  /*1b770*/  FFMA R134, R74.reuse, R47, R134 ;  /* 0x0000002f4a867223 */ /* 0x048fe20000000086 */
[C---:B----4-:R-:W-:Y:S01]  /*1b780*/  FFMA R130, R74.reuse, R59, R130 ;  /* 0x0000003b4a827223 */ /* 0x050fe20000000082 */
        /* <DEDUP_REMOVED lines=9> */
[C---:B------:R-:W-:Y:S01]  /*1b820*/  FFMA R250, R74.reuse, R55, R187 ;  /* 0x000000374afa7223 */ /* 0x040fe200000000bb */
[C---:B------:R-:W-:Y:S01]  /*1b830*/  FFMA R120, R74.reuse, R35, R188 ;  /* 0x000000234a787223 */ /* 0x040fe200000000bc */
[----:B------:R-:W-:-:S04]  /*1b840*/  FFMA R115, R74, R27, R189 ;  /* 0x0000001b4a737223 */ /* 0x000fc800000000bd */
[----:B------:R-:W-:Y:S01]  /*1b850*/  STL [R1+0x28], R120 ;  /* 0x0000287801007387 */ /* 0x000fe20000100800 */
[----:B------:R-:W-:-:S03]  /*1b860*/  FFMA R74, R74, R43, R190 ;  /* 0x0000002b4a4a7223 */ /* 0x000fc600000000be */
[----:B------:R0:W-:Y:S01]  /*1b870*/  STL [R1+0x6c], R115 ;  /* 0x00006c7301007387 */ /* 0x0001e20000100800 */
[----:B------:R-:W-:-:S03]  /*1b880*/  FFMA R139, R75, R43, R3 ;  /* 0x0000002b4b8b7223 */ /* 0x000fc60000000003 */
[----:B------:R1:W-:Y:S01]  /*1b890*/  STL [R1+0x118], R74 ;  /* 0x0001184a01007387 */ /* 0x0003e20000100800 */
[----:B------:R-:W-:-:S05]  /*1b8a0*/  FFMA R141, R75, R35, R203 ;  /* 0x000000234b8d7223 */ /* 0x000fca00000000cb */
[----:B------:R-:W-:Y:S04]  /*1b8b0*/  STL [R1+0x24], R141 ;  /* 0x0000248d01007387 */ /* 0x000fe80000100800 */
[----:B------:R-:W2:Y:S01]  /*1b8c0*/  LDL.LU R3, [R1+0x578] ;  /* 0x0005780001037983 */ /* 0x000ea20000300800 */
[----:B------:R-:W-:-:S03]  /*1b8d0*/  FFMA R231, R71, R63, R231 ;  /* 0x0000003f47e77223 */ /* 0x000fc600000000e7 */
[----:B------:R-:W3:Y:S01]  /*1b8e0*/  LDS.128 R68, [R2+0x620] ;  /* 0x0006200002447984 */ /* 0x000ee20000000c00 */
        /* <DEDUP_REMOVED lines=10> */
[C---:B-1----:R-:W-:Y:S01]  /*1b990*/  FFMA R74, R75.reuse, R67, R199 ;  /* 0x000000434b4a7223 */ /* 0x042fe200000000c7 */
[C---:B------:R-:W-:Y:S01]  /*1b9a0*/  FFMA R120, R75.reuse, R23, R201 ;  /* 0x000000174b787223 */ /* 0x040fe200000000c9 */
[C---:B------:R-:W-:Y:S01]  /*1b9b0*/  FFMA R222, R75.reuse, R63, R222 ;  /* 0x0000003f4bde7223 */ /* 0x040fe200000000de */
[----:B------:R-:W-:Y:S01]  /*1b9c0*/  FFMA R249, R75, R55, R202 ;  /* 0x000000374bf97223 */ /* 0x000fe200000000ca */
[----:B------:R0:W-:Y:S04]  /*1b9d0*/  STL [R1+0x64], R140 ;  /* 0x0000648c01007387 */ /* 0x0001e80000100800 */
[----:B------:R1:W-:Y:S01]  /*1b9e0*/  STL [R1+0xd8], R139 ;  /* 0x0000d88b01007387 */ /* 0x0003e20000100800 */
[----:B---3--:R-:W-:Y:S01]  /*1b9f0*/  FFMA R75, R68, R31, R8 ;  /* 0x0000001f444b7223 */ /* 0x008fe20000000008 */
[C---:B0-----:R-:W-:Y:S01]  /*1ba00*/  FFMA R140, R31.reuse, R69, R5 ;  /* 0x000000451f8c7223 */ /* 0x041fe20000000005 */
[C---:B------:R-:W-:Y:S01]  /*1ba10*/  FFMA R142, R31.reuse, R70, R4 ;  /* 0x000000461f8e7223 */ /* 0x040fe20000000004 */
[----:B------:R-:W-:Y:S01]  /*1ba20*/  FFMA R157, R31, R71, R30 ;  /* 0x000000471f9d7223 */ /* 0x000fe2000000001e */
[CC--:B------:R-:W-:Y:S01]  /*1ba30*/  FFMA R171, R69.reuse, R39.reuse, R29 ;  /* 0x0000002745ab7223 */ /* 0x0c0fe2000000001d */
[----:B------:R-:W-:Y:S01]  /*1ba40*/  FFMA R173, R70, R39, R28 ;  /* 0x0000002746ad7223 */ /* 0x000fe2000000001c */
[-C--:B------:R-:W-:Y:S01]  /*1ba50*/  FFMA R33, R68, R7.reuse, R33 ;  /* 0x0000000744217223 */ /* 0x080fe20000000021 */
[-C--:B------:R-:W-:Y:S01]  /*1ba60*/  FFMA R172, R69, R7.reuse, R37 ;  /* 0x0000000745ac7223 */ /* 0x080fe20000000025 */
[CC--:B------:R-:W-:Y:S01]  /*1ba70*/  FFMA R182, R70.reuse, R7.reuse, R36 ;  /* 0x0000000746b67223 */ /* 0x0c0fe20000000024 */
[C---:B------:R-:W-:Y:S01]  /*1ba80*/  FFMA R188, R71.reuse, R7, R44 ;  /* 0x0000000747bc7223 */ /* 0x040fe2000000002c */
[----:B------:R-:W-:Y:S01]  /*1ba90*/  FFMA R189, R70, R11, R6 ;  /* 0x0000000b46bd7223 */ /* 0x000fe20000000006 */
[----:B------:R-:W-:Y:S01]  /*1baa0*/  LDS.128 R28, [R2+0x800] ;  /* 0x00080000021c7984 */ /* 0x000fe20000000c00 */
[-C--:B------:R-:W-:Y:S01]  /*1bab0*/  FFMA R32, R68, R39.reuse, R32 ;  /* 0x0000002744207223 */ /* 0x080fe20000000020 */
[----:B------:R-:W-:Y:S01]  /*1bac0*/  FFMA R187, R71, R39, R38 ;  /* 0x0000002747bb7223 */ /* 0x000fe20000000026 */
[C---:B------:R-:W-:Y:S01]  /*1bad0*/  FFMA R145, R69.reuse, R59, R20 ;  /* 0x0000003b45917223 */ /* 0x040fe20000000014 */
[----:B------:R-:W-:Y:S01]  /*1bae0*/  FFMA R168, R70, R51, R21 ;  /* 0x0000003346a87223 */ /* 0x000fe20000000015 */
[-C--:B------:R-:W-:Y:S01]  /*1baf0*/  FFMA R200, R68, R23.reuse, R65 ;  /* 0x0000001744c87223 */ /* 0x080fe20000000041 */
[-C--:B------:R-:W-:Y:S01]  /*1bb00*/  FFMA R201, R69, R23.reuse, R66 ;  /* 0x0000001745c97223 */ /* 0x080fe20000000042 */
[-C--:B------:R-:W-:Y:S01]  /*1bb10*/  FFMA R202, R70, R23.reuse, R64 ;  /* 0x0000001746ca7223 */ /* 0x080fe20000000040 */
[----:B------:R-:W-:Y:S01]  /*1bb20*/  FFMA R119, R71, R23, R119 ;  /* 0x0000001747777223 */ /* 0x000fe20000000077 */
[C---:B------:R-:W-:Y:S01]  /*1bb30*/  FFMA R203, R68.reuse, R63, R22 ;  /* 0x0000003f44cb7223 */ /* 0x040fe20000000016 */
[-C--:B-1----:R-:W-:Y:S01]  /*1bb40*/  FFMA R139, R68, R47.reuse, R9 ;  /* 0x0000002f448b7223 */ /* 0x082fe20000000009 */
[-C--:B------:R-:W-:Y:S01]  /*1bb50*/  FFMA R141, R69, R47.reuse, R13 ;  /* 0x0000002f458d7223 */ /* 0x080fe2000000000d */
[CC--:B------:R-:W-:Y:S01]  /*1bb60*/  FFMA R153, R70.reuse, R47.reuse, R12 ;  /* 0x0000002f46997223 */ /* 0x0c0fe2000000000c */
[----:B------:R-:W-:Y:S01]  /*1bb70*/  FFMA R169, R71, R47, R46 ;  /* 0x0000002f47a97223 */ /* 0x000fe2000000002e */
[----:B------:R-:W-:Y:S01]  /*1bb80*/  FFMA R193, R70, R19, R45 ;  /* 0x0000001346c17223 */ /* 0x000fe2000000002d */
[CC--:B------:R-:W-:Y:S01]  /*1bb90*/  FFMA R41, R68.reuse, R11.reuse, R41 ;  /* 0x0000000b44297223 */ /* 0x0c0fe20000000029 */
[-C--:B------:R-:W-:Y:S01]  /*1bba0*/  FFMA R40, R69, R11.reuse, R40 ;  /* 0x0000000b45287223 */ /* 0x080fe20000000028 */
[----:B------:R-:W-:Y:S01]  /*1bbb0*/  FFMA R190, R71, R11, R49 ;  /* 0x0000000b47be7223 */ /* 0x000fe20000000031 */
[----:B------:R-:W-:-:S02]  /*1bbc0*/  FFMA R191, R68, R19, R10 ;  /* 0x0000001344bf7223 */ /* 0x000fc4000000000a */
[----:B------:R-:W-:Y:S01]  /*1bbd0*/  LDS.128 R8, [R2+0x810] ;  /* 0x0008100002087984 */ /* 0x000fe20000000c00 */
[-C--:B------:R-:W-:Y:S01]  /*1bbe0*/  FFMA R143, R68, R59.reuse, R17 ;  /* 0x0000003b448f7223 */ /* 0x080fe20000000011 */
[C---:B------:R-:W-:Y:S01]  /*1bbf0*/  FFMA R155, R70.reuse, R59, R16 ;  /* 0x0000003b469b7223 */ /* 0x040fe20000000010 */
[-C--:B------:R-:W-:Y:S01]  /*1bc00*/  FFMA R192, R69, R19.reuse, R48 ;  /* 0x0000001345c07223 */ /* 0x080fe20000000030 */
[----:B------:R-:W-:Y:S01]  /*1bc10*/  FFMA R194, R71, R19, R56 ;  /* 0x0000001347c27223 */ /* 0x000fe20000000038 */
[-C--:B------:R-:W-:Y:S02]  /*1bc20*/  FFMA R195, R70, R15.reuse, R18 ;  /* 0x0000000f46c37223 */ /* 0x080fe40000000012 */
[----:B------:R-:W-:Y:S01]  /*1bc30*/  LDS.128 R16, [R2+0x820] ;  /* 0x0008200002107984 */ /* 0x000fe20000000c00 */
[CC--:B------:R-:W-:Y:S01]  /*1bc40*/  FFMA R53, R68.reuse, R15.reuse, R53 ;  /* 0x0000000f44357223 */ /* 0x0c0fe20000000035 */
[-C--:B------:R-:W-:Y:S01]  /*1bc50*/  FFMA R52, R69, R15.reuse, R52 ;  /* 0x0000000f45347223 */ /* 0x080fe20000000034 */
[----:B------:R-:W-:Y:S01]  /*1bc60*/  FFMA R196, R71, R15, R61 ;  /* 0x0000000f47c47223 */ /* 0x000fe2000000003d */
[C---:B------:R-:W-:Y:S01]  /*1bc70*/  FFMA R197, R68.reuse, R67, R14 ;  /* 0x0000004344c57223 */ /* 0x040fe2000000000e */
[-C--:B------:R-:W-:Y:S01]  /*1bc80*/  FFMA R204, R68, R55.reuse, R62 ;  /* 0x0000003744cc7223 */ /* 0x080fe2000000003e */
[----:B------:R-:W-:Y:S01]  /*1bc90*/  LDS.128 R12, [R2+0x830] ;  /* 0x00083000020c7984 */ /* 0x000fe20000000c00 */
[-C--:B------:R-:W-:Y:S01]  /*1bca0*/  FFMA R206, R69, R55.reuse, R206 ;  /* 0x0000003745ce7223 */ /* 0x080fe200000000ce */
[CC--:B------:R-:W-:Y:S01]  /*1bcb0*/  FFMA R205, R70.reuse, R55.reuse, R205 ;  /* 0x0000003746cd7223 */ /* 0x0c0fe200000000cd */
[----:B------:R-:W-:Y:S01]  /*1bcc0*/  FFMA R209, R71, R55, R209 ;  /* 0x0000003747d17223 */ /* 0x000fe200000000d1 */
[----:B------:R-:W-:Y:S01]  /*1bcd0*/  FFMA R55, R70, R35, R211 ;  /* 0x0000002346377223 */ /* 0x000fe200000000d3 */
[C---:B------:R-:W-:Y:S01]  /*1bce0*/  FFMA R211, R68.reuse, R43, R212 ;  /* 0x0000002b44d37223 */ /* 0x040fe200000000d4 */
[C---:B------:R-:W-:Y:S01]  /*1bcf0*/  FFMA R212, R69.reuse, R27, R215 ;  /* 0x0000001b45d47223 */ /* 0x040fe200000000d7 */
[-C--:B------:R-:W-:Y:S01]  /*1bd00*/  FFMA R208, R68, R35.reuse, R208 ;  /* 0x0000002344d07223 */ /* 0x080fe200000000d0 */
[-C--:B------:R-:W-:Y:S01]  /*1bd10*/  FFMA R207, R69, R35.reuse, R207 ;  /* 0x0000002345cf7223 */ /* 0x080fe200000000cf */
[C---:B------:R-:W-:Y:S01]  /*1bd20*/  FFMA R210, R71.reuse, R35, R210 ;  /* 0x0000002347d27223 */ /* 0x040fe200000000d2 */
[----:B------:R-:W-:Y:S01]  /*1bd30*/  FFMA R215, R70, R43, R216 ;  /* 0x0000002b46d77223 */ /* 0x000fe200000000d8 */
[CC--:B------:R-:W-:Y:S01]  /*1bd40*/  FFMA R35, R68.reuse, R27.reuse, R213 ;  /* 0x0000001b44237223 */ /* 0x0c0fe200000000d5 */
[----:B------:R-:W-:Y:S01]  /*1bd50*/  FFMA R216, R71, R27, R218 ;  /* 0x0000001b47d87223 */ /* 0x000fe200000000da */
[-C--:B------:R-:W-:Y:S01]  /*1bd60*/  FFMA R152, R68, R51.reuse, R25 ;  /* 0x0000003344987223 */ /* 0x080fe20000000019 */
[----:B------:R-:W-:Y:S01]  /*1bd70*/  FFMA R156, R69, R51, R24 ;  /* 0x00000033459c7223 */ /* 0x000fe20000000018 */
[----:B------:R-:W-:Y:S01]  /*1bd80*/  FFMA R213, R70, R27, R225 ;  /* 0x0000001b46d57223 */ /* 0x000fe200000000e1 */
[----:B------:R-:W-:Y:S01]  /*1bd90*/  FFMA R170, R71, R51, R50 ;  /* 0x0000003347aa7223 */ /* 0x000fe20000000032 */
[-C--:B------:R-:W-:Y:S01]  /*1bda0*/  FFMA R214, R69, R43.reuse, R214 ;  /* 0x0000002b45d67223 */ /* 0x080fe200000000d6 */
[C---:B------:R-:W-:Y:S01]  /*1bdb0*/  FFMA R217, R71.reuse, R43, R217 ;  /* 0x0000002b47d97223 */ /* 0x040fe200000000d9 */
[----:B------:R-:W-:Y:S01]  /*1bdc0*/  FFMA R58, R71, R59, R58 ;  /* 0x0000003b473a7223 */ /* 0x000fe2000000003a */
[----:B--2---:R-:W0:Y:S04]  /*1bdd0*/  LDS.128 R4, [R3+0x10] ;  /* 0x0000100003047984 */ /* 0x004e280000000c00 */
[----:B------:R-:W1:Y:S04]  /*1bde0*/  LDS.128 R36, [R3+0x50] ;  /* 0x0000500003247984 */ /* 0x000e680000000c00 */
[----:B------:R-:W2:Y:S04]  /*1bdf0*/  LDS.128 R20, [R3+0x90] ;  /* 0x0000900003147984 */ /* 0x000ea80000000c00 */
[----:B------:R-:W3:Y:S04]  /*1be00*/  LDS.128 R44, [R3+0xd0] ;  /* 0x0000d000032c7984 */ /* 0x000ee80000000c00 */
[----:B------:R-:W-:Y:S01]  /*1be10*/  LDS.128 R48, [R3+0x150] ;  /* 0x0001500003307984 */ /* 0x000fe20000000c00 */
[----:B0-----:R-:W-:-:S03]  /*1be20*/  FFMA R218, R4, R29, R26 ;  /* 0x0000001d04da7223 */ /* 0x001fc6000000001a */
[----:B------:R-:W0:Y:S04]  /*1be30*/  LDS.128 R24, [R3+0x110] ;  /* 0x0001100003187984 */ /* 0x000e280000000c00 */
[----:B------:R4:W-:Y:S04]  /*1be40*/  STL [R1+0x510], R6 ;  /* 0x0005100601007387 */ /* 0x0009e80000100800 */
[----:B------:R3:W-:Y:S04]  /*1be50*/  STL [R1+0x50c], R7 ;  /* 0x00050c0701007387 */ /* 0x0007e80000100800 */
[----:B-1----:R-:W-:Y:S01]  /*1be60*/  STL [R1+0x514], R38 ;  /* 0x0005142601007387 */ /* 0x002fe20000100800 */
[----:B----4-:R-:W-:-:S03]  /*1be70*/  FFMA R6, R4, R30, R90 ;  /* 0x0000001e04067223 */ /* 0x010fc6000000005a */
[----:B------:R-:W-:Y:S04]  /*1be80*/  STL [R1+0x508], R39 ;  /* 0x0005082701007387 */ /* 0x000fe80000100800 */
[----:B--2---:R1:W-:Y:S01]  /*1be90*/  STL [R1+0x518], R22 ;  /* 0x0005181601007387 */ /* 0x0043e20000100800 */
[----:B---3--:R-:W-:-:S03]  /*1bea0*/  FFMA R7, R4, R8, R151 ;  /* 0x0000000804077223 */ /* 0x008fc60000000097 */
[----:B------:R-:W-:Y:S04]  /*1beb0*/  STL [R1+0x504], R23 ;  /* 0x0005041701007387 */ /* 0x000fe80000100800 */
[----:B------:R-:W-:Y:S01]  /*1bec0*/  STL [R1+0x51c], R46 ;  /* 0x00051c2e01007387 */ /* 0x000fe20000100800 */
[----:B-1----:R-:W-:-:S03]  /*1bed0*/  FFMA R22, R4, R31, R125 ;  /* 0x0000001f04167223 */ /* 0x002fc6000000007d */
[----:B------:R-:W-:Y:S04]  /*1bee0*/  STL [R1+0x500], R47 ;  /* 0x0005002f01007387 */ /* 0x000fe80000100800 */
[----:B------:R1:W-:Y:S04]  /*1bef0*/  STL [R1+0x1c], R6 ;  /* 0x00001c0601007387 */ /* 0x0003e80000100800 */
[----:B------:R2:W-:Y:S01]  /*1bf00*/  STL [R1+0x3c], R22 ;  /* 0x00003c1601007387 */ /* 0x0005e20000100800 */
[----:B-1----:R-:W-:-:S03]  /*1bf10*/  FFMA R6, R4, R9, R167 ;  /* 0x0000000904067223 */ /* 0x002fc600000000a7 */
[----:B------:R1:W-:Y:S01]  /*1bf20*/  STL [R1+0x84], R7 ;  /* 0x0000840701007387 */ /* 0x0003e20000100800 */
[----:B--2---:R-:W-:-:S03]  /*1bf30*/  FFMA R22, R4, R10, R181 ;  /* 0x0000000a04167223 */ /* 0x004fc600000000b5 */
[----:B------:R2:W-:Y:S01]  /*1bf40*/  STL [R1+0xb4], R6 ;  /* 0x0000b40601007387 */ /* 0x0005e20000100800 */
[----:B-1----:R-:W-:-:S03]  /*1bf50*/  FFMA R7, R4, R11, R132 ;  /* 0x0000000b04077223 */ /* 0x002fc60000000084 */
[----:B------:R1:W-:Y:S01]  /*1bf60*/  STL [R1+0x100], R22 ;  /* 0x0001001601007387 */ /* 0x0003e20000100800 */
[----:B--2---:R-:W-:-:S03]  /*1bf70*/  FFMA R6, R4, R16, R75 ;  /* 0x0000001004067223 */ /* 0x004fc6000000004b */
[----:B------:R2:W-:Y:S04]  /*1bf80*/  STL [R1+0x148], R7 ;  /* 0x0001480701007387 */ /* 0x0005e80000100800 */
[----:B------:R3:W-:Y:S01]  /*1bf90*/  STL [R1+0x188], R6 ;  /* 0x0001880601007387 */ /* 0x0007e20000100800 */
[C---:B-1----:R-:W-:Y:S01]  /*1bfa0*/  FFMA R22, R4.reuse, R17, R140 ;  /* 0x0000001104167223 */ /* 0x042fe2000000008c */
[----:B--2---:R-:W-:-:S04]  /*1bfb0*/  FFMA R7, R4, R18, R142 ;  /* 0x0000001204077223 */ /* 0x004fc8000000008e */
[----:B------:R1:W-:Y:S01]  /*1bfc0*/  STL [R1+0x1b8], R22 ;  /* 0x0001b81601007387 */ /* 0x0003e20000100800 */
[----:B---3--:R-:W-:-:S03]  /*1bfd0*/  FFMA R6, R4, R19, R157 ;  /* 0x0000001304067223 */ /* 0x008fc6000000009d */
[----:B------:R2:W-:Y:S01]  /*1bfe0*/  STL [R1+0x1e0], R7 ;  /* 0x0001e00701007387 */ /* 0x0005e20000100800 */
[----:B------:R-:W-:-:S03]  /*1bff0*/  FFMA R43, R4, R28, R229 ;  /* 0x0000001c042b7223 */ /* 0x000fc600000000e5 */
[----:B------:R3:W-:Y:S01]  /*1c000*/  STL [R1+0x20c], R6 ;  /* 0x00020c0601007387 */ /* 0x0007e20000100800 */
[C---:B-1----:R-:W-:Y:S01]  /*1c010*/  FFMA R22, R4.reuse, R12, R185 ;  /* 0x0000000c04167223 */ /* 0x042fe200000000b9 */
[----:B--2---:R-:W-:-:S04]  /*1c020*/  FFMA R7, R4, R13, R136 ;  /* 0x0000000d04077223 */ /* 0x004fc80000000088 */
[----:B------:R1:W-:Y:S01]  /*1c030*/  STL [R1+0x240], R22 ;  /* 0x0002401601007387 */ /* 0x0003e20000100800 */
[C---:B---3--:R-:W-:Y:S01]  /*1c040*/  FFMA R6, R4.reuse, R14, R137 ;  /* 0x0000000e04067223 */ /* 0x048fe20000000089 */
[----:B------:R-:W-:Y:S02]  /*1c050*/  FFMA R4, R4, R15, R138 ;  /* 0x0000000f04047223 */ /* 0x000fe4000000008a */
[----:B------:R2:W-:Y:S04]  /*1c060*/  STL [R1+0x23c], R7 ;  /* 0x00023c0701007387 */ /* 0x0005e80000100800 */
[----:B------:R3:W-:Y:S01]  /*1c070*/  STL [R1+0x238], R6 ;  /* 0x0002380601007387 */ /* 0x0007e20000100800 */
[----:B-1----:R-:W-:-:S03]  /*1c080*/  FFMA R22, R8, R36, R150 ;  /* 0x0000002408167223 */ /* 0x002fc60000000096 */
[----:B0-----:R-:W-:Y:S01]  /*1c090*/  STL [R1+0x520], R26 ;  /* 0x0005201a01007387 */ /* 0x001fe20000100800 */
[----:B--2---:R-:W-:-:S03]  /*1c0a0*/  FFMA R7, R36, R9, R166 ;  /* 0x0000000924077223 */ /* 0x004fc600000000a6 */
[----:B------:R-:W-:Y:S01]  /*1c0b0*/  STL [R1+0x234], R4 ;  /* 0x0002340401007387 */ /* 0x000fe20000100800 */
[----:B---3--:R-:W-:-:S03]  /*1c0c0*/  FFMA R6, R36, R10, R180 ;  /* 0x0000000a24067223 */ /* 0x008fc600000000b4 */
[----:B------:R-:W-:Y:S04]  /*1c0d0*/  STL [R1+0x4fc], R27 ;  /* 0x0004fc1b01007387 */ /* 0x000fe80000100800 */
[----:B------:R0:W-:Y:S04]  /*1c0e0*/  STL [R1+0x34], R22 ;  /* 0x0000341601007387 */ /* 0x0001e80000100800 */
[----:B------:R1:W-:Y:S04]  /*1c0f0*/  STL [R1+0x78], R7 ;  /* 0x0000780701007387 */ /* 0x0003e80000100800 */
[----:B------:R2:W-:Y:S01]  /*1c100*/  STL [R1+0xd4], R6 ;  /* 0x0000d40601007387 */ /* 0x0005e20000100800 */
[----:B0-----:R-:W-:Y:S01]  /*1c110*/  FFMA R22, R36, R11, R128 ;  /* 0x0000000b24167223 */ /* 0x001fe20000000080 */
[----:B-1----:R-:W-:-:S04]  /*1c120*/  FFMA R7, R16, R36, R139 ;  /* 0x0000002410077223 */ /* 0x002fc8000000008b */
[----:B------:R0:W-:Y:S01]  /*1c130*/  STL [R1+0xf8], R22 ;  /* 0x0000f81601007387 */ /* 0x0001e20000100800 */
[----:B--2---:R-:W-:-:S03]  /*1c140*/  FFMA R6, R36, R17, R141 ;  /* 0x0000001124067223 */ /* 0x004fc6000000008d */
        /* <DEDUP_REMOVED lines=12> */
[----:B------:R0:W-:Y:S04]  /*1c210*/  STL [R1+0x214], R7 ;  /* 0x0002140701007387 */ /* 0x0001e80000100800 */
[----:B------:R-:W-:Y:S04]  /*1c220*/  STL [R1+0x524], R50 ;  /* 0x0005243201007387 */ /* 0x000fe80000100800 */
[----:B------:R1:W-:Y:S01]  /*1c230*/  STL [R1+0x210], R6 ;  /* 0x0002100601007387 */ /* 0x0003e20000100800 */
[----:B0-----:R-:W-:Y:S01]  /*1c240*/  FFMA R7, R20, R10, R179 ;  /* 0x0000000a14077223 */ /* 0x001fe200000000b3 */
[----:B------:R-:W-:-:S02]  /*1c250*/  FFMA R22, R16, R20, R143 ;  /* 0x0000001410167223 */ /* 0x000fc4000000008f */
[----:B------:R-:W-:Y:S01]  /*1c260*/  STL [R1+0x4f8], R51 ;  /* 0x0004f83301007387 */ /* 0x000fe20000100800 */
[----:B-1----:R-:W-:-:S03]  /*1c270*/  FFMA R6, R20, R11, R83 ;  /* 0x0000000b14067223 */ /* 0x002fc60000000053 */
[----:B------:R0:W-:Y:S04]  /*1c280*/  STL [R1+0xa0], R7 ;  /* 0x0000a00701007387 */ /* 0x0001e80000100800 */
[----:B------:R1:W-:Y:S01]  /*1c290*/  STL [R1+0xcc], R6 ;  /* 0x0000cc0601007387 */ /* 0x0003e20000100800 */
[----:B0-----:R-:W-:-:S03]  /*1c2a0*/  FFMA R7, R20, R17, R145 ;  /* 0x0000001114077223 */ /* 0x001fc60000000091 */
[----:B------:R0:W-:Y:S01]  /*1c2b0*/  STL [R1+0xf0], R22 ;  /* 0x0000f01601007387 */ /* 0x0001e20000100800 */
[----:B-1----:R-:W-:-:S03]  /*1c2c0*/  FFMA R6, R20, R18, R155 ;  /* 0x0000001214067223 */ /* 0x002fc6000000009b */
[----:B------:R1:W-:Y:S04]  /*1c2d0*/  STL [R1+0x108], R7 ;  /* 0x0001080701007387 */ /* 0x0003e80000100800 */
[----:B------:R2:W-:Y:S01]  /*1c2e0*/  STL [R1+0x198], R6 ;  /* 0x0001980601007387 */ /* 0x0005e20000100800 */
[----:B0-----:R-:W-:Y:S01]  /*1c2f0*/  FFMA R22, R20, R19, R58 ;  /* 0x0000001314167223 */ /* 0x001fe2000000003a */
[----:B-1----:R-:W-:-:S04]  /*1c300*/  FFMA R7, R12, R20, R183 ;  /* 0x000000140c077223 */ /* 0x002fc800000000b7 */
[----:B------:R-:W-:Y:S01]  /*1c310*/  STL [R1+0x1c0], R22 ;  /* 0x0001c01601007387 */ /* 0x000fe20000100800 */
[----:B--2---:R-:W-:-:S03]  /*1c320*/  FFMA R6, R20, R13, R129 ;  /* 0x0000000d14067223 */ /* 0x004fc60000000081 */
[----:B------:R-:W-:Y:S04]  /*1c330*/  STL [R1+0x1f8], R7 ;  /* 0x0001f80701007387 */ /* 0x000fe80000100800 */
[----:B------:R0:W-:Y:S04]  /*1c340*/  STL [R1+0x1f4], R6 ;  /* 0x0001f40601007387 */ /* 0x0001e80000100800 */
[----:B0-----:R-:W2:Y:S01]  /*1c350*/  LDL.LU R6, [R1+0xc] ;  /* 0x00000c0001067983 */ /* 0x001ea20000300800 */
[----:B------:R-:W-:-:S03]  /*1c360*/  FFMA R198, R69, R67, R57 ;  /* 0x0000004345c67223 */ /* 0x000fc60000000039 */
[----:B------:R-:W0:Y:S01]  /*1c370*/  LDS.128 R56, [R3+0x190] ;  /* 0x0001900003387984 */ /* 0x000e220000000c00 */
[C---:B------:R-:W-:Y:S01]  /*1c380*/  FFMA R22, R20.reuse, R14, R130 ;  /* 0x0000000e14167223 */ /* 0x040fe20000000082 */
[----:B------:R-:W-:Y:S01]  /*1c390*/  FFMA R7, R20, R15, R131 ;  /* 0x0000000f14077223 */ /* 0x000fe20000000083 */
[----:B------:R-:W-:-:S03]  /*1c3a0*/  FFMA R23, R44, R11, R82 ;  /* 0x0000000b2c177223 */ /* 0x000fc60000000052 */
[----:B------:R-:W-:Y:S04]  /*1c3b0*/  STL [R1+0x1f0], R22 ;  /* 0x0001f01601007387 */ /* 0x000fe80000100800 */
[----:B------:R1:W-:Y:S02]  /*1c3c0*/  STL [R1+0x1e8], R7 ;  /* 0x0001e80701007387 */ /* 0x0003e40000100800 */
[----:B-1----:R-:W-:Y:S01]  /*1c3d0*/  FFMA R7, R44, R10, R178 ;  /* 0x0000000a2c077223 */ /* 0x002fe200000000b2 */
[----:B------:R-:W-:Y:S01]  /*1c3e0*/  FFMA R22, R16, R44, R152 ;  /* 0x0000002c10167223 */ /* 0x000fe20000000098 */
[-C--:B------:R-:W-:Y:S01]  /*1c3f0*/  FFMA R199, R70, R67.reuse, R60 ;  /* 0x0000004346c77223 */ /* 0x080fe2000000003c */
[----:B------:R-:W-:Y:S01]  /*1c400*/  FFMA R116, R71, R67, R116 ;  /* 0x0000004347747223 */ /* 0x000fe20000000074 */
[----:B0-----:R-:W-:Y:S04]  /*1c410*/  STL [R1+0x528], R58 ;  /* 0x0005283a01007387 */ /* 0x001fe80000100800 */
[----:B------:R-:W-:Y:S04]  /*1c420*/  STL [R1+0x4f4], R59 ;  /* 0x0004f43b01007387 */ /* 0x000fe80000100800 */
        /* <DEDUP_REMOVED lines=9> */
[----:B------:R0:W-:Y:S01]  /*1c4c0*/  STL [R1+0x190], R22 ;  /* 0x0001901601007387 */ /* 0x0001e20000100800 */
[----:B---3--:R-:W-:-:S03]  /*1c4d0*/  FFMA R23, R44, R13, R100 ;  /* 0x0000000d2c177223 */ /* 0x008fc60000000064 */
[----:B------:R1:W-:Y:S04]  /*1c4e0*/  STL [R1+0x1d4], R7 ;  /* 0x0001d40701007387 */ /* 0x0003e80000100800 */
[----:B------:R3:W-:Y:S04]  /*1c4f0*/  STL [R1+0x1d0], R23 ;  /* 0x0001d01701007387 */ /* 0x0007e80000100800 */
[----:B------:R-:W4:Y:S01]  /*1c500*/  LDL.LU R67, [R1+0x18] ;  /* 0x0000180001437983 */ /* 0x000f220000300800 */
[-C--:B------:R-:W-:Y:S01]  /*1c510*/  FFMA R118, R69, R63.reuse, R118 ;  /* 0x0000003f45767223 */ /* 0x080fe20000000076 */
[-C--:B------:R-:W-:Y:S01]  /*1c520*/  FFMA R117, R70, R63.reuse, R117 ;  /* 0x0000003f46757223 */ /* 0x080fe20000000075 */
[----:B------:R-:W-:-:S02]  /*1c530*/  FFMA R186, R71, R63, R186 ;  /* 0x0000003f47ba7223 */ /* 0x000fc400000000ba */
[----:B------:R-:W3:Y:S01]  /*1c540*/  LDS.128 R60, [R3+0x1d0] ;  /* 0x0001d000033c7984 */ /* 0x000ee20000000c00 */
[C---:B0-----:R-:W-:Y:S01]  /*1c550*/  FFMA R22, R44.reuse, R14, R113 ;  /* 0x0000000e2c167223 */ /* 0x041fe20000000071 */
[----:B-1----:R-:W-:Y:S01]  /*1c560*/  FFMA R7, R44, R15, R127 ;  /* 0x0000000f2c077223 */ /* 0x002fe2000000007f */
[----:B---3--:R-:W-:Y:S01]  /*1c570*/  FFMA R23, R24, R11, R81 ;  /* 0x0000000b18177223 */ /* 0x008fe20000000051 */
[----:B------:R-:W-:Y:S01]  /*1c580*/  FFMA R26, R48, R18, R182 ;  /* 0x00000012301a7223 */ /* 0x000fe200000000b6 */
[C---:B------:R-:W-:Y:S01]  /*1c590*/  FFMA R27, R56.reuse, R19, R190 ;  /* 0x00000013381b7223 */ /* 0x040fe200000000be */
[----:B------:R0:W-:Y:S04]  /*1c5a0*/  STL [R1+0x1cc], R22 ;  /* 0x0001cc1601007387 */ /* 0x0001e80000100800 */
[----:B------:R1:W-:Y:S01]  /*1c5b0*/  STL [R1+0x1c8], R7 ;  /* 0x0001c80701007387 */ /* 0x0003e20000100800 */
[----:B------:R-:W-:Y:S01]  /*1c5c0*/  FFMA R38, R56, R13, R97 ;  /* 0x0000000d38267223 */ /* 0x000fe20000000061 */
[----:B------:R-:W-:Y:S01]  /*1c5d0*/  FFMA R4, R28, R36, R235 ;  /* 0x000000241c047223 */ /* 0x000fe200000000eb */
[C---:B------:R-:W-:Y:S01]  /*1c5e0*/  FFMA R75, R36.reuse, R29, R220 ;  /* 0x0000001d244b7223 */ /* 0x040fe200000000dc */
[C---:B------:R-:W-:Y:S01]  /*1c5f0*/  FFMA R157, R36.reuse, R30, R91 ;  /* 0x0000001e249d7223 */ /* 0x040fe2000000005b */
[----:B------:R-:W-:Y:S01]  /*1c600*/  FFMA R185, R36, R31, R104 ;  /* 0x0000001f24b97223 */ /* 0x000fe20000000068 */
[----:B0-----:R-:W-:Y:S01]  /*1c610*/  FFMA R22, R16, R24, R32 ;  /* 0x0000001810167223 */ /* 0x001fe20000000020 */
[----:B------:R0:W-:Y:S01]  /*1c620*/  STL [R1+0x38], R23 ;  /* 0x0000381701007387 */ /* 0x0001e20000100800 */
[----:B-1----:R-:W-:-:S03]  /*1c630*/  FFMA R7, R24, R17, R171 ;  /* 0x0000001118077223 */ /* 0x002fc600000000ab */
[----:B------:R1:W-:Y:S04]  /*1c640*/  STL [R1+0x7c], R22 ;  /* 0x00007c1601007387 */ /* 0x0003e80000100800 */
[----:B------:R3:W-:Y:S01]  /*1c650*/  STL [R1+0xb0], R7 ;  /* 0x0000b00701007387 */ /* 0x0007e20000100800 */
[----:B0-----:R-:W-:Y:S01]  /*1c660*/  FFMA R23, R24, R18, R173 ;  /* 0x0000001218177223 */ /* 0x001fe200000000ad */
[C---:B------:R-:W-:Y:S01]  /*1c670*/  FFMA R90, R20.reuse, R29, R224 ;  /* 0x0000001d145a7223 */ /* 0x040fe200000000e0 */
[C---:B------:R-:W-:Y:S01]  /*1c680*/  FFMA R89, R20.reuse, R30, R89 ;  /* 0x0000001e14597223 */ /* 0x040fe20000000059 */
[----:B------:R-:W-:Y:S01]  /*1c690*/  FFMA R169, R20, R31, R107 ;  /* 0x0000001f14a97223 */ /* 0x000fe2000000006b */
[----:B-1----:R-:W-:Y:S01]  /*1c6a0*/  FFMA R22, R24, R19, R187 ;  /* 0x0000001318167223 */ /* 0x002fe200000000bb */
[----:B------:R0:W-:Y:S01]  /*1c6b0*/  STL [R1+0xfc], R23 ;  /* 0x0000fc1701007387 */ /* 0x0001e20000100800 */
[----:B---3--:R-:W-:-:S03]  /*1c6c0*/  FFMA R7, R12, R24, R93 ;  /* 0x000000180c077223 */ /* 0x008fc6000000005d */
[----:B------:R1:W-:Y:S04]  /*1c6d0*/  STL [R1+0x144], R22 ;  /* 0x0001441601007387 */ /* 0x0003e80000100800 */
[----:B------:R3:W-:Y:S01]  /*1c6e0*/  STL [R1+0x1b0], R7 ;  /* 0x0001b00701007387 */ /* 0x0007e20000100800 */
[----:B0-----:R-:W-:Y:S01]  /*1c6f0*/  FFMA R23, R24, R13, R102 ;  /* 0x0000000d18177223 */ /* 0x001fe20000000066 */
[----:B------:R-:W-:Y:S01]  /*1c700*/  FFMA R180, R8, R20, R149 ;  /* 0x0000001408b47223 */ /* 0x000fe20000000095 */
[----:B------:R-:W-:Y:S01]  /*1c710*/  FFMA R184, R20, R9, R165 ;  /* 0x0000000914b87223 */ /* 0x000fe200000000a5 */
[----:B------:R-:W-:Y:S01]  /*1c720*/  FFMA R101, R44, R30, R101 ;  /* 0x0000001e2c657223 */ /* 0x000fe20000000065 */
[C---:B-1----:R-:W-:Y:S01]  /*1c730*/  FFMA R22, R24.reuse, R14, R114 ;  /* 0x0000000e18167223 */ /* 0x042fe20000000072 */
[----:B------:R-:W-:Y:S01]  /*1c740*/  STL [R1+0x1ac], R23 ;  /* 0x0001ac1701007387 */ /* 0x000fe20000100800 */
[----:B---3--:R-:W-:-:S03]  /*1c750*/  FFMA R7, R24, R15, R126 ;  /* 0x0000000f18077223 */ /* 0x008fc6000000007e */
[----:B------:R-:W-:Y:S04]  /*1c760*/  STL [R1+0x1a8], R22 ;  /* 0x0001a81601007387 */ /* 0x000fe80000100800 */
[----:B------:R-:W-:Y:S04]  /*1c770*/  STL [R1+0x52c], R62 ;  /* 0x00052c3e01007387 */ /* 0x000fe80000100800 */
[----:B------:R0:W-:Y:S04]  /*1c780*/  STL [R1+0x1a4], R7 ;  /* 0x0001a40701007387 */ /* 0x0001e80000100800 */
[----:B------:R-:W-:Y:S01]  /*1c790*/  STL [R1+0x4f0], R63 ;  /* 0x0004f03f01007387 */ /* 0x000fe20000100800 */
[----:B------:R-:W-:Y:S01]  /*1c7a0*/  FFMA R106, R44, R31, R106 ;  /* 0x0000001f2c6a7223 */ /* 0x000fe2000000006a */
[----:B------:R-:W-:Y:S01]  /*1c7b0*/  FFMA R179, R8, R44, R148 ;  /* 0x0000002c08b37223 */ /* 0x000fe20000000094 */
[----:B------:R-:W-:Y:S01]  /*1c7c0*/  FFMA R183, R44, R9, R164 ;  /* 0x000000092cb77223 */ /* 0x000fe200000000a4 */
[-C--:B------:R-:W-:Y:S01]  /*1c7d0*/  FFMA R100, R28, R24.reuse, R248 ;  /* 0x000000181c647223 */ /* 0x080fe200000000f8 */
[----:B------:R-:W-:Y:S01]  /*1c7e0*/  FFMA R94, R24, R29, R236 ;  /* 0x0000001d185e7223 */ /* 0x000fe200000000ec */
[----:B0-----:R-:W3:Y:S01]  /*1c7f0*/  LDL.LU R7, [R1+0x8c] ;  /* 0x00008c0001077983 */ /* 0x001ee20000300800 */
[----:B------:R-:W-:Y:S01]  /*1c800*/  FFMA R154, R8, R24, R154 ;  /* 0x00000018089a7223 */ /* 0x000fe2000000009a */
[----:B------:R-:W-:Y:S01]  /*1c810*/  FFMA R181, R24, R9, R163 ;  /* 0x0000000918b57223 */ /* 0x000fe200000000a3 */
[----:B------:R-:W-:Y:S01]  /*1c820*/  FFMA R105, R48, R31, R105 ;  /* 0x0000001f30697223 */ /* 0x000fe20000000069 */
[----:B------:R-:W-:Y:S01]  /*1c830*/  FFMA R147, R8, R48, R147 ;  /* 0x0000003008937223 */ /* 0x000fe20000000093 */
[C---:B------:R-:W-:Y:S01]  /*1c840*/  FFMA R162, R48.reuse, R9, R162 ;  /* 0x0000000930a27223 */ /* 0x040fe200000000a2 */
[----:B------:R-:W-:Y:S01]  /*1c850*/  FFMA R229, R48, R11, R77 ;  /* 0x0000000b30e57223 */ /* 0x000fe2000000004d */
[----:B------:R-:W-:Y:S01]  /*1c860*/  FFMA R124, R56, R31, R124 ;  /* 0x0000001f387c7223 */ /* 0x000fe2000000007c */
[----:B------:R-:W-:Y:S01]  /*1c870*/  FFMA R146, R8, R56, R146 ;  /* 0x0000003808927223 */ /* 0x000fe20000000092 */
[C---:B------:R-:W-:Y:S01]  /*1c880*/  FFMA R161, R56.reuse, R9, R161 ;  /* 0x0000000938a17223 */ /* 0x040fe200000000a1 */
[----:B------:R-:W-:Y:S01]  /*1c890*/  FFMA R175, R56, R10, R175 ;  /* 0x0000000a38af7223 */ /* 0x000fe200000000af */
[----:B------:R-:W-:Y:S01]  /*1c8a0*/  FFMA R225, R16, R56, R41 ;  /* 0x0000003810e17223 */ /* 0x000fe20000000029 */
[----:B------:R-:W-:Y:S01]  /*1c8b0*/  LDS.128 R68, [R3+0x250] ;  /* 0x0002500003447984 */ /* 0x000fe20000000c00 */
[----:B--2---:R-:W-:-:S03]  /*1c8c0*/  FFMA R93, R28, R48, R6 ;  /* 0x000000301c5d7223 */ /* 0x004fc60000000006 */
[----:B------:R-:W2:Y:S01]  /*1c8d0*/  LDL.LU R6, [R1+0x10] ;  /* 0x0000100001067983 */ /* 0x000ea20000300800 */
[----:B------:R-:W-:-:S05]  /*1c8e0*/  FFMA R22, R48, R17, R172 ;  /* 0x0000001130167223 */ /* 0x000fca00000000ac */
[----:B------:R0:W-:Y:S02]  /*1c8f0*/  STL [R1+0x70], R22 ;  /* 0x0000701601007387 */ /* 0x0001e40000100800 */
[----:B0-----:R-:W-:Y:S01]  /*1c900*/  FFMA R22, R12, R48, R86 ;  /* 0x000000300c167223 */ /* 0x001fe20000000056 */
[C---:B------:R-:W-:Y:S01]  /*1c910*/  FFMA R23, R48.reuse, R19, R188 ;  /* 0x0000001330177223 */ /* 0x040fe200000000bc */
[----:B------:R0:W-:Y:S04]  /*1c920*/  STL [R1+0xd0], R26 ;  /* 0x0000d01a01007387 */ /* 0x0001e80000100800 */
[----:B------:R1:W-:Y:S04]  /*1c930*/  STL [R1+0xf4], R23 ;  /* 0x0000f41701007387 */ /* 0x0003e80000100800 */
[----:B------:R1:W-:Y:S01]  /*1c940*/  STL [R1+0x17c], R22 ;  /* 0x00017c1601007387 */ /* 0x0003e20000100800 */
[C---:B0-----:R-:W-:Y:S01]  /*1c950*/  FFMA R26, R48.reuse, R13, R98 ;  /* 0x0000000d301a7223 */ /* 0x041fe20000000062 */
[----:B-1----:R-:W-:-:S04]  /*1c960*/  FFMA R23, R48, R14, R110 ;  /* 0x0000000e30177223 */ /* 0x002fc8000000006e */
[----:B------:R0:W-:Y:S01]  /*1c970*/  STL [R1+0x178], R26 ;  /* 0x0001781a01007387 */ /* 0x0001e20000100800 */
[----:B------:R-:W-:-:S03]  /*1c980*/  FFMA R22, R48, R15, R122 ;  /* 0x0000000f30167223 */ /* 0x000fc6000000007a */
[----:B------:R1:W-:Y:S04]  /*1c990*/  STL [R1+0x174], R23 ;  /* 0x0001741701007387 */ /* 0x0003e80000100800 */
[----:B------:R-:W2:Y:S01]  /*1c9a0*/  LDL.LU R46, [R1+0x11c] ;  /* 0x00011c00012e7983 */ /* 0x000ea20000300800 */
[----:B0-----:R-:W-:-:S03]  /*1c9b0*/  FFMA R26, R12, R56, R84 ;  /* 0x000000380c1a7223 */ /* 0x001fc60000000054 */
[----:B------:R0:W-:Y:S04]  /*1c9c0*/  STL [R1+0x170], R22 ;  /* 0x0001701601007387 */ /* 0x0001e80000100800 */
[----:B-1----:R-:W2:Y:S04]  /*1c9d0*/  LDL.LU R23, [R1+0x60] ;  /* 0x0000600001177983 */ /* 0x002ea80000300800 */
[----:B0-----:R-:W2:Y:S01]  /*1c9e0*/  LDL.LU R22, [R1+0x8] ;  /* 0x0000080001167983 */ /* 0x001ea20000300800 */
[----:B----4-:R-:W-:-:S03]  /*1c9f0*/  FFMA R86, R28, R56, R67 ;  /* 0x000000381c567223 */ /* 0x010fc60000000043 */
[----:B------:R-:W0:Y:S01]  /*1ca00*/  LDS.128 R64, [R3+0x210] ;  /* 0x0002100003407984 */ /* 0x000e220000000c00 */
[C---:B------:R-:W-:Y:S01]  /*1ca10*/  FFMA R36, R28.reuse, R20, R240 ;  /* 0x000000141c247223 */ /* 0x040fe200000000f0 */
[----:B------:R-:W-:Y:S01]  /*1ca20*/  FFMA R91, R28, R44, R243 ;  /* 0x0000002c1c5b7223 */ /* 0x000fe200000000f3 */
[----:B------:R-:W-:Y:S01]  /*1ca30*/  FFMA R20, R44, R29, R232 ;  /* 0x0000001d2c147223 */ /* 0x000fe200000000e8 */
[C---:B------:R-:W-:Y:S01]  /*1ca40*/  FFMA R44, R24.reuse, R30, R219 ;  /* 0x0000001e182c7223 */ /* 0x040fe200000000db */
[C---:B------:R-:W-:Y:S01]  /*1ca50*/  FFMA R104, R24.reuse, R31, R108 ;  /* 0x0000001f18687223 */ /* 0x040fe2000000006c */
[----:B------:R-:W-:Y:S01]  /*1ca60*/  FFMA R235, R24, R10, R177 ;  /* 0x0000000a18eb7223 */ /* 0x000fe200000000b1 */
[CC--:B------:R-:W-:Y:S01]  /*1ca70*/  FFMA R32, R48.reuse, R29.reuse, R241 ;  /* 0x0000001d30207223 */ /* 0x0c0fe200000000f1 */
        /* <DEDUP_REMOVED lines=8> */
[----:B0-----:R-:W-:Y:S04]  /*1cb00*/  STL [R1+0x530], R66 ;  /* 0x0005304201007387 */ /* 0x001fe80000100800 */
[----:B------:R-:W-:Y:S04]  /*1cb10*/  STL [R1+0x4ec], R67 ;  /* 0x0004ec4301007387 */ /* 0x000fe80000100800 */
[----:B------:R0:W-:Y:S04]  /*1cb20*/  STL [R1+0xc4], R27 ;  /* 0x0000c41b01007387 */ /* 0x0001e80000100800 */
[----:B------:R1:W-:Y:S01]  /*1cb30*/  STL [R1+0x154], R26 ;  /* 0x0001541a01007387 */ /* 0x0003e20000100800 */
[----:B0-----:R-:W-:-:S03]  /*1cb40*/  FFMA R27, R56, R14, R112 ;  /* 0x0000000e381b7223 */ /* 0x001fc60000000070 */
[----:B------:R0:W-:Y:S01]  /*1cb50*/  STL [R1+0x150], R38 ;  /* 0x0001502601007387 */ /* 0x0001e20000100800 */
[----:B-1----:R-:W-:-:S03]  /*1cb60*/  FFMA R26, R56, R15, R121 ;  /* 0x0000000f381a7223 */ /* 0x002fc60000000079 */
[----:B------:R-:W-:Y:S04]  /*1cb70*/  STL [R1+0x14c], R27 ;  /* 0x00014c1b01007387 */ /* 0x000fe80000100800 */
[----:B------:R-:W-:Y:S04]  /*1cb80*/  STL [R1+0x140], R26 ;  /* 0x0001401a01007387 */ /* 0x000fe80000100800 */
[----:B------:R-:W4:Y:S01]  /*1cb90*/  LDL.LU R39, [R1+0x164] ;  /* 0x0001640001277983 */ /* 0x000f220000300800 */
[----:B---3--:R-:W-:-:S03]  /*1cba0*/  FFMA R56, R28, R60, R7 ;  /* 0x0000003c1c387223 */ /* 0x008fc60000000007 */
[----:B0-----:R-:W3:Y:S04]  /*1cbb0*/  LDL.LU R38, [R1+0x124] ;  /* 0x0001240001267983 */ /* 0x001ee80000300800 */
[----:B------:R-:W3:Y:S01]  /*1cbc0*/  LDL.LU R7, [R1+0x58] ;  /* 0x0000580001077983 */ /* 0x000ee20000300800 */
[----:B--2---:R-:W-:-:S03]  /*1cbd0*/  FFMA R84, R60, R29, R6 ;  /* 0x0000001d3c547223 */ /* 0x004fc60000000006 */
[----:B------:R-:W2:Y:S01]  /*1cbe0*/  LDL.LU R6, [R1] ;  /* 0x0000000001067983 */ /* 0x000ea20000300800 */
[----:B------:R-:W-:-:S03]  /*1cbf0*/  FFMA R47, R60, R13, R96 ;  /* 0x0000000d3c2f7223 */ /* 0x000fc60000000060 */
[----:B------:R0:W-:Y:S02]  /*1cc00*/  STL [R1+0x534], R70 ;  /* 0x0005344601007387 */ /* 0x0001e40000100800 */
[----:B0-----:R-:W-:Y:S02]  /*1cc10*/  FFMA R70, R64, R13, R99 ;  /* 0x0000000d40467223 */ /* 0x001fe40000000063 */
[----:B------:R-:W0:Y:S01]  /*1cc20*/  LDS.128 R96, [R3+0x290] ;  /* 0x0002900003607984 */ /* 0x000e220000000c00 */
[----:B------:R-:W-:Y:S01]  /*1cc30*/  FFMA R27, R60, R19, R194 ;  /* 0x000000133c1b7223 */ /* 0x000fe200000000c2 */
[----:B------:R-:W-:Y:S02]  /*1cc40*/  FFMA R26, R12, R60, R85 ;  /* 0x0000003c0c1a7223 */ /* 0x000fe40000000055 */
[----:B------:R-:W-:Y:S04]  /*1cc50*/  STL [R1+0x4e4], R71 ;  /* 0x0004e44701007387 */ /* 0x000fe80000100800 */
[----:B------:R1:W-:Y:S04]  /*1cc60*/  STL [R1+0x8c], R27 ;  /* 0x00008c1b01007387 */ /* 0x0003e80000100800 */
[----:B------:R1:W-:Y:S01]  /*1cc70*/  STL [R1+0x120], R26 ;  /* 0x0001201a01007387 */ /* 0x0003e20000100800 */
[-C--:B------:R-:W-:Y:S01]  /*1cc80*/  FFMA R66, R64, R14.reuse, R111 ;  /* 0x0000000e40427223 */ /* 0x080fe2000000006f */
[----:B-1----:R-:W-:-:S02]  /*1cc90*/  FFMA R27, R60, R14, R73 ;  /* 0x0000000e3c1b7223 */ /* 0x002fc40000000049 */
[----:B------:R-:W-:Y:S01]  /*1cca0*/  STL [R1+0x114], R47 ;  /* 0x0001142f01007387 */ /* 0x000fe20000100800 */
[----:B------:R-:W-:-:S03]  /*1ccb0*/  FFMA R26, R60, R15, R123 ;  /* 0x0000000f3c1a7223 */ /* 0x000fc6000000007b */
[----:B------:R-:W-:Y:S01]  /*1ccc0*/  STL [R1+0x10c], R27 ;  /* 0x00010c1b01007387 */ /* 0x000fe20000100800 */
[C---:B------:R-:W-:Y:S01]  /*1ccd0*/  FFMA R62, R64.reuse, R15, R115 ;  /* 0x0000000f403e7223 */ /* 0x040fe20000000073 */
[C---:B------:R-:W-:Y:S01]  /*1cce0*/  FFMA R102, R64.reuse, R29, R23 ;  /* 0x0000001d40667223 */ /* 0x040fe20000000017 */
[C---:B------:R-:W-:Y:S01]  /*1ccf0*/  FFMA R23, R64.reuse, R19, R196 ;  /* 0x0000001340177223 */ /* 0x040fe200000000c4 */
[----:B------:R-:W-:Y:S01]  /*1cd00*/  STL [R1+0x104], R26 ;  /* 0x0001041a01007387 */ /* 0x000fe20000100800 */
[----:B------:R-:W-:Y:S01]  /*1cd10*/  FFMA R85, R64, R30, R22 ;  /* 0x0000001e40557223 */ /* 0x000fe20000000016 */
[----:B------:R-:W-:Y:S02]  /*1cd20*/  FFMA R22, R12, R64, R92 ;  /* 0x000000400c167223 */ /* 0x000fe4000000005c */
[----:B------:R-:W-:Y:S04]  /*1cd30*/  STL [R1+0x8], R23 ;  /* 0x0000081701007387 */ /* 0x000fe80000100800 */
[----:B------:R-:W-:Y:S04]  /*1cd40*/  STL [R1+0x538], R70 ;  /* 0x0005384601007387 */ /* 0x000fe80000100800 */
[----:B------:R1:W-:Y:S04]  /*1cd50*/  STL [R1+0xe8], R22 ;  /* 0x0000e81601007387 */ /* 0x0003e80000100800 */
[----:B------:R-:W-:Y:S04]  /*1cd60*/  STL [R1+0x53c], R66 ;  /* 0x00053c4201007387 */ /* 0x000fe80000100800 */
[----:B------:R-:W-:Y:S04]  /*1cd70*/  STL [R1+0x540], R62 ;  /* 0x0005403e01007387 */ /* 0x000fe80000100800 */
[----:B0-----:R-:W-:Y:S04]  /*1cd80*/  STL [R1+0x544], R98 ;  /* 0x0005446201007387 */ /* 0x001fe80000100800 */
[----:B------:R-:W-:Y:S04]  /*1cd90*/  STL [R1+0x4e0], R99 ;  /* 0x0004e06301007387 */ /* 0x000fe80000100800 */
[----:B-1----:R-:W2:Y:S01]  /*1cda0*/  LDL.LU R22, [R1+0x1fc] ;  /* 0x0001fc0001167983 */ /* 0x002ea20000300800 */
[----:B------:R-:W-:-:S03]  /*1cdb0*/  FFMA R122, R68, R11, R80 ;  /* 0x0000000b447a7223 */ /* 0x000fc60000000050 */
[----:B------:R-:W0:Y:S01]  /*1cdc0*/  LDS.128 R80, [R3+0x2d0] ;  /* 0x0002d00003507984 */ /* 0x000e220000000c00 */
[----:B------:R-:W-:Y:S01]  /*1cdd0*/  FFMA R58, R12, R68, R88 ;  /* 0x000000440c3a7223 */ /* 0x000fe20000000058 */
[----:B------:R-:W-:Y:S01]  /*1cde0*/  FFMA R50, R68, R13, R72 ;  /* 0x0000000d44327223 */ /* 0x000fe20000000048 */
[----:B------:R-:W-:Y:S01]  /*1cdf0*/  FFMA R142, R28, R64, R46 ;  /* 0x000000401c8e7223 */ /* 0x000fe2000000002e */
[----:B------:R-:W-:Y:S01]  /*1ce00*/  FFMA R219, R60, R11, R76 ;  /* 0x0000000b3cdb7223 */ /* 0x000fe2000000004c */
[----:B------:R-:W-:Y:S01]  /*1ce10*/  LDS.128 R112, [R3+0x390] ;  /* 0x0003900003707984 */ /* 0x000fe20000000c00 */
[----:B----4-:R-:W-:-:S03]  /*1ce20*/  FFMA R141, R28, R68, R39 ;  /* 0x000000441c8d7223 */ /* 0x010fc60000000027 */
[----:B------:R-:W4:Y:S01]  /*1ce30*/  LDL.LU R39, [R1+0x194] ;  /* 0x0001940001277983 */ /* 0x000f220000300800 */
[----:B---3--:R-:W-:-:S03]  /*1ce40*/  FFMA R152, R68, R29, R38 ;  /* 0x0000001d44987223 */ /* 0x008fc60000000026 */
[----:B------:R-:W3:Y:S01]  /*1ce50*/  LDL.LU R38, [R1+0x13c] ;  /* 0x00013c0001267983 */ /* 0x000ee20000300800 */
[----:B------:R-:W-:-:S03]  /*1ce60*/  FFMA R121, R68, R30, R7 ;  /* 0x0000001e44797223 */ /* 0x000fc60000000007 */
[----:B------:R-:W3:Y:S01]  /*1ce70*/  LDL.LU R7, [R1+0xa8] ;  /* 0x0000a80001077983 */ /* 0x000ee20000300800 */
[----:B--2---:R-:W-:-:S03]  /*1ce80*/  FFMA R92, R68, R31, R6 ;  /* 0x0000001f445c7223 */ /* 0x004fc60000000006 */
[----:B------:R-:W2:Y:S04]  /*1ce90*/  LDL.LU R6, [R1+0x4] ;  /* 0x0000040001067983 */ /* 0x000ea80000300800 */
[----:B------:R-:W2:Y:S04]  /*1cea0*/  LDL.LU R138, [R1+0x224] ;  /* 0x00022400018a7983 */ /* 0x000ea80000300800 */
[----:B------:R-:W2:Y:S04]  /*1ceb0*/  LDL.LU R151, [R1+0x1ec] ;  /* 0x0001ec0001977983 */ /* 0x000ea80000300800 */
[----:B------:R-:W2:Y:S01]  /*1cec0*/  LDL.LU R137, [R1+0x18c] ;  /* 0x00018c0001897983 */ /* 0x000ea20000300800 */
[----:B------:R-:W-:-:S03]  /*1ced0*/  FFMA R26, R68, R14, R109 ;  /* 0x0000000e441a7223 */ /* 0x000fc6000000006d */
[----:B------:R-:W1:Y:S01]  /*1cee0*/  LDS.128 R108, [R3+0x310] ;  /* 0x00031000036c7984 */ /* 0x000e620000000c00 */
[----:B------:R-:W-:-:S03]  /*1cef0*/  FFMA R46, R68, R15, R74 ;  /* 0x0000000f442e7223 */ /* 0x000fc6000000004a */
[----:B------:R-:W2:Y:S04]  /*1cf00*/  LDL.LU R136, [R1+0x134] ;  /* 0x0001340001887983 */ /* 0x000ea80000300800 */
[----:B------:R-:W2:Y:S04]  /*1cf10*/  LDL.LU R132, [R1+0x20] ;  /* 0x0000200001847983 */ /* 0x000ea80000300800 */
[----:B0-----:R-:W-:Y:S04]  /*1cf20*/  STL [R1+0x548], R82 ;  /* 0x0005485201007387 */ /* 0x001fe80000100800 */
[----:B------:R-:W-:Y:S04]  /*1cf30*/  STL [R1+0x4d4], R83 ;  /* 0x0004d45301007387 */ /* 0x000fe80000100800 */
[----:B------:R-:W-:Y:S04]  /*1cf40*/  STL [R1+0x54c], R58 ;  /* 0x00054c3a01007387 */ /* 0x000fe80000100800 */
[----:B------:R-:W-:Y:S04]  /*1cf50*/  STL [R1+0x550], R50 ;  /* 0x0005503201007387 */ /* 0x000fe80000100800 */
[----:B------:R-:W-:Y:S04]  /*1cf60*/  STL [R1+0x554], R26 ;  /* 0x0005541a01007387 */ /* 0x000fe80000100800 */
[----:B------:R-:W-:Y:S04]  /*1cf70*/  STL [R1+0x558], R46 ;  /* 0x0005582e01007387 */ /* 0x000fe80000100800 */
[----:B-1----:R-:W-:Y:S04]  /*1cf80*/  STL [R1+0x55c], R110 ;  /* 0x00055c6e01007387 */ /* 0x002fe80000100800 */
[----:B------:R0:W-:Y:S04]  /*1cf90*/  STL [R1+0x4d0], R111 ;  /* 0x0004d06f01007387 */ /* 0x0001e80000100800 */
[----:B------:R-:W2:Y:S04]  /*1cfa0*/  LDL.LU R167, [R1+0x244] ;  /* 0x0002440001a77983 */ /* 0x000ea80000300800 */
[----:B------:R-:W2:Y:S01]  /*1cfb0*/  LDL.LU R125, [R1+0x220] ;  /* 0x00022000017d7983 */ /* 0x000ea20000300800 */
[----:B------:R-:W-:Y:S01]  /*1cfc0*/  FFMA R99, R12, R80, R230 ;  /* 0x000000500c637223 */ /* 0x000fe200000000e6 */
[----:B0-----:R-:W-:-:S02]  /*1cfd0*/  FFMA R111, R96, R15, R120 ;  /* 0x0000000f606f7223 */ /* 0x001fc40000000078 */
[----:B------:R-:W2:Y:S01]  /*1cfe0*/  LDL.LU R47, [R1+0x1e4] ;  /* 0x0001e400012f7983 */ /* 0x000ea20000300800 */
[----:B------:R-:W-:-:S03]  /*1cff0*/  FFMA R83, R80, R13, R228 ;  /* 0x0000000d50537223 */ /* 0x000fc600000000e4 */
[----:B------:R-:W2:Y:S01]  /*1d000*/  LDL.LU R23, [R1+0x184] ;  /* 0x0001840001177983 */ /* 0x000ea20000300800 */
[-C--:B------:R-:W-:Y:S01]  /*1d010*/  FFMA R140, R28, R96.reuse, R22 ;  /* 0x000000601c8c7223 */ /* 0x080fe20000000016 */
[----:B------:R-:W-:Y:S01]  /*1d020*/  FFMA R22, R12, R96, R87 ;  /* 0x000000600c167223 */ /* 0x000fe20000000057 */
[C---:B----4-:R-:W-:Y:S02]  /*1d030*/  FFMA R149, R96.reuse, R29, R39 ;  /* 0x0000001d60957223 */ /* 0x050fe40000000027 */
[----:B------:R-:W4:Y:S01]  /*1d040*/  LDL.LU R39, [R1+0x130] ;  /* 0x0001300001277983 */ /* 0x000f220000300800 */
[C---:B---3--:R-:W-:Y:S01]  /*1d050*/  FFMA R88, R96.reuse, R30, R38 ;  /* 0x0000001e60587223 */ /* 0x048fe20000000026 */
[C---:B------:R-:W-:Y:S01]  /*1d060*/  FFMA R38, R96.reuse, R13, R95 ;  /* 0x0000000d60267223 */ /* 0x040fe2000000005f */
[----:B------:R-:W-:Y:S02]  /*1d070*/  FFMA R74, R96, R31, R7 ;  /* 0x0000001f604a7223 */ /* 0x000fe40000000007 */
[----:B------:R-:W3:Y:S04]  /*1d080*/  LDL.LU R7, [R1+0x14] ;  /* 0x0000140001077983 */ /* 0x000ee80000300800 */
[----:B------:R-:W-:Y:S04]  /*1d090*/  STL [R1+0x560], R22 ;  /* 0x0005601601007387 */ /* 0x000fe80000100800 */
[----:B------:R-:W-:Y:S01]  /*1d0a0*/  STL [R1+0x564], R38 ;  /* 0x0005642601007387 */ /* 0x000fe20000100800 */
[----:B--2---:R-:W-:Y:S01]  /*1d0b0*/  FFMA R72, R8, R96, R6 ;  /* 0x0000006008487223 */ /* 0x004fe20000000006 */
[----:B------:R-:W-:-:S05]  /*1d0c0*/  FFMA R6, R96, R14, R103 ;  /* 0x0000000e60067223 */ /* 0x000fca0000000067 */
[----:B------:R-:W-:Y:S04]  /*1d0d0*/  STL [R1+0x568], R6 ;  /* 0x0005680601007387 */ /* 0x000fe80000100800 */
[----:B------:R-:W-:Y:S04]  /*1d0e0*/  STL [R1+0x56c], R111 ;  /* 0x00056c6f01007387 */ /* 0x000fe80000100800 */
[----:B------:R-:W-:Y:S01]  /*1d0f0*/  STL [R1+0x570], R99 ;  /* 0x0005706301007387 */ /* 0x000fe20000100800 */
[----:B------:R-:W-:-:S03]  /*1d100*/  FFMA R164, R80, R30, R137 ;  /* 0x0000001e50a47223 */ /* 0x000fc60000000089 */
[----:B------:R-:W-:Y:S04]  /*1d110*/  STL [R1+0x574], R83 ;  /* 0x0005745301007387 */ /* 0x000fe80000100800 */
[----:B------:R-:W2:Y:S04]  /*1d120*/  LDL.LU R128, [R1+0x258] ;  /* 0x0002580001807983 */ /* 0x000ea80000300800 */
[----:B------:R-:W2:Y:S04]  /*1d130*/  LDL.LU R166, [R1+0x24c] ;  /* 0x00024c0001a67983 */ /* 0x000ea80000300800 */
[----:B------:R-:W2:Y:S01]  /*1d140*/  LDL.LU R137, [R1+0x22c] ;  /* 0x00022c0001897983 */ /* 0x000ea20000300800 */
[----:B------:R-:W-:Y:S01]  /*1d150*/  FFMA R62, R68, R19, R116 ;  /* 0x00000013443e7223 */ /* 0x000fe20000000074 */
[----:B------:R-:W-:-:S02]  /*1d160*/  FFMA R116, R96, R11, R79 ;  /* 0x0000000b60747223 */ /* 0x000fc4000000004f */
[----:B------:R-:W0:Y:S01]  /*1d170*/  LDS.128 R76, [R3+0x350] ;  /* 0x00035000034c7984 */ /* 0x000e220000000c00 */
[----:B------:R-:W-:-:S03]  /*1d180*/  FFMA R103, R8, R80, R132 ;  /* 0x0000005008677223 */ /* 0x000fc60000000084 */
[----:B------:R-:W2:Y:S01]  /*1d190*/  LDL.LU R132, [R1+0x204] ;  /* 0x0002040001847983 */ /* 0x000ea20000300800 */
[----:B------:R-:W-:Y:S01]  /*1d1a0*/  FFMA R139, R28, R80, R138 ;  /* 0x000000501c8b7223 */ /* 0x000fe2000000008a */
[----:B------:R-:W-:Y:S01]  /*1d1b0*/  FFMA R26, R96, R19, R119 ;  /* 0x00000013601a7223 */ /* 0x000fe20000000077 */
[----:B------:R-:W-:Y:S01]  /*1d1c0*/  FFMA R119, R80, R31, R136 ;  /* 0x0000001f50777223 */ /* 0x000fe20000000088 */
[----:B------:R-:W-:Y:S02]  /*1d1d0*/  FFMA R145, R28, R108, R167 ;  /* 0x0000006c1c917223 */ /* 0x000fe400000000a7 */
[----:B------:R-:W2:Y:S04]  /*1d1e0*/  LDL.LU R167, [R1+0x1b4] ;  /* 0x0001b40001a77983 */ /* 0x000ea80000300800 */
[----:B------:R-:W2:Y:S01]  /*1d1f0*/  LDL.LU R133, [R1+0x15c] ;  /* 0x00015c0001857983 */ /* 0x000ea20000300800 */
[----:B------:R-:W-:-:S03]  /*1d200*/  FFMA R150, R108, R29, R125 ;  /* 0x0000001d6c967223 */ /* 0x000fc6000000007d */
[----:B------:R-:W2:Y:S01]  /*1d210*/  LDL.LU R27, [R1+0x12c] ;  /* 0x00012c00011b7983 */ /* 0x000ea20000300800 */
[----:B------:R-:W-:-:S03]  /*1d220*/  FFMA R125, R108, R31, R23 ;  /* 0x0000001f6c7d7223 */ /* 0x000fc60000000017 */
[----:B------:R-:W2:Y:S01]  /*1d230*/  LDL.LU R138, [R1+0x128] ;  /* 0x00012800018a7983 */ /* 0x000ea20000300800 */
[----:B----4-:R-:W-:-:S03]  /*1d240*/  FFMA R123, R8, R108, R39 ;  /* 0x0000006c087b7223 */ /* 0x010fc60000000027 */
[----:B------:R-:W4:Y:S04]  /*1d250*/  LDL.LU R39, [R1+0x30] ;  /* 0x0000300001277983 */ /* 0x000f280000300800 */
[----:B------:R-:W4:Y:S01]  /*1d260*/  LDL.LU R136, [R1+0x2c] ;  /* 0x00002c0001887983 */ /* 0x000f220000300800 */
[----:B---3--:R-:W-:-:S03]  /*1d270*/  FFMA R120, R108, R9, R7 ;  /* 0x000000096c787223 */ /* 0x008fc60000000007 */
[----:B------:R-:W3:Y:S04]  /*1d280*/  LDL.LU R23, [R1+0x28] ;  /* 0x0000280001177983 */ /* 0x000ee80000300800 */
[----:B------:R-:W3:Y:S04]  /*1d290*/  LDL.LU R7, [R1+0x24] ;  /* 0x0000240001077983 */ /* 0x000ee80000300800 */
[----:B0-----:R-:W-:Y:S04]  /*1d2a0*/  STL [R1+0x4d8], R79 ;  /* 0x0004d84f01007387 */ /* 0x001fe80000100800 */
[----:B------:R-:W-:Y:S01]  /*1d2b0*/  STL [R1+0x4dc], R115 ;  /* 0x0004dc7301007387 */ /* 0x000fe20000100800 */
[C---:B--2---:R-:W-:Y:S01]  /*1d2c0*/  FFMA R153, R76.reuse, R29, R166 ;  /* 0x0000001d4c997223 */ /* 0x044fe200000000a6 */
[----:B------:R-:W-:-:S02]  /*1d2d0*/  FFMA R166, R76, R30, R137 ;  /* 0x0000001e4ca67223 */ /* 0x000fc40000000089 */
[----:B------:R-:W2:Y:S01]  /*1d2e0*/  LDL.LU R137, [R1+0x260] ;  /* 0x0002600001897983 */ /* 0x000ea20000300800 */
[----:B------:R-:W-:-:S03]  /*1d2f0*/  FFMA R148, R28, R76, R128 ;  /* 0x0000004c1c947223 */ /* 0x000fc60000000080 */
[----:B------:R-:W3:Y:S01]  /*1d300*/  LDL.LU R155, [R1+0x254] ;  /* 0x00025400019b7983 */ /* 0x000ee20000300800 */
[-C--:B------:R-:W-:Y:S01]  /*1d310*/  FFMA R129, R76, R31.reuse, R132 ;  /* 0x0000001f4c817223 */ /* 0x080fe20000000084 */
[C---:B------:R-:W-:Y:S01]  /*1d320*/  FFMA R41, R60.reuse, R31, R226 ;  /* 0x0000001f3c297223 */ /* 0x040fe200000000e2 */
[----:B------:R-:W-:Y:S01]  /*1d330*/  FFMA R40, R60, R30, R242 ;  /* 0x0000001e3c287223 */ /* 0x000fe200000000f2 */
[----:B------:R-:W-:Y:S01]  /*1d340*/  FFMA R144, R8, R60, R144 ;  /* 0x0000003c08907223 */ /* 0x000fe20000000090 */
[C---:B------:R-:W-:Y:S01]  /*1d350*/  FFMA R159, R60.reuse, R9, R159 ;  /* 0x000000093c9f7223 */ /* 0x040fe2000000009f */
[----:B------:R-:W-:Y:S01]  /*1d360*/  FFMA R174, R60, R10, R174 ;  /* 0x0000000a3cae7223 */ /* 0x000fe200000000ae */
[----:B------:R-:W-:Y:S01]  /*1d370*/  FFMA R224, R16, R60, R191 ;  /* 0x0000003c10e07223 */ /* 0x000fe200000000bf */
[C---:B------:R-:W-:Y:S01]  /*1d380*/  FFMA R234, R60.reuse, R17, R192 ;  /* 0x000000113cea7223 */ /* 0x040fe200000000c0 */
[----:B------:R-:W-:Y:S01]  /*1d390*/  FFMA R176, R60, R18, R193 ;  /* 0x000000123cb07223 */ /* 0x000fe200000000c1 */
        /* <DEDUP_REMOVED lines=8> */
[----:B------:R-:W-:-:S02]  /*1d420*/  FFMA R128, R8, R76, R167 ;  /* 0x0000004c08807223 */ /* 0x000fc400000000a7 */
[----:B------:R-:W3:Y:S04]  /*1d430*/  LDL.LU R167, [R1+0x248] ;  /* 0x0002480001a77983 */ /* 0x000ee80000300800 */
[----:B------:R-:W3:Y:S04]  /*1d440*/  LDL.LU R143, [R1+0x228] ;  /* 0x00022800018f7983 */ /* 0x000ee80000300800 */
[----:B------:R-:W3:Y:S04]  /*1d450*/  LDL.LU R132, [R1+0x200] ;  /* 0x0002000001847983 */ /* 0x000ee80000300800 */
[----:B------:R-:W3:Y:S01]  /*1d460*/  LDL.LU R131, [R1+0x1a0] ;  /* 0x0001a00001837983 */ /* 0x000ee20000300800 */
[----:B------:R-:W-:-:S03]  /*1d470*/  FFMA R127, R76, R9, R133 ;  /* 0x000000094c7f7223 */ /* 0x000fc60000000085 */
[----:B------:R-:W3:Y:S04]  /*1d480*/  LDL.LU R130, [R1+0x16c] ;  /* 0x00016c0001827983 */ /* 0x000ee80000300800 */
[----:B------:R-:W3:Y:S04]  /*1d490*/  LDL.LU R226, [R1+0x168] ;  /* 0x0001680001e27983 */ /* 0x000ee80000300800 */
[----:B------:R-:W3:Y:S04]  /*1d4a0*/  LDL.LU R190, [R1+0x138] ;  /* 0x0001380001be7983 */ /* 0x000ee80000300800 */
[----:B------:R-:W3:Y:S04]  /*1d4b0*/  LDL.LU R134, [R1+0xa4] ;  /* 0x0000a40001867983 */ /* 0x000ee80000300800 */
[----:B------:R-:W3:Y:S01]  /*1d4c0*/  LDL.LU R133, [R1+0x6c] ;  /* 0x00006c0001857983 */ /* 0x000ee20000300800 */
[----:B------:R-:W-:-:S03]  /*1d4d0*/  FFMA R64, R8, R68, R237 ;  /* 0x0000004408407223 */ /* 0x000fc600000000ed */
[----:B------:R-:W3:Y:S01]  /*1d4e0*/  LDL.LU R189, [R1+0x64] ;  /* 0x0000640001bd7983 */ /* 0x000ee20000300800 */
[C---:B------:R-:W-:Y:S01]  /*1d4f0*/  FFMA R158, R68.reuse, R9, R158 ;  /* 0x00000009449e7223 */ /* 0x040fe2000000009e */
[----:B------:R-:W-:Y:S02]  /*1d500*/  FFMA R42, R68, R10, R42 ;  /* 0x0000000a442a7223 */ /* 0x000fe4000000002a */
[----:B------:R-:W3:Y:S01]  /*1d510*/  LDL.LU R171, [R1+0x268] ;  /* 0x0002680001ab7983 */ /* 0x000ee20000300800 */
[----:B------:R-:W-:Y:S01]  /*1d520*/  FFMA R197, R16, R68, R197 ;  /* 0x0000004410c57223 */ /* 0x000fe200000000c5 */
[C---:B------:R-:W-:Y:S01]  /*1d530*/  FFMA R227, R68.reuse, R17, R198 ;  /* 0x0000001144e37223 */ /* 0x040fe200000000c6 */
[----:B------:R-:W-:Y:S01]  /*1d540*/  FFMA R239, R68, R18, R199 ;  /* 0x0000001244ef7223 */ /* 0x000fe200000000c7 */
[----:B------:R-:W3:Y:S01]  /*1d550*/  LDL.LU R156, [R1+0x264] ;  /* 0x00026400019c7983 */ /* 0x000ee20000300800 */
[C---:B------:R-:W-:Y:S01]  /*1d560*/  FFMA R68, R96.reuse, R9, R238 ;  /* 0x0000000960447223 */ /* 0x040fe200000000ee */
[----:B------:R-:W-:Y:S01]  /*1d570*/  FFMA R34, R96, R10, R34 ;  /* 0x0000000a60227223 */ /* 0x000fe20000000022 */
[----:B------:R-:W-:Y:S01]  /*1d580*/  FFMA R200, R16, R96, R200 ;  /* 0x0000006010c87223 */ /* 0x000fe200000000c8 */
[----:B------:R-:W3:Y:S01]  /*1d590*/  LDL.LU R168, [R1+0x25c] ;  /* 0x00025c0001a87983 */ /* 0x000ee20000300800 */
[C---:B------:R-:W-:Y:S01]  /*1d5a0*/  FFMA R201, R96.reuse, R17, R201 ;  /* 0x0000001160c97223 */ /* 0x040fe200000000c9 */
[----:B------:R-:W-:Y:S01]  /*1d5b0*/  FFMA R240, R96, R18, R202 ;  /* 0x0000001260f07223 */ /* 0x000fe200000000ca */
[-C--:B------:R-:W-:Y:S01]  /*1d5c0*/  FFMA R126, R76, R10.reuse, R27 ;  /* 0x0000000a4c7e7223 */ /* 0x080fe2000000001b */
[----:B------:R-:W3:Y:S01]  /*1d5d0*/  LDL.LU R173, [R1+0x250] ;  /* 0x0002500001ad7983 */ /* 0x000ee20000300800 */
        /* <DEDUP_REMOVED lines=9> */
[----:B------:R-:W-:Y:S01]  /*1d670*/  FFMA R67, R80, R15, R222 ;  /* 0x0000000f50437223 */ /* 0x000fe200000000de */
[C---:B------:R-:W-:Y:S01]  /*1d680*/  FFMA R163, R108.reuse, R30, R47 ;  /* 0x0000001e6ca37223 */ /* 0x040fe2000000002f */
[----:B------:R-:W3:Y:S01]  /*1d690*/  LDL.LU R135, [R1+0x230] ;  /* 0x0002300001877983 */ /* 0x000ee20000300800 */
        /* <DEDUP_REMOVED lines=8> */
[C---:B------:R-:W-:Y:S01]  /*1d720*/  FFMA R51, R108.reuse, R14, R250 ;  /* 0x0000000e6c337223 */ /* 0x040fe200000000fa */
[----:B------:R-:W-:Y:S01]  /*1d730*/  FFMA R47, R108, R15, R249 ;  /* 0x0000000f6c2f7223 */ /* 0x000fe200000000f9 */
[C---:B------:R-:W-:Y:S01]  /*1d740*/  FFMA R108, R76.reuse, R11, R138 ;  /* 0x0000000b4c6c7223 */ /* 0x040fe2000000008a */
[----:B----4-:R-:W-:-:S02]  /*1d750*/  FFMA R27, R76, R13, R136 ;  /* 0x0000000d4c1b7223 */ /* 0x010fc40000000088 */
[----:B------:R-:W4:Y:S01]  /*1d760*/  LDL.LU R136, [R1+0x208] ;  /* 0x0002080001887983 */ /* 0x000f220000300800 */
[----:B--2---:R-:W-:-:S03]  /*1d770*/  FFMA R165, R28, R112, R137 ;  /* 0x000000701ca57223 */ /* 0x004fc60000000089 */
[----:B------:R-:W2:Y:S04]  /*1d780*/  LDL.LU R137, [R1+0x1d8] ;  /* 0x0001d80001897983 */ /* 0x000ea80000300800 */
[----:B------:R-:W2:Y:S04]  /*1d790*/  LDL.LU R138, [R1+0x1bc] ;  /* 0x0001bc00018a7983 */ /* 0x000ea80000300800 */
[----:B------:R-:W2:Y:S04]  /*1d7a0*/  LDL.LU R182, [R1+0x19c] ;  /* 0x00019c0001b67983 */ /* 0x000ea80000300800 */
[----:B------:R-:W4:Y:S04]  /*1d7b0*/  LDL.LU R172, [R1+0x160] ;  /* 0x0001600001ac7983 */ /* 0x000f280000300800 */
[----:B------:R-:W2:Y:S01]  /*1d7c0*/  LDL.LU R178, [R1+0x118] ;  /* 0x0001180001b27983 */ /* 0x000ea20000300800 */
[----:B------:R-:W-:-:S03]  /*1d7d0*/  FFMA R241, R76, R18, R55 ;  /* 0x000000124cf17223 */ /* 0x000fc60000000037 */
[----:B------:R-:W0:Y:S01]  /*1d7e0*/  LDS.128 R52, [R3+0x3d0] ;  /* 0x0003d00003347984 */ /* 0x000e220000000c00 */
[----:B---3--:R-:W-:Y:S01]  /*1d7f0*/  FFMA R23, R76, R14, R23 ;  /* 0x0000000e4c177223 */ /* 0x008fe20000000017 */
[C---:B------:R-:W-:Y:S02]  /*1d800*/  FFMA R170, R112.reuse, R31, R143 ;  /* 0x0000001f70aa7223 */ /* 0x040fe4000000008f */
[----:B------:R-:W3:Y:S04]  /*1d810*/  LDL.LU R143, [R1+0xd8] ;  /* 0x0000d800018f7983 */ /* 0x000ee80000300800 */
[----:B0-----:R-:W-:Y:S01]  /*1d820*/  STL [R1+0x4e8], R55 ;  /* 0x0004e83701007387 */ /* 0x001fe20000100800 */
[----:B------:R-:W-:-:S03]  /*1d830*/  FFMA R134, R112, R13, R134 ;  /* 0x0000000d70867223 */ /* 0x000fc60000000086 */
[----:B------:R-:W-:Y:S01]  /*1d840*/  STL [R1+0x494], R3 ;  /* 0x0004940301007387 */ /* 0x000fe20000100800 */
[-C--:B------:R-:W-:Y:S01]  /*1d850*/  FFMA R133, R112, R14.reuse, R133 ;  /* 0x0000000e70857223 */ /* 0x080fe20000000085 */
[C---:B----4-:R-:W-:Y:S02]  /*1d860*/  FFMA R13, R52.reuse, R13, R172 ;  /* 0x0000000d340d7223 */ /* 0x050fe400000000ac */
[----:B------:R-:W4:Y:S01]  /*1d870*/  LDL.LU R172, [R1+0x1c] ;  /* 0x00001c0001ac7983 */ /* 0x000f220000300800 */
[----:B--2---:R-:W-:-:S03]  /*1d880*/  FFMA R14, R52, R14, R178 ;  /* 0x0000000e340e7223 */ /* 0x004fc600000000b2 */
[----:B------:R-:W2:Y:S01]  /*1d890*/  LDL.LU R178, [R1+0x3c] ;  /* 0x00003c0001b27983 */ /* 0x000ea20000300800 */
[CC--:B------:R-:W-:Y:S01]  /*1d8a0*/  FFMA R155, R112.reuse, R29.reuse, R155 ;  /* 0x0000001d709b7223 */ /* 0x0c0fe2000000009b */
[----:B------:R-:W-:Y:S01]  /*1d8b0*/  FFMA R167, R112, R30, R167 ;  /* 0x0000001e70a77223 */ /* 0x000fe200000000a7 */
[----:B------:R-:W-:Y:S01]  /*1d8c0*/  FFMA R171, R28, R52, R171 ;  /* 0x000000341cab7223 */ /* 0x000fe200000000ab */
[C---:B------:R-:W-:Y:S01]  /*1d8d0*/  FFMA R156, R52.reuse, R29, R156 ;  /* 0x0000001d349c7223 */ /* 0x040fe2000000009c */
[C---:B------:R-:W-:Y:S01]  /*1d8e0*/  FFMA R168, R52.reuse, R30, R168 ;  /* 0x0000001e34a87223 */ /* 0x040fe200000000a8 */
[----:B------:R-:W-:Y:S02]  /*1d8f0*/  FFMA R173, R52, R31, R173 ;  /* 0x0000001f34ad7223 */ /* 0x000fe400000000ad */
[----:B------:R-:W0:Y:S01]  /*1d900*/  LDS.128 R28, [R2+0xa00] ;  /* 0x000a0000021c7984 */ /* 0x000e220000000c00 */
[-C--:B------:R-:W-:Y:S01]  /*1d910*/  FFMA R208, R16, R76.reuse, R208 ;  /* 0x0000004c10d07223 */ /* 0x080fe200000000d0 */
[C---:B------:R-:W-:Y:S01]  /*1d920*/  FFMA R207, R76.reuse, R17, R207 ;  /* 0x000000114ccf7223 */ /* 0x040fe200000000cf */
[----:B------:R-:W-:Y:S01]  /*1d930*/  FFMA R250, R76, R19, R210 ;  /* 0x000000134cfa7223 */ /* 0x000fe200000000d2 */
        /* <DEDUP_REMOVED lines=21> */
[----:B---3--:R-:W-:Y:S01]  /*1da90*/  FFMA R15, R52, R15, R143 ;  /* 0x0000000f340f7223 */ /* 0x008fe2000000008f */
[----:B------:R-:W1:Y:S01]  /*1daa0*/  LDS.128 R8, [R2+0xa10] ;  /* 0x000a100002087984 */ /* 0x000e620000000c00 */
[----:B------:R-:W-:-:S02]  /*1dab0*/  MOV R70, R176 ;  /* 0x000000b000467202 */ /* 0x000fc40000000f00 */
[----:B------:R-:W-:Y:S01]  /*1dac0*/  MOV R221, R177 ;  /* 0x000000b100dd7202 */ /* 0x000fe20000000f00 */
[----:B------:R-:W3:Y:S01]  /*1dad0*/  LDS.128 R16, [R2+0xa20] ;  /* 0x000a200002107984 */ /* 0x000ee20000000c00 */
[C---:B0-----:R-:W-:Y:S01]  /*1dae0*/  FFMA R52, R28.reuse, R81, R139 ;  /* 0x000000511c347223 */ /* 0x041fe2000000008b */
[----:B------:R-:W-:Y:S01]  /*1daf0*/  FFMA R139, R28, R77, R148 ;  /* 0x0000004d1c8b7223 */ /* 0x000fe20000000094 */
        /* <DEDUP_REMOVED lines=18> */
[----:B----4-:R-:W-:-:S02]  /*1dc20*/  FFMA R155, R5, R30, R172 ;  /* 0x0000001e059b7223 */ /* 0x010fc400000000ac */
[----:B------:R-:W4:Y:S04]  /*1dc30*/  LDL.LU R172, [R1+0x84] ;  /* 0x0000840001ac7983 */ /* 0x000f280000300800 */
[----:B------:R-:W3:Y:S01]  /*1dc40*/  LDL.LU R182, [R1+0x34] ;  /* 0x0000340001b67983 */ /* 0x000ee20000300800 */
[----:B--2---:R-:W-:-:S03]  /*1dc50*/  FFMA R166, R5, R31, R178 ;  /* 0x0000001f05a67223 */ /* 0x004fc600000000b2 */
[----:B------:R-:W2:Y:S04]  /*1dc60*/  LDL.LU R189, [R1+0xb4] ;  /* 0x0000b40001bd7983 */ /* 0x000ea80000300800 */
[----:B------:R-:W4:Y:S04]  /*1dc70*/  LDL.LU R178, [R1+0x78] ;  /* 0x0000780001b27983 */ /* 0x000f280000300800 */
[----:B------:R-:W4:Y:S04]  /*1dc80*/  LDL.LU R195, [R1+0x100] ;  /* 0x0001000001c37983 */ /* 0x000f280000300800 */
[----:B------:R-:W4:Y:S04]  /*1dc90*/  LDL.LU R192, [R1+0xd4] ;  /* 0x0000d40001c07983 */ /* 0x000f280000300800 */
[----:B------:R-:W4:Y:S01]  /*1dca0*/  LDL.LU R226, [R1+0xa0] ;  /* 0x0000a00001e27983 */ /* 0x000f220000300800 */
        /* <DEDUP_REMOVED lines=15> */
[C---:B------:R-:W-:Y:S01]  /*1dda0*/  FFMA R88, R30.reuse, R113, R167 ;  /* 0x000000711e587223 */ /* 0x040fe200000000a7 */
[C---:B------:R-:W-:Y:S01]  /*1ddb0*/  FFMA R167, R30.reuse, R53, R168 ;  /* 0x000000351ea77223 */ /* 0x040fe200000000a8 */
[CC--:B------:R-:W-:Y:S01]  /*1ddc0*/  FFMA R168, R31.reuse, R21.reuse, R169 ;  /* 0x000000151fa87223 */ /* 0x0c0fe200000000a9 */
        /* <DEDUP_REMOVED lines=24> */
[CC--:B-1----:R-:W-:Y:S01]  /*1df50*/  FFMA R31, R8.reuse, R45.reuse, R179 ;  /* 0x0000002d081f7223 */ /* 0x0c2fe200000000b3 */
[----:B------:R-:W-:Y:S01]  /*1df60*/  FFMA R176, R9, R45, R183 ;  /* 0x0000002d09b07223 */ /* 0x000fe200000000b7 */
[----:B------:R-:W-:Y:S01]  /*1df70*/  MOV R66, R70 ;  /* 0x0000004600427202 */ /* 0x000fe20000000f00 */
[----:B---3--:R-:W-:-:S02]  /*1df80*/  FFMA R171, R8, R37, R182 ;  /* 0x0000002508ab7223 */ /* 0x008fc400000000b6 */
[----:B------:R-:W3:Y:S04]  /*1df90*/  LDL.LU R182, [R1+0x44] ;  /* 0x0000440001b67983 */ /* 0x000ee80000300800 */
[----:B------:R-:W3:Y:S01]  /*1dfa0*/  LDL.LU R191, [R1+0x148] ;  /* 0x0001480001bf7983 */ /* 0x000ee20000300800 */
[----:B--2---:R-:W-:-:S03]  /*1dfb0*/  FFMA R179, R5, R9, R189 ;  /* 0x0000000905b37223 */ /* 0x004fc600000000bd */
[----:B------:R-:W2:Y:S04]  /*1dfc0*/  LDL.LU R193, [R1+0xf8] ;  /* 0x0000f80001c17983 */ /* 0x000ea80000300800 */
[----:B------:R-:W2:Y:S04]  /*1dfd0*/  LDL.LU R194, [R1+0xcc] ;  /* 0x0000cc0001c27983 */ /* 0x000ea80000300800 */
[----:B------:R-:W2:Y:S01]  /*1dfe0*/  LDL.LU R190, [R1+0x94] ;  /* 0x0000940001be7983 */ /* 0x000ea20000300800 */
[----:B----4-:R-:W-:-:S03]  /*1dff0*/  FFMA R185, R5, R10, R195 ;  /* 0x0000000a05b97223 */ /* 0x010fc600000000c3 */
[----:B------:R-:W4:Y:S01]  /*1e000*/  LDL.LU R189, [R1+0x38] ;  /* 0x0000380001bd7983 */ /* 0x000f220000300800 */
[----:B------:R-:W-:-:S03]  /*1e010*/  FFMA R183, R10, R21, R226 ;  /* 0x000000150ab77223 */ /* 0x000fc600000000e2 */
[----:B------:R-:W4:Y:S04]  /*1e020*/  LDL.LU R199, [R1+0x188] ;  /* 0x0001880001c77983 */ /* 0x000f280000300800 */
[----:B------:R-:W4:Y:S04]  /*1e030*/  LDL.LU R198, [R1+0x110] ;  /* 0x0001100001c67983 */ /* 0x000f280000300800 */
[----:B------:R-:W3:Y:S04]  /*1e040*/  LDL.LU R196, [R1+0xf0] ;  /* 0x0000f00001c47983 */ /* 0x000ee80000300800 */
[----:B------:R-:W4:Y:S04]  /*1e050*/  LDL.LU R195, [R1+0xbc] ;  /* 0x0000bc0001c37983 */ /* 0x000f280000300800 */
[----:B------:R-:W4:Y:S04]  /*1e060*/  LDL.LU R226, [R1+0x7c] ;  /* 0x00007c0001e27983 */ /* 0x000f280000300800 */
[----:B------:R-:W2:Y:S04]  /*1e070*/  LDL.LU R50, [R1+0x1b8] ;  /* 0x0001b80001327983 */ /* 0x000ea80000300800 */
[----:B------:R-:W4:Y:S04]  /*1e080*/  LDL.LU R58, [R1+0x180] ;  /* 0x00018000013a7983 */ /* 0x000f280000300800 */
[----:B------:R-:W4:Y:S04]  /*1e090*/  LDL.LU R82, [R1+0x108] ;  /* 0x0001080001527983 */ /* 0x000f280000300800 */
[----:B------:R-:W4:Y:S04]  /*1e0a0*/  LDL.LU R98, [R1+0xec] ;  /* 0x0000ec0001627983 */ /* 0x000f280000300800 */
[----:B------:R-:W3:Y:S01]  /*1e0b0*/  LDL.LU R70, [R1+0xb0] ;  /* 0x0000b00001467983 */ /* 0x000ee20000300800 */
[----:B------:R-:W-:-:S03]  /*1e0c0*/  MOV R237, R221 ;  /* 0x000000dd00ed7202 */ /* 0x000fc60000000f00 */
[----:B------:R-:W4:Y:S04]  /*1e0d0*/  LDL.LU R221, [R1+0x70] ;  /* 0x0000700001dd7983 */ /* 0x000f280000300800 */
[----:B------:R-:W4:Y:S04]  /*1e0e0*/  LDL.LU R230, [R1+0x1e0] ;  /* 0x0001e00001e67983 */ /* 0x000f280000300800 */
[----:B------:R-:W4:Y:S04]  /*1e0f0*/  LDL.LU R231, [R1+0x1c4] ;  /* 0x0001c40001e77983 */ /* 0x000f280000300800 */
[----:B------:R-:W4:Y:S04]  /*1e100*/  LDL.LU R99, [R1+0x198] ;  /* 0x0001980001637983 */ /* 0x000f280000300800 */
[----:B------:R-:W4:Y:S04]  /*1e110*/  LDL.LU R233, [R1+0x158] ;  /* 0x0001580001e97983 */ /* 0x000f280000300800 */
[----:B------:R-:W4:Y:S04]  /*1e120*/  LDL.LU R246, [R1+0xfc] ;  /* 0x0000fc0001f67983 */ /* 0x000f280000300800 */
[----:B------:R-:W4:Y:S01]  /*1e130*/  LDL.LU R238, [R1+0xd0] ;  /* 0x0000d00001ee7983 */ /* 0x000f220000300800 */
[----:B------:R-:W-:Y:S01]  /*1e140*/  FFMA R186, R9, R53, R136 ;  /* 0x0000003509ba7223 */ /* 0x000fe20000000088 */
[-C--:B------:R-:W-:Y:S01]  /*1e150*/  FFMA R136, R10, R49.reuse, R187 ;  /* 0x000000310a887223 */ /* 0x080fe200000000bb */
[C---:B------:R-:W-:Y:S01]  /*1e160*/  FFMA R187, R11.reuse, R49, R229 ;  /* 0x000000310bbb7223 */ /* 0x040fe200000000e5 */
[----:B------:R-:W-:Y:S01]  /*1e170*/  FFMA R210, R11, R53, R138 ;  /* 0x000000350bd27223 */ /* 0x000fe2000000008a */
[----:B------:R-:W-:Y:S01]  /*1e180*/  FFMA R138, R16, R61, R224 ;  /* 0x0000003d108a7223 */ /* 0x000fe200000000e0 */
[----:B------:R-:W-:Y:S01]  /*1e190*/  FFMA R177, R9, R21, R184 ;  /* 0x0000001509b17223 */ /* 0x000fe200000000b8 */
[C---:B------:R-:W-:Y:S01]  /*1e1a0*/  FFMA R184, R10.reuse, R37, R192 ;  /* 0x000000250ab87223 */ /* 0x040fe200000000c0 */
[----:B------:R-:W-:Y:S01]  /*1e1b0*/  FFMA R192, R10, R53, R137 ;  /* 0x000000350ac07223 */ /* 0x000fe20000000089 */
[----:B---3--:R-:W-:-:S02]  /*1e1c0*/  FFMA R222, R17, R25, R70 ;  /* 0x0000001911de7223 */ /* 0x008fc40000000046 */
[----:B------:R-:W3:Y:S01]  /*1e1d0*/  LDL.LU R70, [R1+0x20c] ;  /* 0x00020c0001467983 */ /* 0x000ee20000300800 */
[----:B------:R-:W-:-:S03]  /*1e1e0*/  FFMA R202, R16, R21, R196 ;  /* 0x0000001510ca7223 */ /* 0x000fc600000000c4 */
[----:B------:R-:W3:Y:S01]  /*1e1f0*/  LDL.LU R111, [R1+0x1dc] ;  /* 0x0001dc00016f7983 */ /* 0x000ee20000300800 */
[----:B--2---:R-:W-:-:S03]  /*1e200*/  FFMA R229, R5, R17, R50 ;  /* 0x0000001105e57223 */ /* 0x004fc60000000032 */
[----:B------:R-:W2:Y:S01]  /*1e210*/  LDL.LU R38, [R1+0x1c0] ;  /* 0x0001c00001267983 */ /* 0x000ea20000300800 */
[----:B------:R-:W-:Y:S01]  /*1e220*/  FFMA R196, R16, R57, R225 ;  /* 0x0000003910c47223 */ /* 0x000fe200000000e1 */
[C---:B----4-:R-:W-:Y:S02]  /*1e230*/  FFMA R223, R17.reuse, R37, R58 ;  /* 0x0000002511df7223 */ /* 0x050fe4000000003a */
[----:B------:R-:W4:Y:S01]  /*1e240*/  LDL.LU R110, [R1+0x190] ;  /* 0x00019000016e7983 */ /* 0x000f220000300800 */
[----:B------:R-:W-:-:S03]  /*1e250*/  FFMA R225, R17, R21, R82 ;  /* 0x0000001511e17223 */ /* 0x000fc60000000052 */
[----:B------:R-:W4:Y:S01]  /*1e260*/  LDL.LU R46, [R1+0x144] ;  /* 0x00014400012e7983 */ /* 0x000f220000300800 */
[----:B------:R-:W-:-:S03]  /*1e270*/  FFMA R224, R17, R45, R98 ;  /* 0x0000002d11e07223 */ /* 0x000fc60000000062 */
[----:B------:R-:W4:Y:S04]  /*1e280*/  LDL.LU R50, [R1+0xf4] ;  /* 0x0000f40001327983 */ /* 0x000f280000300800 */
[----:B------:R-:W4:Y:S04]  /*1e290*/  LDL.LU R58, [R1+0xc4] ;  /* 0x0000c400013a7983 */ /* 0x000f280000300800 */
[----:B------:R-:W2:Y:S04]  /*1e2a0*/  LDL.LU R82, [R1+0x8c] ;  /* 0x00008c0001527983 */ /* 0x000ea80000300800 */
[----:B------:R-:W4:Y:S01]  /*1e2b0*/  LDL.LU R98, [R1+0x8] ;  /* 0x0000080001627983 */ /* 0x000f220000300800 */
[----:B------:R-:W-:Y:S01]  /*1e2c0*/  FFMA R137, R11, R61, R219 ;  /* 0x0000003d0b897223 */ /* 0x000fe200000000db */
[----:B------:R-:W-:Y:S01]  /*1e2d0*/  FFMA R219, R16, R65, R220 ;  /* 0x0000004110db7223 */ /* 0x000fe200000000dc */
[C---:B------:R-:W-:Y:S01]  /*1e2e0*/  FFMA R220, R17.reuse, R49, R221 ;  /* 0x0000003111dc7223 */ /* 0x040fe200000000dd */
[-C--:B------:R-:W-:Y:S01]  /*1e2f0*/  FFMA R221, R17, R57.reuse, R236 ;  /* 0x0000003911dd7223 */ /* 0x080fe200000000ec */
[C---:B------:R-:W-:Y:S01]  /*1e300*/  FFMA R236, R18.reuse, R57, R237 ;  /* 0x0000003912ec7223 */ /* 0x040fe200000000ed */
[----:B------:R-:W-:-:S02]  /*1e310*/  FFMA R237, R18, R61, R66 ;  /* 0x0000003d12ed7223 */ /* 0x000fc40000000042 */
        /* <DEDUP_REMOVED lines=32> */
[----:B------:R-:W-:Y:S01]  /*1e520*/  FFMA R42, R10, R69, R42 ;  /* 0x000000450a2a7223 */ /* 0x000fe2000000002a */
[----:B---3--:R-:W-:-:S02]  /*1e530*/  FFMA R244, R5, R19, R70 ;  /* 0x0000001305f47223 */ /* 0x008fc40000000046 */
[----:B------:R-:W3:Y:S01]  /*1e540*/  LDL.LU R70, [R1+0x23c] ;  /* 0x00023c0001467983 */ /* 0x000ee20000300800 */
        /* <DEDUP_REMOVED lines=33> */
[C---:B--2---:R-:W-:Y:S01]  /*1e760*/  FFMA R17, R19.reuse, R61, R82 ;  /* 0x0000003d13117223 */ /* 0x044fe20000000052 */
[C---:B------:R-:W-:Y:S01]  /*1e770*/  FFMA R195, R16.reuse, R49, R248 ;  /* 0x0000003110c37223 */ /* 0x040fe200000000f8 */
[C---:B------:R-:W-:Y:S01]  /*1e780*/  FFMA R197, R16.reuse, R69, R197 ;  /* 0x0000004510c57223 */ /* 0x040fe200000000c5 */
[C---:B------:R-:W-:Y:S01]  /*1e790*/  FFMA R200, R16.reuse, R97, R200 ;  /* 0x0000006110c87223 */ /* 0x040fe200000000c8 */
[C---:B------:R-:W-:Y:S01]  /*1e7a0*/  FFMA R203, R16.reuse, R81, R203 ;  /* 0x0000005110cb7223 */ /* 0x040fe200000000cb */
[C---:B------:R-:W-:Y:S01]  /*1e7b0*/  FFMA R204, R16.reuse, R109, R204 ;  /* 0x0000006d10cc7223 */ /* 0x040fe200000000cc */
[C---:B------:R-:W-:Y:S01]  /*1e7c0*/  FFMA R208, R16.reuse, R77, R208 ;  /* 0x0000004d10d07223 */ /* 0x040fe200000000d0 */
[----:B------:R-:W-:Y:S01]  /*1e7d0*/  FFMA R35, R16, R113, R35 ;  /* 0x0000007110237223 */ /* 0x000fe20000000023 */
[C---:B----4-:R-:W-:Y:S01]  /*1e7e0*/  FFMA R16, R19.reuse, R65, R98 ;  /* 0x0000004113107223 */ /* 0x050fe20000000062 */
[C---:B------:R-:W-:Y:S01]  /*1e7f0*/  FFMA R3, R19.reuse, R69, R62 ;  /* 0x0000004513037223 */ /* 0x040fe2000000003e */
[----:B------:R1:W-:Y:S04]  /*1e800*/  STL [R1], R17 ;  /* 0x0000001101007387 */ /* 0x0003e80000100800 */
[----:B------:R2:W-:Y:S04]  /*1e810*/  STL [R1+0x8], R16 ;  /* 0x0000081001007387 */ /* 0x0005e80000100800 */
[----:B------:R4:W-:Y:S01]  /*1e820*/  STL [R1+0xc], R3 ;  /* 0x00000c0301007387 */ /* 0x0009e20000100800 */
[C---:B-1----:R-:W-:Y:S01]  /*1e830*/  FFMA R17, R19.reuse, R97, R26 ;  /* 0x0000006113117223 */ /* 0x042fe2000000001a */
[----:B--2---:R-:W-:-:S04]  /*1e840*/  FFMA R16, R19, R81, R22 ;  /* 0x0000005113107223 */ /* 0x004fc80000000016 */
[----:B------:R-:W-:Y:S01]  /*1e850*/  STL [R1+0x10], R17 ;  /* 0x0000101101007387 */ /* 0x000fe20000100800 */
[C---:B----4-:R-:W-:Y:S01]  /*1e860*/  FFMA R3, R19.reuse, R109, R6 ;  /* 0x0000006d13037223 */ /* 0x050fe20000000006 */
[----:B------:R-:W-:Y:S02]  /*1e870*/  FFMA R6, R19, R77, R250 ;  /* 0x0000004d13067223 */ /* 0x000fe400000000fa */
[----:B------:R-:W2:Y:S01]  /*1e880*/  LDL.LU R79, [R1+0x238] ;  /* 0x00023800014f7983 */ /* 0x000ea20000300800 */
[----:B------:R-:W-:-:S03]  /*1e890*/  FFMA R232, R18, R21, R99 ;  /* 0x0000001512e87223 */ /* 0x000fc60000000063 */
[----:B------:R-:W-:Y:S01]  /*1e8a0*/  STL [R1+0x20], R16 ;  /* 0x0000201001007387 */ /* 0x000fe20000100800 */
[----:B------:R-:W-:-:S03]  /*1e8b0*/  FFMA R234, R18, R25, R246 ;  /* 0x0000001912ea7223 */ /* 0x000fc600000000f6 */
[----:B------:R1:W-:Y:S01]  /*1e8c0*/  STL [R1+0x1c], R3 ;  /* 0x00001c0301007387 */ /* 0x0003e20000100800 */
[----:B------:R-:W-:-:S03]  /*1e8d0*/  FFMA R246, R19, R37, R111 ;  /* 0x0000002513f67223 */ /* 0x000fc6000000006f */
[----:B------:R-:W4:Y:S04]  /*1e8e0*/  LDL.LU R83, [R1+0x234] ;  /* 0x0002340001537983 */ /* 0x000f280000300800 */
[----:B------:R0:W-:Y:S01]  /*1e8f0*/  STL [R1+0x18], R6 ;  /* 0x0000180601007387 */ /* 0x0001e20000100800 */
[----:B-1----:R-:W-:-:S03]  /*1e900*/  FFMA R3, R19, R113, R216 ;  /* 0x0000007113037223 */ /* 0x002fc600000000d8 */
[----:B------:R-:W4:Y:S01]  /*1e910*/  LDL.LU R99, [R1+0x21c] ;  /* 0x00021c0001637983 */ /* 0x000f220000300800 */
[----:B------:R-:W-:-:S03]  /*1e920*/  FFMA R235, R18, R49, R238 ;  /* 0x0000003112eb7223 */ /* 0x000fc600000000ee */
[----:B------:R-:W4:Y:S01]  /*1e930*/  LDL.LU R111, [R1+0x218] ;  /* 0x00021800016f7983 */ /* 0x000f220000300800 */
[----:B------:R-:W-:-:S03]  /*1e940*/  FFMA R238, R18, R65, R247 ;  /* 0x0000004112ee7223 */ /* 0x000fc600000000f7 */
[----:B------:R1:W-:Y:S01]  /*1e950*/  STL [R1+0x14], R3 ;  /* 0x0000140301007387 */ /* 0x0003e20000100800 */
[----:B------:R-:W-:-:S03]  /*1e960*/  FFMA R247, R19, R21, R38 ;  /* 0x0000001513f77223 */ /* 0x000fc60000000026 */
[----:B0-----:R-:W4:Y:S01]  /*1e970*/  LDL.LU R6, [R1+0x214] ;  /* 0x0002140001067983 */ /* 0x001f220000300800 */
[----:B------:R-:W-:-:S03]  /*1e980*/  FFMA R248, R19, R45, R110 ;  /* 0x0000002d13f87223 */ /* 0x000fc6000000006e */
[----:B------:R-:W4:Y:S01]  /*1e990*/  LDL.LU R38, [R1+0x210] ;  /* 0x0002100001267983 */ /* 0x000f220000300800 */
[----:B------:R-:W-:-:S03]  /*1e9a0*/  FFMA R249, R19, R25, R46 ;  /* 0x0000001913f97223 */ /* 0x000fc6000000002e */
[----:B------:R-:W4:Y:S04]  /*1e9b0*/  LDL.LU R22, [R1+0x1f8] ;  /* 0x0001f80001167983 */ /* 0x000f280000300800 */
[----:B------:R-:W4:Y:S01]  /*1e9c0*/  LDL.LU R110, [R1+0x1f4] ;  /* 0x0001f400016e7983 */ /* 0x000f220000300800 */
[----:B-1----:R-:W-:-:S03]  /*1e9d0*/  FFMA R3, R8, R5, R66 ;  /* 0x0000000508037223 */ /* 0x002fc60000000042 */
[----:B------:R-:W4:Y:S01]  /*1e9e0*/  LDL.LU R46, [R1+0x1f0] ;  /* 0x0001f000012e7983 */ /* 0x000f220000300800 */
[----:B------:R-:W-:-:S03]  /*1e9f0*/  FFMA R251, R19, R49, R50 ;  /* 0x0000003113fb7223 */ /* 0x000fc60000000032 */
[----:B------:R-:W4:Y:S01]  /*1ea00*/  LDL.LU R26, [R1+0x1e8] ;  /* 0x0001e800011a7983 */ /* 0x000f220000300800 */
[----:B------:R-:W-:-:S03]  /*1ea10*/  FFMA R252, R19, R57, R58 ;  /* 0x0000003913fc7223 */ /* 0x000fc6000000003a */
[----:B------:R-:W4:Y:S04]  /*1ea20*/  LDL.LU R50, [R1+0x1d4] ;  /* 0x0001d40001327983 */ /* 0x000f280000300800 */
[----:B------:R-:W4:Y:S04]  /*1ea30*/  LDL.LU R58, [R1+0x1d0] ;  /* 0x0001d000013a7983 */ /* 0x000f280000300800 */
[----:B------:R3:W-:Y:S04]  /*1ea40*/  STL [R1+0x24], R3 ;  /* 0x0000240301007387 */ /* 0x0007e80000100800 */
[----:B------:R-:W4:Y:S04]  /*1ea50*/  LDL.LU R82, [R1+0x1cc] ;  /* 0x0001cc0001527983 */ /* 0x000f280000300800 */
[----:B------:R-:W4:Y:S04]  /*1ea60*/  LDL.LU R98, [R1+0x1c8] ;  /* 0x0001c80001627983 */ /* 0x000f280000300800 */
[----:B------:R-:W4:Y:S04]  /*1ea70*/  LDL.LU R62, [R1+0x1b0] ;  /* 0x0001b000013e7983 */ /* 0x000f280000300800 */
[----:B------:R-:W4:Y:S01]  /*1ea80*/  LDL.LU R66, [R1+0x1ac] ;  /* 0x0001ac0001427983 */ /* 0x000f220000300800 */
[----:B---3--:R-:W-:-:S05]  /*1ea90*/  FFMA R3, R5, R9, R70 ;  /* 0x0000000905037223 */ /* 0x008fca0000000046 */
[----:B------:R0:W-:Y:S04]  /*1eaa0*/  STL [R1+0x34], R3 ;  /* 0x0000340301007387 */ /* 0x0001e80000100800 */
[----:B------:R-:W3:Y:S01]  /*1eab0*/  LDL.LU R70, [R1+0x1a8] ;  /* 0x0001a80001467983 */ /* 0x000ee20000300800 */
[----:B------:R-:W-:Y:S01]  /*1eac0*/  FFMA R250, R19, R53, R217 ;  /* 0x0000003513fa7223 */ /* 0x000fe200000000d9 */
[C---:B------:R-:W-:Y:S02]  /*1ead0*/  FFMA R230, R5.reuse, R18, R230 ;  /* 0x0000001205e67223 */ /* 0x040fe400000000e6 */
[----:B------:R-:W3:Y:S01]  /*1eae0*/  LDL.LU R19, [R1+0x170] ;  /* 0x0001700001137983 */ /* 0x000ee20000300800 */
[C---:B------:R-:W-:Y:S01]  /*1eaf0*/  FFMA R231, R18.reuse, R37, R231 ;  /* 0x0000002512e77223 */ /* 0x040fe200000000e7 */
[C---:B------:R-:W-:Y:S01]  /*1eb00*/  FFMA R233, R18.reuse, R45, R233 ;  /* 0x0000002d12e97223 */ /* 0x040fe200000000e9 */
[C---:B------:R-:W-:Y:S01]  /*1eb10*/  FFMA R239, R18.reuse, R69, R239 ;  /* 0x0000004512ef7223 */ /* 0x040fe200000000ef */
[----:B------:R-:W3:Y:S01]  /*1eb20*/  LDL.LU R217, [R1+0x154] ;  /* 0x0001540001d97983 */ /* 0x000ee20000300800 */
[C---:B------:R-:W-:Y:S01]  /*1eb30*/  FFMA R240, R18.reuse, R97, R240 ;  /* 0x0000006112f07223 */ /* 0x040fe200000000f0 */
[C---:B------:R-:W-:Y:S01]  /*1eb40*/  FFMA R242, R18.reuse, R81, R242 ;  /* 0x0000005112f27223 */ /* 0x040fe200000000f2 */
[C---:B------:R-:W-:Y:S01]  /*1eb50*/  FFMA R243, R18.reuse, R109, R243 ;  /* 0x0000006d12f37223 */ /* 0x040fe200000000f3 */
[C---:B------:R-:W-:Y:S01]  /*1eb60*/  FFMA R241, R18.reuse, R77, R241 ;  /* 0x0000004d12f17223 */ /* 0x040fe200000000f1 */
[C---:B------:R-:W-:Y:S01]  /*1eb70*/  FFMA R213, R18.reuse, R113, R213 ;  /* 0x0000007112d57223 */ /* 0x040fe200000000d5 */
[----:B------:R-:W-:Y:S01]  /*1eb80*/  FFMA R215, R18, R53, R215 ;  /* 0x0000003512d77223 */ /* 0x000fe200000000d7 */
[----:B------:R-:W3:Y:S04]  /*1eb90*/  LDL.LU R216, [R1+0x150] ;  /* 0x0001500001d87983 */ /* 0x000ee80000300800 */
[----:B------:R-:W3:Y:S04]  /*1eba0*/  LDL.LU R18, [R1+0x14c] ;  /* 0x00014c0001127983 */ /* 0x000ee80000300800 */
[----:B------:R-:W3:Y:S04]  /*1ebb0*/  LDL.LU R17, [R1+0x140] ;  /* 0x0001400001117983 */ /* 0x000ee80000300800 */
[----:B------:R-:W3:Y:S04]  /*1ebc0*/  LDL.LU R16, [R1+0x120] ;  /* 0x0001200001107983 */ /* 0x000ee80000300800 */
[----:B0-----:R-:W3:Y:S04]  /*1ebd0*/  LDL.LU R3, [R1+0x114] ;  /* 0x0001140001037983 */ /* 0x001ee80000300800 */
[----:B------:R-:W3:Y:S04]  /*1ebe0*/  LDL.LU R55, [R1+0x10c] ;  /* 0x00010c0001377983 */ /* 0x000ee80000300800 */
[----:B------:R-:W3:Y:S01]  /*1ebf0*/  LDL.LU R115, [R1+0x104] ;  /* 0x0001040001737983 */ /* 0x000ee20000300800 */
[----:B--2---:R-:W-:-:S05]  /*1ec00*/  FFMA R79, R5, R10, R79 ;  /* 0x0000000a054f7223 */ /* 0x004fca000000004f */
[----:B------:R0:W-:Y:S01]  /*1ec10*/  STL [R1+0x3c], R79 ;  /* 0x00003c4f01007387 */ /* 0x0001e20000100800 */
[----:B----4-:R-:W-:-:S03]  /*1ec20*/  FFMA R5, R5, R11, R83 ;  /* 0x0000000b05057223 */ /* 0x010fc60000000053 */
[----:B0-----:R-:W2:Y:S04]  /*1ec30*/  LDL.LU R79, [R1+0xe8] ;  /* 0x0000e800014f7983 */ /* 0x001ea80000300800 */
[----:B------:R-:W4:Y:S01]  /*1ec40*/  LDL.LU R83, [R1+0x574] ;  /* 0x0005740001537983 */ /* 0x000f220000300800 */
[----:B------:R-:W-:-:S03]  /*1ec50*/  FFMA R99, R8, R37, R99 ;  /* 0x0000002508637223 */ /* 0x000fc60000000063 */
[----:B------:R0:W-:Y:S01]  /*1ec60*/  STL [R1+0x38], R5 ;  /* 0x0000380501007387 */ /* 0x0001e20000100800 */
[-C--:B------:R-:W-:Y:S01]  /*1ec70*/  FFMA R111, R9, R37.reuse, R111 ;  /* 0x00000025096f7223 */ /* 0x080fe2000000006f */
[-C--:B------:R-:W-:Y:S02]  /*1ec80*/  FFMA R6, R10, R37.reuse, R6 ;  /* 0x000000250a067223 */ /* 0x080fe40000000006 */
[----:B0-----:R-:W2:Y:S04]  /*1ec90*/  LDL.LU R5, [R1+0x174] ;  /* 0x0001740001057983 */ /* 0x001ea80000300800 */
[----:B------:R0:W-:Y:S01]  /*1eca0*/  STL [R1+0x44], R99 ;  /* 0x0000446301007387 */ /* 0x0001e20000100800 */
[----:B------:R-:W-:Y:S01]  /*1ecb0*/  FFMA R37, R11, R37, R38 ;  /* 0x000000250b257223 */ /* 0x000fe20000000026 */
[----:B------:R-:W-:-:S02]  /*1ecc0*/  FFMA R22, R8, R21, R22 ;  /* 0x0000001508167223 */ /* 0x000fc40000000016 */
[----:B0-----:R-:W4:Y:S04]  /*1ecd0*/  LDL.LU R99, [R1+0x570] ;  /* 0x0005700001637983 */ /* 0x001f280000300800 */
[----:B------:R0:W-:Y:S01]  /*1ece0*/  STL [R1+0x4c], R111 ;  /* 0x00004c6f01007387 */ /* 0x0001e20000100800 */
[-C--:B------:R-:W-:Y:S01]  /*1ecf0*/  FFMA R110, R9, R21.reuse, R110 ;  /* 0x00000015096e7223 */ /* 0x080fe2000000006e */
[-C--:B------:R-:W-:Y:S02]  /*1ed00*/  FFMA R46, R10, R21.reuse, R46 ;  /* 0x000000150a2e7223 */ /* 0x080fe4000000002e */
[----:B0-----:R-:W4:Y:S04]  /*1ed10*/  LDL.LU R111, [R1+0x56c] ;  /* 0x00056c00016f7983 */ /* 0x001f280000300800 */
[----:B------:R0:W-:Y:S01]  /*1ed20*/  STL [R1+0x64], R6 ;  /* 0x0000640601007387 */ /* 0x0001e20000100800 */
[----:B------:R-:W-:Y:S01]  /*1ed30*/  FFMA R21, R11, R21, R26 ;  /* 0x000000150b157223 */ /* 0x000fe2000000001a */
[----:B------:R-:W-:-:S02]  /*1ed40*/  FFMA R50, R8, R45, R50 ;  /* 0x0000002d08327223 */ /* 0x000fc40000000032 */
[----:B0-----:R-:W4:Y:S04]  /*1ed50*/  LDL.LU R6, [R1+0x568] ;  /* 0x0005680001067983 */ /* 0x001f280000300800 */
[----:B------:R-:W4:Y:S04]  /*1ed60*/  LDL.LU R38, [R1+0x564] ;  /* 0x0005640001267983 */ /* 0x000f280000300800 */
[----:B------:R0:W-:Y:S01]  /*1ed70*/  STL [R1+0x60], R37 ;  /* 0x0000602501007387 */ /* 0x0001e20000100800 */
[----:B------:R-:W-:-:S03]  /*1ed80*/  FFMA R58, R9, R45, R58 ;  /* 0x0000002d093a7223 */ /* 0x000fc6000000003a */
[----:B0-----:R-:W2:Y:S04]  /*1ed90*/  LDL.LU R37, [R1+0x178] ;  /* 0x0001780001257983 */ /* 0x001ea80000300800 */
[----:B------:R0:W-:Y:S01]  /*1eda0*/  STL [R1+0x6c], R22 ;  /* 0x00006c1601007387 */ /* 0x0001e20000100800 */
[----:B------:R-:W-:-:S03]  /*1edb0*/  FFMA R82, R10, R45, R82 ;  /* 0x0000002d0a527223 */ /* 0x000fc60000000052 */
[----:B0-----:R-:W4:Y:S04]  /*1edc0*/  LDL.LU R22, [R1+0x560] ;  /* 0x0005600001167983 */ /* 0x001f280000300800 */
[----:B------:R0:W-:Y:S01]  /*1edd0*/  STL [R1+0x70], R110 ;  /* 0x0000706e01007387 */ /* 0x0001e20000100800 */
[----:B------:R-:W-:-:S03]  /*1ede0*/  FFMA R45, R11, R45, R98 ;  /* 0x0000002d0b2d7223 */ /* 0x000fc60000000062 */
[----:B0-----:R-:W4:Y:S04]  /*1edf0*/  LDL.LU R110, [R1+0x55c] ;  /* 0x00055c00016e7983 */ /* 0x001f280000300800 */
[----:B------:R0:W-:Y:S04]  /*1ee00*/  STL [R1+0x7c], R46 ;  /* 0x00007c2e01007387 */ /* 0x0001e80000100800 */
[----:B0-----:R-:W4:Y:S04]  /*1ee10*/  LDL.LU R46, [R1+0x558] ;  /* 0x00055800012e7983 */ /* 0x001f280000300800 */
[----:B------:R-:W4:Y:S04]  /*1ee20*/  LDL.LU R26, [R1+0x554] ;  /* 0x00055400011a7983 */ /* 0x000f280000300800 */
[----:B------:R0:W-:Y:S04]  /*1ee30*/  STL [R1+0x78], R21 ;  /* 0x0000781501007387 */ /* 0x0001e80000100800 */
[----:B0-----:R-:W2:Y:S04]  /*1ee40*/  LDL.LU R21, [R1+0x17c] ;  /* 0x00017c0001157983 */ /* 0x001ea80000300800 */
[----:B------:R0:W-:Y:S04]  /*1ee50*/  STL [R1+0x84], R50 ;  /* 0x0000843201007387 */ /* 0x0001e80000100800 */
[----:B0-----:R-:W4:Y:S04]  /*1ee60*/  LDL.LU R50, [R1+0x550] ;  /* 0x0005500001327983 */ /* 0x001f280000300800 */
[----:B------:R0:W-:Y:S04]  /*1ee70*/  STL [R1+0x8c], R58 ;  /* 0x00008c3a01007387 */ /* 0x0001e80000100800 */
[----:B0-----:R-:W4:Y:S04]  /*1ee80*/  LDL.LU R58, [R1+0x54c] ;  /* 0x00054c00013a7983 */ /* 0x001f280000300800 */
[----:B------:R0:W-:Y:S04]  /*1ee90*/  STL [R1+0x98], R82 ;  /* 0x0000985201007387 */ /* 0x0001e80000100800 */
[----:B0-----:R-:W4:Y:S04]  /*1eea0*/  LDL.LU R82, [R1+0x548] ;  /* 0x0005480001527983 */ /* 0x001f280000300800 */
[----:B------:R-:W4:Y:S04]  /*1eeb0*/  LDL.LU R98, [R1+0x544] ;  /* 0x0005440001627983 */ /* 0x000f280000300800 */
[----:B------:R0:W-:Y:S04]  /*1eec0*/  STL [R1+0x94], R45 ;  /* 0x0000942d01007387 */ /* 0x0001e80000100800 */
[----:B0-----:R-:W2:Y:S01]  /*1eed0*/  LDL.LU R45, [R1+0x1a4] ;  /* 0x0001a400012d7983 */ /* 0x001ea20000300800 */
[-C--:B------:R-:W-:Y:S01]  /*1eee0*/  FFMA R62, R8, R25.reuse, R62 ;  /* 0x00000019083e7223 */ /* 0x080fe2000000003e */
[----:B------:R-:W-:-:S04]  /*1eef0*/  FFMA R66, R9, R25, R66 ;  /* 0x0000001909427223 */ /* 0x000fc80000000042 */
[----:B------:R0:W-:Y:S04]  /*1ef00*/  STL [R1+0xa0], R62 ;  /* 0x0000a03e01007387 */ /* 0x0001e80000100800 */
[----:B0-----:R-:W4:Y:S04]  /*1ef10*/  LDL.LU R62, [R1+0x540] ;  /* 0x00054000013e7983 */ /* 0x001f280000300800 */
[----:B------:R0:W-:Y:S04]  /*1ef20*/  STL [R1+0xa8], R66 ;  /* 0x0000a84201007387 */ /* 0x0001e80000100800 */
[----:B0-----:R-:W4:Y:S01]  /*1ef30*/  LDL.LU R66, [R1+0x53c] ;  /* 0x00053c0001427983 */ /* 0x001f220000300800 */
[----:B---3--:R-:W-:-:S05]  /*1ef40*/  FFMA R70, R10, R25, R70 ;  /* 0x000000190a467223 */ /* 0x008fca0000000046 */
[----:B------:R0:W-:Y:S04]  /*1ef50*/  STL [R1+0xb4], R70 ;  /* 0x0000b44601007387 */ /* 0x0001e80000100800 */
[----:B0-----:R-:W3:Y:S01]  /*1ef60*/  LDL.LU R70, [R1+0x538] ;  /* 0x0005380001467983 */ /* 0x001ee20000300800 */
[C---:B------:R-:W-:Y:S01]  /*1ef70*/  FFMA R17, R11.reuse, R57, R17 ;  /* 0x000000390b117223 */ /* 0x040fe20000000011 */
[C---:B------:R-:W-:Y:S01]  /*1ef80*/  FFMA R16, R8.reuse, R61, R16 ;  /* 0x0000003d08107223 */ /* 0x040fe20000000010 */
[----:B--2---:R-:W-:Y:S01]  /*1ef90*/  FFMA R25, R11, R25, R45 ;  /* 0x000000190b197223 */ /* 0x004fe2000000002d */
[-C--:B------:R-:W-:Y:S01]  /*1efa0*/  FFMA R45, R8, R49.reuse, R21 ;  /* 0x00000031082d7223 */ /* 0x080fe20000000015 */
[----:B------:R-:W-:-:S03]  /*1efb0*/  FFMA R21, R9, R49, R37 ;  /* 0x0000003109157223 */ /* 0x000fc60000000025 */
[----:B------:R0:W-:Y:S04]  /*1efc0*/  STL [R1+0xb0], R25 ;  /* 0x0000b01901007387 */ /* 0x0001e80000100800 */
[----:B------:R-:W-:Y:S01]  /*1efd0*/  STL [R1+0xbc], R45 ;  /* 0x0000bc2d01007387 */ /* 0x000fe20000100800 */
[-C--:B0-----:R-:W-:Y:S01]  /*1efe0*/  FFMA R25, R10, R49.reuse, R5 ;  /* 0x000000310a197223 */ /* 0x081fe20000000005 */
[----:B------:R-:W-:Y:S02]  /*1eff0*/  FFMA R5, R11, R49, R19 ;  /* 0x000000310b057223 */ /* 0x000fe40000000013 */
[----:B------:R0:W-:Y:S01]  /*1f000*/  STL [R1+0xc4], R21 ;  /* 0x0000c41501007387 */ /* 0x0001e20000100800 */
[----:B------:R-:W-:-:S03]  /*1f010*/  FFMA R19, R9, R57, R216 ;  /* 0x0000003909137223 */ /* 0x000fc600000000d8 */
[----:B------:R-:W-:Y:S04]  /*1f020*/  STL [R1+0xd0], R25 ;  /* 0x0000d01901007387 */ /* 0x000fe80000100800 */
[----:B------:R1:W-:Y:S01]  /*1f030*/  STL [R1+0xcc], R5 ;  /* 0x0000cc0501007387 */ /* 0x0003e20000100800 */
[----:B0-----:R-:W-:-:S05]  /*1f040*/  FFMA R21, R8, R57, R217 ;  /* 0x0000003908157223 */ /* 0x001fca00000000d9 */
[----:B------:R-:W-:Y:S01]  /*1f050*/  STL [R1+0x108], R21 ;  /* 0x0001081501007387 */ /* 0x000fe20000100800 */
[----:B-1----:R-:W-:-:S03]  /*1f060*/  FFMA R5, R10, R57, R18 ;  /* 0x000000390a057223 */ /* 0x002fc60000000012 */
[----:B------:R-:W-:Y:S04]  /*1f070*/  STL [R1+0x110], R19 ;  /* 0x0001101301007387 */ /* 0x000fe80000100800 */
[----:B------:R0:W-:Y:S04]  /*1f080*/  STL [R1+0x11c], R5 ;  /* 0x00011c0501007387 */ /* 0x0001e80000100800 */
[----:B------:R-:W-:Y:S01]  /*1f090*/  STL [R1+0x118], R17 ;  /* 0x0001181101007387 */ /* 0x000fe20000100800 */
[-C--:B0-----:R-:W-:Y:S01]  /*1f0a0*/  FFMA R5, R9, R61.reuse, R3 ;  /* 0x0000003d09057223 */ /* 0x081fe20000000003 */
[----:B------:R-:W-:-:S02]  /*1f0b0*/  FFMA R3, R10, R61, R55 ;  /* 0x0000003d0a037223 */ /* 0x000fc40000000037 */
[----:B------:R-:W-:Y:S04]  /*1f0c0*/  STL [R1+0x124], R16 ;  /* 0x0001241001007387 */ /* 0x000fe80000100800 */
[----:B------:R3:W-:Y:S04]  /*1f0d0*/  STL [R1+0x140], R5 ;  /* 0x0001400501007387 */ /* 0x0007e80000100800 */
[----:B------:R0:W-:Y:S04]  /*1f0e0*/  STL [R1+0x144], R3 ;  /* 0x0001440301007387 */ /* 0x0001e80000100800 */
[----:B------:R-:W1:Y:S01]  /*1f0f0*/  LDS.128 R16, [R2+0xc00] ;  /* 0x000c000002107984 */ /* 0x000e620000000c00 */
[----:B---3--:R-:W-:-:S03]  /*1f100*/  FFMA R5, R9, R65, R70 ;  /* 0x0000004109057223 */ /* 0x008fc60000000046 */
[----:B------:R-:W2:Y:S01]  /*1f110*/  LDL.LU R70, [R1+0x534] ;  /* 0x0005340001467983 */ /* 0x000ea20000300800 */
[----:B0-----:R-:W-:-:S05]  /*1f120*/  FFMA R3, R8, R65, R79 ;  /* 0x0000004108037223 */ /* 0x001fca000000004f */
[----:B------:R4:W-:Y:S02]  /*1f130*/  STL [R1+0x14c], R3 ;  /* 0x00014c0301007387 */ /* 0x0009e40000100800 */
[-C--:B----4-:R-:W-:Y:S02]  /*1f140*/  FFMA R3, R10, R65.reuse, R66 ;  /* 0x000000410a037223 */ /* 0x090fe40000000042 */
[----:B------:R-:W3:Y:S04]  /*1f150*/  LDL.LU R66, [R1+0x530] ;  /* 0x0005300001427983 */ /* 0x000ee80000300800 */
[----:B------:R0:W-:Y:S02]  /*1f160*/  STL [R1+0x168], R5 ;  /* 0x0001680501007387 */ /* 0x0001e40000100800 */
[----:B0-----:R-:W-:-:S02]  /*1f170*/  FFMA R5, R11, R65, R62 ;  /* 0x000000410b057223 */ /* 0x001fc4000000003e */
[----:B------:R-:W4:Y:S04]  /*1f180*/  LDL.LU R62, [R1+0x52c] ;  /* 0x00052c00013e7983 */ /* 0x000f280000300800 */
[----:B------:R0:W-:Y:S02]  /*1f190*/  STL [R1+0x1b8], R3 ;  /* 0x0001b80301007387 */ /* 0x0001e40000100800 */
[-C--:B0-----:R-:W-:Y:S02]  /*1f1a0*/  FFMA R3, R8, R69.reuse, R58 ;  /* 0x0000004508037223 */ /* 0x081fe4000000003a */
[----:B------:R-:W2:Y:S04]  /*1f1b0*/  LDL.LU R58, [R1+0x528] ;  /* 0x00052800013a7983 */ /* 0x000ea80000300800 */
[----:B------:R0:W-:Y:S02]  /*1f1c0*/  STL [R1+0x1b4], R5 ;  /* 0x0001b40501007387 */ /* 0x0001e40000100800 */
[----:B0-----:R-:W-:-:S02]  /*1f1d0*/  FFMA R5, R9, R69, R50 ;  /* 0x0000004509057223 */ /* 0x001fc40000000032 */
[----:B------:R-:W3:Y:S04]  /*1f1e0*/  LDL.LU R50, [R1+0x524] ;  /* 0x0005240001327983 */ /* 0x000ee80000300800 */
[----:B------:R0:W-:Y:S02]  /*1f1f0*/  STL [R1+0x1b0], R3 ;  /* 0x0001b00301007387 */ /* 0x0001e40000100800 */
[-C--:B0-----:R-:W-:Y:S02]  /*1f200*/  FFMA R3, R10, R69.reuse, R26 ;  /* 0x000000450a037223 */ /* 0x081fe4000000001a */
[----:B------:R-:W4:Y:S04]  /*1f210*/  LDL.LU R26, [R1+0x520] ;  /* 0x00052000011a7983 */ /* 0x000f280000300800 */
[----:B------:R0:W-:Y:S02]  /*1f220*/  STL [R1+0x1ac], R5 ;  /* 0x0001ac0501007387 */ /* 0x0001e40000100800 */
[----:B0-----:R-:W-:-:S02]  /*1f230*/  FFMA R5, R11, R69, R46 ;  /* 0x000000450b057223 */ /* 0x001fc4000000002e */
[----:B------:R-:W2:Y:S04]  /*1f240*/  LDL.LU R46, [R1+0x51c] ;  /* 0x00051c00012e7983 */ /* 0x000ea80000300800 */
[----:B------:R0:W-:Y:S02]  /*1f250*/  STL [R1+0x1a8], R3 ;  /* 0x0001a80301007387 */ /* 0x0001e40000100800 */
[-C--:B0-----:R-:W-:Y:S02]  /*1f260*/  FFMA R3, R8, R97.reuse, R22 ;  /* 0x0000006108037223 */ /* 0x081fe40000000016 */
[----:B------:R-:W3:Y:S04]  /*1f270*/  LDL.LU R22, [R1+0x518] ;  /* 0x0005180001167983 */ /* 0x000ee80000300800 */
[----:B------:R0:W-:Y:S02]  /*1f280*/  STL [R1+0x1a4], R5 ;  /* 0x0001a40501007387 */ /* 0x0001e40000100800 */
[----:B0-----:R-:W-:-:S02]  /*1f290*/  FFMA R5, R9, R97, R38 ;  /* 0x0000006109057223 */ /* 0x001fc40000000026 */
[----:B------:R-:W4:Y:S04]  /*1f2a0*/  LDL.LU R38, [R1+0x514] ;  /* 0x0005140001267983 */ /* 0x000f280000300800 */
[----:B------:R0:W-:Y:S02]  /*1f2b0*/  STL [R1+0x1a0], R3 ;  /* 0x0001a00301007387 */ /* 0x0001e40000100800 */
[-C--:B0-----:R-:W-:Y:S02]  /*1f2c0*/  FFMA R3, R10, R97.reuse, R6 ;  /* 0x000000610a037223 */ /* 0x081fe40000000006 */
[----:B------:R-:W2:Y:S01]  /*1f2d0*/  LDL.LU R6, [R1+0x510] ;  /* 0x0005100001067983 */ /* 0x000ea20000300800 */
        /* <DEDUP_REMOVED lines=8> */
[-C--:B0-----:R-:W-:Y:S01]  /*1f360*/  FFMA R21, R10, R81.reuse, R71 ;  /* 0x000000510a157223 */ /* 0x081fe20000000047 */
[----:B-1----:R-:W-:-:S04]  /*1f370*/  FFMA R5, R11, R81, R67 ;  /* 0x000000510b057223 */ /* 0x002fc80000000043 */
[----:B------:R0:W-:Y:S01]  /*1f380*/  STL [R1+0x188], R21 ;  /* 0x0001881501007387 */ /* 0x0001e20000100800 */
[----:B------:R-:W-:-:S03]  /*1f390*/  FFMA R3, R8, R109, R63 ;  /* 0x0000006d08037223 */ /* 0x000fc6000000003f */
        /* <DEDUP_REMOVED lines=10> */
[----:B------:R-:W-:Y:S01]  /*1f440*/  STL [R1+0x170], R21 ;  /* 0x0001701501007387 */ /* 0x000fe20000100800 */
[----:B------:R-:W-:-:S03]  /*1f450*/  FFMA R3, R11, R77, R7 ;  /* 0x0000004d0b037223 */ /* 0x000fc60000000007 */
[----:B------:R0:W-:Y:S04]  /*1f460*/  STL [R1+0x16c], R5 ;  /* 0x00016c0501007387 */ /* 0x0001e80000100800 */
[----:B------:R-:W-:Y:S01]  /*1f470*/  STL [R1+0x164], R3 ;  /* 0x0001640301007387 */ /* 0x000fe20000100800 */
[----:B0-----:R-:W-:Y:S01]  /*1f480*/  FFMA R5, R11, R53, R15 ;  /* 0x000000350b057223 */ /* 0x001fe2000000000f */
[----:B------:R-:W-:-:S04]  /*1f490*/  FFMA R69, R9, R109, R59 ;  /* 0x0000006d09457223 */ /* 0x000fc8000000003b */
[----:B------:R0:W-:Y:S02]  /*1f4a0*/  STL [R1+0x13c], R5 ;  /* 0x00013c0501007387 */ /* 0x0001e40000100800 */
[C---:B0-----:R-:W-:Y:S01]  /*1f4b0*/  FFMA R5, R16.reuse, R78, R139 ;  /* 0x0000004e10057223 */ /* 0x041fe2000000008b */
[----:B------:R-:W-:Y:S01]  /*1f4c0*/  FFMA R7, R9, R113, R134 ;  /* 0x0000007109077223 */ /* 0x000fe20000000086 */
[C---:B----4-:R-:W-:Y:S01]  /*1f4d0*/  FFMA R59, R16.reuse, R38, R4 ;  /* 0x00000026103b7223 */ /* 0x050fe20000000004 */
[C---:B------:R-:W-:Y:S01]  /*1f4e0*/  FFMA R4, R16.reuse, R110, R145 ;  /* 0x0000006e10047223 */ /* 0x040fe20000000091 */
[----:B--2---:R-:W-:-:S05]  /*1f4f0*/  FFMA R3, R16, R6, R43 ;  /* 0x0000000610037223 */ /* 0x004fca000000002b */
[----:B------:R0:W-:Y:S02]  /*1f500*/  STL [R1+0x138], R3 ;  /* 0x0001380301007387 */ /* 0x0001e40000100800 */
[----:B0-----:R-:W-:-:S05]  /*1f510*/  FFMA R3, R16, R26, R100 ;  /* 0x0000001a10037223 */ /* 0x001fca0000000064 */
        /* <DEDUP_REMOVED lines=9> */
[----:B---3--:R-:W-:-:S04]  /*1f5b0*/  FFMA R4, R17, R22, R90 ;  /* 0x0000001611047223 */ /* 0x008fc8000000005a */
[----:B------:R0:W-:Y:S04]  /*1f5c0*/  STL [R1+0xf0], R3 ;  /* 0x0000f00301007387 */ /* 0x0001e80000100800 */
[----:B------:R1:W-:Y:S01]  /*1f5d0*/  STL [R1+0xec], R5 ;  /* 0x0000ec0501007387 */ /* 0x0003e20000100800 */
[----:B0-----:R-:W-:-:S03]  /*1f5e0*/  FFMA R3, R17, R46, R20 ;  /* 0x0000002e11037223 */ /* 0x001fc60000000014 */
[----:B------:R0:W-:Y:S01]  /*1f5f0*/  STL [R1+0xe8], R4 ;  /* 0x0000e80401007387 */ /* 0x0001e20000100800 */
[----:B-1----:R-:W-:-:S03]  /*1f600*/  FFMA R5, R17, R26, R94 ;  /* 0x0000001a11057223 */ /* 0x002fc6000000005e */
        /* <DEDUP_REMOVED lines=38> */
[----:B------:R-:W-:Y:S01]  /*1f870*/  STL [R1+0x30], R5 ;  /* 0x0000300501007387 */ /* 0x000fe20000100800 */
[----:B-1----:R-:W-:-:S03]  /*1f880*/  FFMA R3, R18, R66, R85 ;  /* 0x0000004212037223 */ /* 0x002fc60000000055 */
[----:B------:R-:W2:Y:S04]  /*1f890*/  LDL.LU R45, [R1] ;  /* 0x00000000012d7983 */ /* 0x000ea80000300800 */
[----:B------:R-:W-:Y:S04]  /*1f8a0*/  STL [R1+0x2c], R4 ;  /* 0x00002c0401007387 */ /* 0x000fe80000100800 */
[----:B------:R-:W3:Y:S04]  /*1f8b0*/  LDL.LU R81, [R1+0x8] ;  /* 0x0000080001517983 */ /* 0x000ee80000300800 */
[----:B------:R0:W-:Y:S04]  /*1f8c0*/  STL [R1+0x28], R3 ;  /* 0x0000280301007387 */ /* 0x0001e80000100800 */
[----:B------:R-:W4:Y:S04]  /*1f8d0*/  LDL.LU R134, [R1+0xc] ;  /* 0x00000c0001867983 */ /* 0x000f280000300800 */
[----:B------:R-:W2:Y:S01]  /*1f8e0*/  LDL.LU R109, [R1+0x10] ;  /* 0x00001000016d7983 */ /* 0x000ea20000300800 */
[-C--:B------:R-:W-:Y:S01]  /*1f8f0*/  FFMA R47, R8, R53.reuse, R12 ;  /* 0x00000035082f7223 */ /* 0x080fe2000000000c */
[-C--:B------:R-:W-:Y:S01]  /*1f900*/  FFMA R27, R9, R53.reuse, R13 ;  /* 0x00000035091b7223 */ /* 0x080fe2000000000d */
[----:B------:R-:W-:Y:S01]  /*1f910*/  FFMA R51, R10, R53, R14 ;  /* 0x000000350a337223 */ /* 0x000fe2000000000e */
[----:B------:R-:W-:Y:S01]  /*1f920*/  FFMA R97, R8, R113, R245 ;  /* 0x0000007108617223 */ /* 0x000fe200000000f5 */
[----:B------:R-:W3:Y:S01]  /*1f930*/  LDS.128 R12, [R2+0xc20] ;  /* 0x000c2000020c7984 */ /* 0x000ee20000000c00 */
[C---:B0-----:R-:W-:Y:S01]  /*1f940*/  FFMA R3, R18.reuse, R70, R121 ;  /* 0x0000004612037223 */ /* 0x041fe20000000079 */
[C---:B------:R-:W-:Y:S01]  /*1f950*/  FFMA R245, R18.reuse, R98, R165 ;  /* 0x0000006212f57223 */ /* 0x040fe200000000a5 */
[C---:B------:R-:W-:Y:S01]  /*1f960*/  FFMA R218, R18.reuse, R82, R164 ;  /* 0x0000005212da7223 */ /* 0x040fe200000000a4 */
[----:B------:R-:W4:Y:S01]  /*1f970*/  LDL.LU R37, [R1+0x20] ;  /* 0x0000200001257983 */ /* 0x000f220000300800 */
[C---:B------:R-:W-:Y:S01]  /*1f980*/  FFMA R217, R18.reuse, R110, R163 ;  /* 0x0000006e12d97223 */ /* 0x040fe200000000a3 */
[C---:B------:R-:W-:Y:S01]  /*1f990*/  FFMA R216, R18.reuse, R78, R157 ;  /* 0x0000004e12d87223 */ /* 0x040fe2000000009d */
[C---:B------:R-:W-:Y:S01]  /*1f9a0*/  FFMA R165, R18.reuse, R114, R88 ;  /* 0x0000007212a57223 */ /* 0x040fe20000000058 */
[----:B------:R-:W4:Y:S01]  /*1f9b0*/  LDL.LU R65, [R1+0x1c] ;  /* 0x00001c0001417983 */ /* 0x000f220000300800 */
[----:B------:R-:W-:Y:S01]  /*1f9c0*/  FFMA R167, R18, R54, R167 ;  /* 0x0000003612a77223 */ /* 0x000fe200000000a7 */
[----:B------:R-:W-:-:S02]  /*1f9d0*/  FFMA R166, R6, R19, R166 ;  /* 0x0000001306a67223 */ /* 0x000fc400000000a6 */
[----:B------:R-:W-:Y:S01]  /*1f9e0*/  STL [R1+0x498], R3 ;  /* 0x0004980301007387 */ /* 0x000fe20000100800 */
[----:B------:R-:W-:-:S03]  /*1f9f0*/  FFMA R164, R19, R38, R30 ;  /* 0x0000002613a47223 */ /* 0x000fc6000000001e */
        /* <DEDUP_REMOVED lines=10> */
[----:B------:R-:W-:Y:S04]  /*1faa0*/  STL [R1+0x4b0], R167 ;  /* 0x0004b0a701007387 */ /* 0x000fe80000100800 */
[----:B------:R-:W-:Y:S04]  /*1fab0*/  STL [R1+0x4b4], R166 ;  /* 0x0004b4a601007387 */ /* 0x000fe80000100800 */
[----:B------:R-:W-:Y:S04]  /*1fac0*/  STL [R1+0x4b8], R164 ;  /* 0x0004b8a401007387 */ /* 0x000fe80000100800 */
[----:B------:R-:W-:Y:S04]  /*1fad0*/  STL [R1+0x4bc], R168 ;  /* 0x0004bca801007387 */ /* 0x000fe80000100800 */
[----:B------:R-:W-:Y:S04]  /*1fae0*/  STL [R1+0x4c0], R163 ;  /* 0x0004c0a301007387 */ /* 0x000fe80000100800 */
[----:B------:R-:W-:Y:S01]  /*1faf0*/  STL [R1+0x4c4], R30 ;  /* 0x0004c41e01007387 */ /* 0x000fe20000100800 */
[----:B------:R-:W-:-:S03]  /*1fb00*/  FFMA R111, R16, R82, R52 ;  /* 0x00000052106f7223 */ /* 0x000fc60000000034 */
[----:B------:R-:W-:Y:S04]  /*1fb10*/  STL [R1+0x4c8], R29 ;  /* 0x0004c81d01007387 */ /* 0x000fe80000100800 */
[----:B------:R-:W-:Y:S04]  /*1fb20*/  STL [R1+0x4cc], R28 ;  /* 0x0004cc1c01007387 */ /* 0x000fe80000100800 */
[----:B------:R-:W4:Y:S04]  /*1fb30*/  LDL.LU R56, [R1+0x18] ;  /* 0x0000180001387983 */ /* 0x000f280000300800 */
[----:B------:R-:W4:Y:S04]  /*1fb40*/  LDL.LU R57, [R1+0x14] ;  /* 0x0000140001397983 */ /* 0x000f280000300800 */
[----:B------:R-:W4:Y:S04]  /*1fb50*/  LDL.LU R52, [R1+0x24] ;  /* 0x0000240001347983 */ /* 0x000f280000300800 */
[----:B------:R-:W4:Y:S04]  /*1fb60*/  LDL.LU R53, [R1+0x34] ;  /* 0x0000340001357983 */ /* 0x000f280000300800 */
[----:B------:R-:W4:Y:S01]  /*1fb70*/  LDL.LU R77, [R1+0x3c] ;  /* 0x00003c00014d7983 */ /* 0x000f220000300800 */
[----:B------:R-:W-:Y:S01]  /*1fb80*/  FFMA R67, R16, R46, R91 ;  /* 0x0000002e10437223 */ /* 0x000fe2000000005b */
[-C--:B------:R-:W-:Y:S01]  /*1fb90*/  FFMA R23, R11, R113.reuse, R112 ;  /* 0x000000710b177223 */ /* 0x080fe20000000070 */
[----:B------:R-:W-:Y:S01]  /*1fba0*/  FFMA R39, R10, R113, R133 ;  /* 0x000000710a277223 */ /* 0x000fe20000000085 */
[C---:B------:R-:W-:Y:S01]  /*1fbb0*/  FFMA R83, R16.reuse, R98, R140 ;  /* 0x0000006210537223 */ /* 0x040fe2000000008c */
[C---:B------:R-:W-:Y:S01]  /*1fbc0*/  FFMA R79, R16.reuse, R70, R141 ;  /* 0x00000046104f7223 */ /* 0x040fe2000000008d */
[----:B------:R-:W-:Y:S01]  /*1fbd0*/  FFMA R99, R16, R62, R143 ;  /* 0x0000003e10637223 */ /* 0x000fe2000000008f */
[----:B---3--:R-:W-:-:S02]  /*1fbe0*/  FFMA R44, R15, R66, R81 ;  /* 0x000000420f2c7223 */ /* 0x008fc40000000051 */
[----:B------:R-:W3:Y:S04]  /*1fbf0*/  LDL.LU R81, [R1+0x38] ;  /* 0x0000380001517983 */ /* 0x000ee80000300800 */
[----:B------:R-:W3:Y:S01]  /*1fc00*/  LDL.LU R84, [R1+0x44] ;  /* 0x0000440001547983 */ /* 0x000ee20000300800 */
[----:B--2---:R-:W-:-:S03]  /*1fc10*/  FFMA R40, R15, R98, R109 ;  /* 0x000000620f287223 */ /* 0x004fc6000000006d */
[----:B------:R-:W2:Y:S04]  /*1fc20*/  LDL.LU R109, [R1+0x4c] ;  /* 0x00004c00016d7983 */ /* 0x000ea80000300800 */
[----:B------:R-:W2:Y:S04]  /*1fc30*/  LDL.LU R91, [R1+0x64] ;  /* 0x00006400015b7983 */ /* 0x000ea80000300800 */
[----:B------:R-:W2:Y:S04]  /*1fc40*/  LDL.LU R112, [R1+0x60] ;  /* 0x0000600001707983 */ /* 0x000ea80000300800 */
[----:B------:R-:W2:Y:S01]  /*1fc50*/  LDL.LU R113, [R1+0x6c] ;  /* 0x00006c0001717983 */ /* 0x000ea20000300800 */
[----:B----4-:R-:W-:-:S03]  /*1fc60*/  FFMA R43, R15, R70, R134 ;  /* 0x000000460f2b7223 */ /* 0x010fc60000000086 */
        /* <DEDUP_REMOVED lines=10> */
[----:B------:R-:W0:Y:S01]  /*1fd10*/  LDS.128 R8, [R2+0xc10] ;  /* 0x000c100002087984 */ /* 0x000e220000000c00 */
[C---:B------:R-:W-:Y:S01]  /*1fd20*/  FFMA R115, R16.reuse, R66, R142 ;  /* 0x0000004210737223 */ /* 0x040fe2000000008e */
[C---:B------:R-:W-:Y:S02]  /*1fd30*/  FFMA R71, R16.reuse, R58, R86 ;  /* 0x0000003a10477223 */ /* 0x040fe40000000056 */
[----:B------:R-:W4:Y:S01]  /*1fd40*/  LDL.LU R142, [R1+0xb4] ;  /* 0x0000b400018e7983 */ /* 0x000f220000300800 */
[C---:B------:R-:W-:Y:S01]  /*1fd50*/  FFMA R63, R16.reuse, R22, R36 ;  /* 0x00000016103f7223 */ /* 0x040fe20000000024 */
[----:B------:R-:W-:Y:S02]  /*1fd60*/  FFMA R55, R16, R50, R93 ;  /* 0x0000003210377223 */ /* 0x000fe4000000005d */
[----:B------:R-:W4:Y:S01]  /*1fd70*/  LDL.LU R90, [R1+0xb0] ;  /* 0x0000b000015a7983 */ /* 0x000f220000300800 */
[C---:B0-----:R-:W-:Y:S01]  /*1fd80*/  FFMA R172, R8.reuse, R6, R172 ;  /* 0x0000000608ac7223 */ /* 0x041fe200000000ac */
        /* <DEDUP_REMOVED lines=63> */
[----:B------:R-:W4:Y:S04]  /*20180*/  LDL.LU R75, [R1+0xbc] ;  /* 0x0000bc00014b7983 */ /* 0x000f280000300800 */
[----:B------:R-:W0:Y:S01]  /*20190*/  LDS.128 R8, [R2+0xc30] ;  /* 0x000c300002087984 */ /* 0x000e220000000c00 */
[C---:B------:R-:W-:Y:S01]  /*201a0*/  FFMA R33, R15.reuse, R78, R56 ;  /* 0x0000004e0f217223 */ /* 0x040fe20000000038 */
[----:B------:R-:W-:-:S02]  /*201b0*/  FFMA R36, R15, R110, R65 ;  /* 0x0000006e0f247223 */ /* 0x000fc40000000041 */
[----:B------:R-:W4:Y:S04]  /*201c0*/  LDL.LU R86, [R1+0xc4] ;  /* 0x0000c40001567983 */ /* 0x000f280000300800 */
[----:B------:R-:W4:Y:S04]  /*201d0*/  LDL.LU R93, [R1+0xd0] ;  /* 0x0000d000015d7983 */ /* 0x000f280000300800 */
[----:B------:R-:W4:Y:S01]  /*201e0*/  LDL.LU R65, [R1+0xcc] ;  /* 0x0000cc0001417983 */ /* 0x000f220000300800 */
[----:B------:R-:W-:Y:S01]  /*201f0*/  FFMA R209, R12, R6, R209 ;  /* 0x000000060cd17223 */ /* 0x000fe200000000d1 */
[C---:B------:R-:W-:Y:S01]  /*20200*/  FFMA R229, R6.reuse, R13, R229 ;  /* 0x0000000d06e57223 */ /* 0x040fe200000000e5 */
[C---:B------:R-:W-:Y:S01]  /*20210*/  FFMA R230, R6.reuse, R14, R230 ;  /* 0x0000000e06e67223 */ /* 0x040fe200000000e6 */
[----:B------:R-:W-:Y:S01]  /*20220*/  FFMA R24, R6, R15, R244 ;  /* 0x0000000f06187223 */ /* 0x000fe200000000f4 */
[----:B0-----:R-:W-:Y:S01]  /*20230*/  FFMA R56, R8, R6, R52 ;  /* 0x0000000608387223 */ /* 0x001fe20000000034 */
[----:B------:R-:W-:-:S02]  /*20240*/  FFMA R52, R6, R10, R77 ;  /* 0x0000000a06347223 */ /* 0x000fc4000000004d */
[----:B------:R-:W4:Y:S01]  /*20250*/  LDL.LU R77, [R1+0x108] ;  /* 0x00010800014d7983 */ /* 0x000f220000300800 */
[C---:B------:R-:W-:Y:S01]  /*20260*/  FFMA R53, R6.reuse, R9, R53 ;  /* 0x0000000906357223 */ /* 0x040fe20000000035 */
[----:B---3--:R-:W-:Y:S02]  /*20270*/  FFMA R106, R6, R11, R81 ;  /* 0x0000000b066a7223 */ /* 0x008fe40000000051 */
[----:B------:R-:W3:Y:S01]  /*20280*/  LDL.LU R81, [R1+0x110] ;  /* 0x0001100001517983 */ /* 0x000ee20000300800 */
[----:B--2---:R-:W-:-:S03]  /*20290*/  FFMA R6, R10, R38, R91 ;  /* 0x000000260a067223 */ /* 0x004fc6000000005b */
[----:B------:R-:W2:Y:S01]  /*202a0*/  LDL.LU R91, [R1+0x11c] ;  /* 0x00011c00015b7983 */ /* 0x000ea20000300800 */
[C---:B----4-:R-:W-:Y:S01]  /*202b0*/  FFMA R121, R10.reuse, R22, R139 ;  /* 0x000000160a797223 */ /* 0x050fe2000000008b */
[-C--:B------:R-:W-:Y:S01]  /*202c0*/  FFMA R139, R10, R46.reuse, R145 ;  /* 0x0000002e0a8b7223 */ /* 0x080fe20000000091 */
[----:B------:R-:W-:Y:S01]  /*202d0*/  FFMA R145, R11, R46, R141 ;  /* 0x0000002e0b917223 */ /* 0x000fe2000000008d */
[----:B------:R-:W-:Y:S02]  /*202e0*/  FFMA R141, R9, R26, R100 ;  /* 0x0000001a098d7223 */ /* 0x000fe40000000064 */
[----:B------:R-:W4:Y:S04]  /*202f0*/  LDL.LU R100, [R1+0x118] ;  /* 0x0001180001647983 */ /* 0x000f280000300800 */
[----:B------:R-:W4:Y:S04]  /*20300*/  LDL.LU R168, [R1+0x124] ;  /* 0x0001240001a87983 */ /* 0x000f280000300800 */
[----:B------:R-:W4:Y:S01]  /*20310*/  LDL.LU R218, [R1+0x140] ;  /* 0x0001400001da7983 */ /* 0x000f220000300800 */
[C---:B------:R-:W-:Y:S01]  /*20320*/  FFMA R105, R8.reuse, R38, R84 ;  /* 0x0000002608697223 */ /* 0x040fe20000000054 */
[----:B------:R-:W-:Y:S01]  /*20330*/  FFMA R150, R11, R26, R90 ;  /* 0x0000001a0b967223 */ /* 0x000fe2000000005a */
[----:B------:R-:W-:Y:S01]  /*20340*/  FFMA R124, R9, R22, R94 ;  /* 0x00000016097c7223 */ /* 0x000fe2000000005e */
[----:B------:R-:W-:-:S02]  /*20350*/  FFMA R149, R8, R50, R75 ;  /* 0x0000003208957223 */ /* 0x000fc4000000004b */
[----:B------:R-:W4:Y:S04]  /*20360*/  LDL.LU R75, [R1+0x144] ;  /* 0x00014400014b7983 */ /* 0x000f280000300800 */
[----:B------:R-:W4:Y:S04]  /*20370*/  LDL.LU R245, [R1+0x14c] ;  /* 0x00014c0001f57983 */ /* 0x000f280000300800 */
[----:B------:R-:W4:Y:S01]  /*20380*/  LDL.LU R3, [R1+0x168] ;  /* 0x0001680001037983 */ /* 0x000f220000300800 */
[----:B------:R-:W-:-:S03]  /*20390*/  FFMA R155, R11, R50, R65 ;  /* 0x000000320b9b7223 */ /* 0x000fc60000000041 */
[----:B------:R-:W4:Y:S01]  /*203a0*/  LDL.LU R65, [R1+0x1b8] ;  /* 0x0001b80001417983 */ /* 0x000f220000300800 */
[-C--:B------:R-:W-:Y:S01]  /*203b0*/  FFMA R148, R10, R50.reuse, R93 ;  /* 0x000000320a947223 */ /* 0x080fe2000000005d */
[C---:B------:R-:W-:Y:S01]  /*203c0*/  FFMA R151, R9.reuse, R50, R86 ;  /* 0x0000003209977223 */ /* 0x040fe20000000056 */
[-C--:B------:R-:W-:Y:S02]  /*203d0*/  FFMA R153, R8, R58.reuse, R77 ;  /* 0x0000003a08997223 */ /* 0x080fe4000000004d */
[----:B------:R-:W4:Y:S01]  /*203e0*/  LDL.LU R77, [R1+0x1b4] ;  /* 0x0001b400014d7983 */ /* 0x000f220000300800 */
[----:B---3--:R-:W-:-:S03]  /*203f0*/  FFMA R156, R9, R58, R81 ;  /* 0x0000003a099c7223 */ /* 0x008fc60000000051 */
[----:B------:R-:W3:Y:S04]  /*20400*/  LDL.LU R81, [R1+0x1b0] ;  /* 0x0001b00001517983 */ /* 0x000ee80000300800 */
[----:B------:R-:W3:Y:S04]  /*20410*/  LDL.LU R84, [R1+0x1ac] ;  /* 0x0001ac0001547983 */ /* 0x000ee80000300800 */
[----:B------:R-:W3:Y:S04]  /*20420*/  LDL.LU R85, [R1+0x1a8] ;  /* 0x0001a80001557983 */ /* 0x000ee80000300800 */
[----:B------:R-:W3:Y:S01]  /*20430*/  LDL.LU R90, [R1+0x1a4] ;  /* 0x0001a400015a7983 */ /* 0x000ee20000300800 */
[----:B--2---:R-:W-:-:S03]  /*20440*/  FFMA R152, R10, R58, R91 ;  /* 0x0000003a0a987223 */ /* 0x004fc6000000005b */
[----:B------:R-:W2:Y:S04]  /*20450*/  LDL.LU R91, [R1+0x1a0] ;  /* 0x0001a000015b7983 */ /* 0x000ea80000300800 */
[----:B------:R-:W3:Y:S04]  /*20460*/  LDL.LU R93, [R1+0x19c] ;  /* 0x00019c00015d7983 */ /* 0x000ee80000300800 */
        /* <DEDUP_REMOVED lines=8> */
[----:B------:R-:W3:Y:S01]  /*204f0*/  LDL.LU R217, [R1+0x178] ;  /* 0x0001780001d97983 */ /* 0x000ee20000300800 */
[----:B----4-:R-:W-:-:S03]  /*20500*/  FFMA R157, R11, R58, R100 ;  /* 0x0000003a0b9d7223 */ /* 0x010fc60000000064 */
        /* <DEDUP_REMOVED lines=24> */
[----:B------:R-:W-:Y:S01]  /*20690*/  FFMA R19, R15, R50, R251 ;  /* 0x000000320f137223 */ /* 0x000fe200000000fb */
        /* <DEDUP_REMOVED lines=9> */
[CC--:B------:R-:W-:Y:S01]  /*20730*/  FFMA R228, R13.reuse, R66.reuse, R228 ;  /* 0x000000420de47223 */ /* 0x0c0fe200000000e4 */
[----:B------:R-:W-:Y:S01]  /*20740*/  FFMA R238, R14, R66, R238 ;  /* 0x000000420eee7223 */ /* 0x000fe200000000ee */
[----:B------:R-:W4:Y:S01]  /*20750*/  LDL.LU R218, [R1+0x13c] ;  /* 0x00013c0001da7983 */ /* 0x000f220000300800 */
[C---:B------:R-:W-:Y:S01]  /*20760*/  FFMA R200, R12.reuse, R98, R200 ;  /* 0x000000620cc87223 */ /* 0x040fe200000000c8 */
        /* <DEDUP_REMOVED lines=8> */
[-C--:B------:R-:W-:Y:S01]  /*207f0*/  FFMA R32, R15, R114.reuse, R57 ;  /* 0x000000720f207223 */ /* 0x080fe20000000039 */
[----:B------:R-:W-:Y:S01]  /*20800*/  FFMA R97, R8, R114, R97 ;  /* 0x0000007208617223 */ /* 0x000fe20000000061 */
[-C--:B------:R-:W-:Y:S01]  /*20810*/  FFMA R58, R10, R62.reuse, R75 ;  /* 0x0000003e0a3a7223 */ /* 0x080fe2000000004b */
[----:B------:R-:W-:Y:S01]  /*20820*/  FFMA R75, R11, R62, R61 ;  /* 0x0000003e0b4b7223 */ /* 0x000fe2000000003d */
[----:B------:R-:W-:-:S02]  /*20830*/  FFMA R61, R8, R66, R245 ;  /* 0x00000042083d7223 */ /* 0x000fc400000000f5 */
[----:B------:R-:W4:Y:S01]  /*20840*/  LDL.LU R245, [R1+0x138] ;  /* 0x0001380001f57983 */ /* 0x000f220000300800 */
[----:B------:R-:W-:-:S03]  /*20850*/  FFMA R62, R9, R66, R3 ;  /* 0x00000042093e7223 */ /* 0x000fc60000000003 */
[----:B------:R-:W4:Y:S01]  /*20860*/  LDL.LU R3, [R1+0x128] ;  /* 0x0001280001037983 */ /* 0x000f220000300800 */
[-C--:B------:R-:W-:Y:S01]  /*20870*/  FFMA R65, R10, R66.reuse, R65 ;  /* 0x000000420a417223 */ /* 0x080fe20000000041 */
[----:B------:R-:W-:Y:S01]  /*20880*/  FFMA R77, R11, R66, R77 ;  /* 0x000000420b4d7223 */ /* 0x000fe2000000004d */
[-C--:B--2---:R-:W-:Y:S01]  /*20890*/  FFMA R91, R8, R98.reuse, R91 ;  /* 0x00000062085b7223 */ /* 0x084fe2000000005b */
[-C--:B---3--:R-:W-:Y:S01]  /*208a0*/  FFMA R93, R9, R98.reuse, R93 ;  /* 0x00000062095d7223 */ /* 0x088fe2000000005d */
[-C--:B------:R-:W-:Y:S01]  /*208b0*/  FFMA R94, R10, R98.reuse, R94 ;  /* 0x000000620a5e7223 */ /* 0x080fe2000000005e */
[----:B------:R-:W-:Y:S01]  /*208c0*/  FFMA R102, R11, R98, R102 ;  /* 0x000000620b667223 */ /* 0x000fe20000000066 */
[C---:B------:R-:W-:Y:S02]  /*208d0*/  FFMA R98, R9.reuse, R114, R7 ;  /* 0x0000007209627223 */ /* 0x040fe40000000007 */
[----:B------:R-:W2:Y:S01]  /*208e0*/  LDL.LU R7, [R1+0x50c] ;  /* 0x00050c0001077983 */ /* 0x000ea20000300800 */
[C---:B------:R-:W-:Y:S01]  /*208f0*/  FFMA R66, R8.reuse, R110, R88 ;  /* 0x0000006e08427223 */ /* 0x040fe20000000058 */
[-C--:B----4-:R-:W-:Y:S01]  /*20900*/  FFMA R86, R8, R78.reuse, R86 ;  /* 0x0000004e08567223 */ /* 0x090fe20000000056 */
[-C--:B------:R-:W-:Y:S01]  /*20910*/  FFMA R88, R9, R78.reuse, R101 ;  /* 0x0000004e09587223 */ /* 0x080fe20000000065 */
[CC--:B------:R-:W-:Y:S01]  /*20920*/  FFMA R89, R10.reuse, R78.reuse, R89 ;  /* 0x0000004e0a597223 */ /* 0x0c0fe20000000059 */
[----:B------:R-:W-:Y:S01]  /*20930*/  FFMA R78, R11, R78, R100 ;  /* 0x0000004e0b4e7223 */ /* 0x000fe20000000064 */
[----:B------:R-:W-:-:S02]  /*20940*/  FFMA R100, R10, R114, R39 ;  /* 0x000000720a647223 */ /* 0x000fc40000000027 */
[----:B------:R-:W3:Y:S01]  /*20950*/  LDL.LU R39, [R1+0x508] ;  /* 0x0005080001277983 */ /* 0x000ee20000300800 */
[----:B------:R-:W-:-:S03]  /*20960*/  FFMA R114, R11, R114, R23 ;  /* 0x000000720b727223 */ /* 0x000fc60000000017 */
[----:B------:R-:W4:Y:S01]  /*20970*/  LDL.LU R23, [R1+0x504] ;  /* 0x0005040001177983 */ /* 0x000f220000300800 */
        /* <DEDUP_REMOVED lines=25> */
[----:B------:R-:W-:-:S02]  /*20b10*/  FFMA R57, R15, R54, R250 ;  /* 0x000000360f397223 */ /* 0x000fc400000000fa */
[----:B------:R-:W3:Y:S01]  /*20b20*/  LDS.128 R12, [R2+0xe00] ;  /* 0x000e0000020c7984 */ /* 0x000ee20000000c00 */
[-C--:B------:R-:W-:Y:S01]  /*20b30*/  FFMA R215, R8, R54.reuse, R47 ;  /* 0x0000003608d77223 */ /* 0x080fe2000000002f */
[-C--:B------:R-:W-:Y:S02]  /*20b40*/  FFMA R213, R9, R54.reuse, R27 ;  /* 0x0000003609d57223 */ /* 0x080fe4000000001b */
[----:B------:R-:W2:Y:S01]  /*20b50*/  LDL.LU R47, [R1+0x500] ;  /* 0x00050000012f7983 */ /* 0x000ea20000300800 */
[----:B------:R-:W-:-:S03]  /*20b60*/  FFMA R101, R10, R54, R51 ;  /* 0x000000360a657223 */ /* 0x000fc60000000033 */
[----:B------:R-:W2:Y:S01]  /*20b70*/  LDL.LU R27, [R1+0x4fc] ;  /* 0x0004fc00011b7983 */ /* 0x000ea20000300800 */
[----:B------:R-:W-:-:S03]  /*20b80*/  FFMA R113, R8, R22, R113 ;  /* 0x0000001608717223 */ /* 0x000fc60000000071 */
[----:B------:R-:W2:Y:S01]  /*20b90*/  LDL.LU R51, [R1+0x4f8] ;  /* 0x0004f80001337983 */ /* 0x000ea20000300800 */
[----:B------:R-:W-:Y:S01]  /*20ba0*/  FFMA R133, R11, R22, R133 ;  /* 0x000000160b857223 */ /* 0x000fe20000000085 */
[C---:B------:R-:W-:Y:S01]  /*20bb0*/  FFMA R143, R8.reuse, R26, R143 ;  /* 0x0000001a088f7223 */ /* 0x040fe2000000008f */
[C---:B------:R-:W-:Y:S01]  /*20bc0*/  FFMA R81, R8.reuse, R70, R81 ;  /* 0x0000004608517223 */ /* 0x040fe20000000051 */
[----:B------:R-:W-:Y:S01]  /*20bd0*/  FFMA R22, R8, R82, R164 ;  /* 0x0000005208167223 */ /* 0x000fe200000000a4 */
[C---:B---3--:R-:W-:Y:S02]  /*20be0*/  FFMA R247, R12.reuse, R39, R59 ;  /* 0x000000270cf77223 */ /* 0x048fe4000000003b */
[----:B------:R-:W3:Y:S01]  /*20bf0*/  LDL.LU R59, [R1+0x4f4] ;  /* 0x0004f400013b7983 */ /* 0x000ee20000300800 */
[----:B----4-:R-:W-:-:S03]  /*20c00*/  FFMA R8, R12, R23, R63 ;  /* 0x000000170c087223 */ /* 0x010fc6000000003f */
[----:B------:R-:W4:Y:S01]  /*20c10*/  LDL.LU R63, [R1+0x4f0] ;  /* 0x0004f000013f7983 */ /* 0x000f220000300800 */
[----:B------:R-:W-:Y:S01]  /*20c20*/  FFMA R142, R10, R26, R142 ;  /* 0x0000001a0a8e7223 */ /* 0x000fe2000000008e */
[C---:B------:R-:W-:Y:S01]  /*20c30*/  FFMA R109, R9.reuse, R38, R109 ;  /* 0x00000026096d7223 */ /* 0x040fe2000000006d */
[C---:B------:R-:W-:Y:S01]  /*20c40*/  FFMA R84, R9.reuse, R70, R84 ;  /* 0x0000004609547223 */ /* 0x040fe20000000054 */
[C---:B------:R-:W-:Y:S01]  /*20c50*/  FFMA R26, R9.reuse, R82, R166 ;  /* 0x00000052091a7223 */ /* 0x040fe200000000a6 */
[----:B------:R-:W-:Y:S01]  /*20c60*/  FFMA R69, R9, R110, R69 ;  /* 0x0000006e09457223 */ /* 0x000fe20000000045 */
[C---:B--2---:R-:W-:Y:S02]  /*20c70*/  FFMA R9, R12.reuse, R47, R67 ;  /* 0x0000002f0c097223 */ /* 0x044fe40000000043 */
[----:B------:R-:W2:Y:S01]  /*20c80*/  LDL.LU R67, [R1+0x4ec] ;  /* 0x0004ec0001437983 */ /* 0x000ea20000300800 */
[----:B------:R-:W-:-:S03]  /*20c90*/  FFMA R3, R12, R27, R3 ;  /* 0x0000001b0c037223 */ /* 0x000fc60000000003 */
[----:B------:R0:W-:Y:S04]  /*20ca0*/  STL [R1+0xc], R8 ;  /* 0x00000c0801007387 */ /* 0x0001e80000100800 */
[----:B------:R-:W-:Y:S01]  /*20cb0*/  STL [R1+0x44], R9 ;  /* 0x0000440901007387 */ /* 0x000fe20000100800 */
[----:B0-----:R-:W-:-:S03]  /*20cc0*/  FFMA R8, R12, R51, R55 ;  /* 0x000000330c087223 */ /* 0x001fc60000000037 */
[----:B------:R-:W2:Y:S04]  /*20cd0*/  LDL.LU R55, [R1+0x4e8] ;  /* 0x0004e80001377983 */ /* 0x000ea80000300800 */
[----:B------:R3:W-:Y:S02]  /*20ce0*/  STL [R1+0x60], R3 ;  /* 0x0000600301007387 */ /* 0x0007e40000100800 */
[C---:B---3--:R-:W-:Y:S02]  /*20cf0*/  FFMA R3, R12.reuse, R59, R71 ;  /* 0x0000003b0c037223 */ /* 0x048fe40000000047 */
[----:B------:R-:W3:Y:S04]  /*20d00*/  LDL.LU R71, [R1+0x4e4] ;  /* 0x0004e40001477983 */ /* 0x000ee80000300800 */
[----:B------:R4:W-:Y:S02]  /*20d10*/  STL [R1+0x78], R8 ;  /* 0x0000780801007387 */ /* 0x0009e40000100800 */
[----:B----4-:R-:W-:-:S02]  /*20d20*/  FFMA R8, R12, R63, R99 ;  /* 0x0000003f0c087223 */ /* 0x010fc40000000063 */
[----:B------:R-:W4:Y:S01]  /*20d30*/  LDL.LU R99, [R1+0x4e0] ;  /* 0x0004e00001637983 */ /* 0x000f220000300800 */
[C---:B------:R-:W-:Y:S01]  /*20d40*/  FFMA R112, R11.reuse, R38, R112 ;  /* 0x000000260b707223 */ /* 0x040fe20000000070 */
[CC--:B------:R-:W-:Y:S01]  /*20d50*/  FFMA R85, R10.reuse, R70.reuse, R85 ;  /* 0x000000460a557223 */ /* 0x0c0fe20000000055 */
[C---:B------:R-:W-:Y:S01]  /*20d60*/  FFMA R90, R11.reuse, R70, R90 ;  /* 0x000000460b5a7223 */ /* 0x040fe2000000005a */
[----:B------:R2:W-:Y:S01]  /*20d70*/  STL [R1+0x94], R3 ;  /* 0x0000940301007387 */ /* 0x0005e20000100800 */
[C---:B------:R-:W-:Y:S01]  /*20d80*/  FFMA R38, R10.reuse, R82, R167 ;  /* 0x000000520a267223 */ /* 0x040fe200000000a7 */
[----:B------:R-:W-:Y:S01]  /*20d90*/  FFMA R70, R10, R110, R216 ;  /* 0x0000006e0a467223 */ /* 0x000fe200000000d8 */
[C---:B------:R-:W-:Y:S01]  /*20da0*/  FFMA R82, R11.reuse, R82, R165 ;  /* 0x000000520b527223 */ /* 0x040fe200000000a5 */
[C---:B------:R-:W-:Y:S01]  /*20db0*/  FFMA R110, R11.reuse, R110, R217 ;  /* 0x0000006e0b6e7223 */ /* 0x040fe200000000d9 */
[----:B------:R-:W-:Y:S01]  /*20dc0*/  FFMA R104, R11, R54, R218 ;  /* 0x000000360b687223 */ /* 0x000fe200000000da */
[----:B--2---:R-:W-:-:S02]  /*20dd0*/  FFMA R3, R12, R67, R115 ;  /* 0x000000430c037223 */ /* 0x004fc40000000073 */
[----:B------:R-:W2:Y:S04]  /*20de0*/  LDL.LU R115, [R1+0x4dc] ;  /* 0x0004dc0001737983 */ /* 0x000ea80000300800 */
[----:B------:R0:W-:Y:S04]  /*20df0*/  STL [R1+0xa8], R8 ;  /* 0x0000a80801007387 */ /* 0x0001e80000100800 */
[----:B------:R-:W2:Y:S04]  /*20e00*/  LDL.LU R11, [R1+0xf4] ;  /* 0x0000f400010b7983 */ /* 0x000ea80000300800 */
[----:B------:R-:W2:Y:S04]  /*20e10*/  LDL.LU R10, [R1+0xe0] ;  /* 0x0000e000010a7983 */ /* 0x000ea80000300800 */
[----:B------:R4:W-:Y:S04]  /*20e20*/  STL [R1+0xb0], R3 ;  /* 0x0000b00301007387 */ /* 0x0009e80000100800 */
[----:B------:R-:W2:Y:S04]  /*20e30*/  LDL.LU R9, [R1+0xd8] ;  /* 0x0000d80001097983 */ /* 0x000ea80000300800 */
[----:B0-----:R-:W2:Y:S01]  /*20e40*/  LDL.LU R8, [R1+0xc8] ;  /* 0x0000c80001087983 */ /* 0x001ea20000300800 */
[----:B---3--:R-:W-:-:S03]  /*20e50*/  FFMA R28, R12, R71, R79 ;  /* 0x000000470c1c7223 */ /* 0x008fc6000000004f */
[----:B------:R-:W2:Y:S01]  /*20e60*/  LDL.LU R79, [R1+0x4d8] ;  /* 0x0004d800014f7983 */ /* 0x000ea20000300800 */
[----:B----4-:R-:W-:-:S03]  /*20e70*/  FFMA R3, R12, R99, R83 ;  /* 0x000000630c037223 */ /* 0x010fc60000000053 */
[----:B------:R-:W3:Y:S04]  /*20e80*/  LDL.LU R83, [R1+0x4d4] ;  /* 0x0004d40001537983 */ /* 0x000ee80000300800 */
[----:B------:R0:W-:Y:S04]  /*20e90*/  STL [R1+0xbc], R28 ;  /* 0x0000bc1c01007387 */ /* 0x0001e80000100800 */
[----:B------:R-:W4:Y:S04]  /*20ea0*/  LDL.LU R242, [R1+0xf0] ;  /* 0x0000f00001f27983 */ /* 0x000f280000300800 */
[----:B------:R-:W4:Y:S04]  /*20eb0*/  LDL.LU R246, [R1+0xec] ;  /* 0x0000ec0001f67983 */ /* 0x000f280000300800 */
[----:B------:R1:W-:Y:S04]  /*20ec0*/  STL [R1+0x1d0], R3 ;  /* 0x0001d00301007387 */ /* 0x0003e80000100800 */
[----:B0-----:R-:W4:Y:S04]  /*20ed0*/  LDL.LU R28, [R1+0xe8] ;  /* 0x0000e800011c7983 */ /* 0x001f280000300800 */
        /* <DEDUP_REMOVED lines=8> */
[----:B------:R-:W4:Y:S04]  /*20f60*/  LDL.LU R165, [R1+0x9c] ;  /* 0x00009c0001a57983 */ /* 0x000f280000300800 */
[----:B------:R-:W4:Y:S04]  /*20f70*/  LDL.LU R216, [R1+0x90] ;  /* 0x0000900001d87983 */ /* 0x000f280000300800 */
[----:B------:R-:W4:Y:S04]  /*20f80*/  LDL.LU R217, [R1+0x88] ;  /* 0x0000880001d97983 */ /* 0x000f280000300800 */
[----:B------:R-:W4:Y:S04]  /*20f90*/  LDL.LU R218, [R1+0x80] ;  /* 0x0000800001da7983 */ /* 0x000f280000300800 */
[----:B------:R-:W4:Y:S04]  /*20fa0*/  LDL.LU R245, [R1+0x74] ;  /* 0x0000740001f57983 */ /* 0x000f280000300800 */
[----:B-1----:R-:W4:Y:S04]  /*20fb0*/  LDL.LU R3, [R1+0x68] ;  /* 0x0000680001037983 */ /* 0x002f280000300800 */
        /* <DEDUP_REMOVED lines=8> */
[----:B---3--:R-:W-:-:S05]  /*21040*/  FFMA R111, R12, R83, R111 ;  /* 0x000000530c6f7223 */ /* 0x008fca000000006f */
[----:B------:R0:W-:Y:S04]  /*21050*/  STL [R1+0x1f8], R111 ;  /* 0x0001f86f01007387 */ /* 0x0001e80000100800 */
[----:B0-----:R-:W3:Y:S01]  /*21060*/  LDL.LU R111, [R1+0x4d0] ;  /* 0x0004d000016f7983 */ /* 0x001ee20000300800 */
[C---:B--2---:R-:W-:Y:S01]  /*21070*/  FFMA R10, R12.reuse, R79, R10 ;  /* 0x0000004f0c0a7223 */ /* 0x044fe2000000000a */
[C---:B------:R-:W-:Y:S01]  /*21080*/  FFMA R9, R12.reuse, R115, R9 ;  /* 0x000000730c097223 */ /* 0x040fe20000000009 */
[C---:B----4-:R-:W-:Y:S01]  /*21090*/  FFMA R28, R13.reuse, R23, R28 ;  /* 0x000000170d1c7223 */ /* 0x050fe2000000001c */
        /* <DEDUP_REMOVED lines=13> */
[----:B---3--:R-:W-:-:S05]  /*21170*/  FFMA R11, R12, R111, R11 ;  /* 0x0000006f0c0b7223 */ /* 0x008fca000000000b */
[----:B------:R0:W-:Y:S04]  /*21180*/  STL [R1+0x218], R11 ;  /* 0x0002180b01007387 */ /* 0x0001e80000100800 */
[----:B------:R-:W-:Y:S01]  /*21190*/  STL [R1+0x22c], R10 ;  /* 0x00022c0a01007387 */ /* 0x000fe20000100800 */
[----:B0-----:R-:W-:-:S03]  /*211a0*/  FFMA R11, R12, R55, R8 ;  /* 0x000000370c0b7223 */ /* 0x001fc60000000008 */
[----:B------:R-:W2:Y:S04]  /*211b0*/  LDL.LU R12, [R1+0x48] ;  /* 0x00004800010c7983 */ /* 0x000ea80000300800 */
[----:B------:R-:W-:Y:S04]  /*211c0*/  STL [R1+0x234], R9 ;  /* 0x0002340901007387 */ /* 0x000fe80000100800 */
[----:B------:R-:W-:Y:S04]  /*211d0*/  STL [R1+0x23c], R11 ;  /* 0x00023c0b01007387 */ /* 0x000fe80000100800 */
[----:B------:R0:W-:Y:S01]  /*211e0*/  STL [R1], R28 ;  /* 0x0000001c01007387 */ /* 0x0001e20000100800 */
[----:B------:R-:W-:-:S03]  /*211f0*/  FFMA R217, R13, R111, R217 ;  /* 0x0000006f0dd97223 */ /* 0x000fc600000000d9 */
[----:B------:R-:W1:Y:S04]  /*21200*/  LDS.128 R8, [R2+0xe10] ;  /* 0x000e100002087984 */ /* 0x000e680000000c00 */
[----:B0-----:R-:W3:Y:S04]  /*21210*/  LDL.LU R28, [R1+0x4cc] ;  /* 0x0004cc00011c7983 */ /* 0x001ee80000300800 */
[----:B------:R0:W-:Y:S04]  /*21220*/  STL [R1+0x14], R29 ;  /* 0x0000141d01007387 */ /* 0x0001e80000100800 */
[----:B0-----:R-:W4:Y:S04]  /*21230*/  LDL.LU R29, [R1+0x4c8] ;  /* 0x0004c800011d7983 */ /* 0x001f280000300800 */
        /* <DEDUP_REMOVED lines=11> */
[----:B0-----:R-:W3:Y:S04]  /*212f0*/  LDL.LU R167, [R1+0x4b0] ;  /* 0x0004b00001a77983 */ /* 0x001ee80000300800 */
[----:B------:R0:W-:Y:S01]  /*21300*/  STL [R1+0x190], R165 ;  /* 0x000190a501007387 */ /* 0x0001e20000100800 */
[----:B------:R-:W-:-:S03]  /*21310*/  FFMA R13, R13, R55, R3 ;  /* 0x000000370d0d7223 */ /* 0x000fc60000000003 */
[----:B0-----:R-:W4:Y:S04]  /*21320*/  LDL.LU R165, [R1+0x4ac] ;  /* 0x0004ac0001a57983 */ /* 0x001f280000300800 */
[----:B------:R0:W-:Y:S04]  /*21330*/  STL [R1+0x1c0], R216 ;  /* 0x0001c0d801007387 */ /* 0x0001e80000100800 */
[----:B0-----:R-:W3:Y:S04]  /*21340*/  LDL.LU R216, [R1+0x4a8] ;  /* 0x0004a80001d87983 */ /* 0x001ee80000300800 */
[----:B------:R0:W-:Y:S04]  /*21350*/  STL [R1+0x1f4], R217 ;  /* 0x0001f4d901007387 */ /* 0x0001e80000100800 */
[----:B0-----:R-:W4:Y:S04]  /*21360*/  LDL.LU R217, [R1+0x4a4] ;  /* 0x0004a40001d97983 */ /* 0x001f280000300800 */
[----:B------:R0:W-:Y:S04]  /*21370*/  STL [R1+0x220], R218 ;  /* 0x000220da01007387 */ /* 0x0001e80000100800 */
[----:B0-----:R-:W3:Y:S04]  /*21380*/  LDL.LU R218, [R1+0x4a0] ;  /* 0x0004a00001da7983 */ /* 0x001ee80000300800 */
[----:B------:R0:W-:Y:S04]  /*21390*/  STL [R1+0x228], R245 ;  /* 0x000228f501007387 */ /* 0x0001e80000100800 */
[----:B0-----:R-:W4:Y:S04]  /*213a0*/  LDL.LU R245, [R1+0x49c] ;  /* 0x00049c0001f57983 */ /* 0x001f280000300800 */
[----:B------:R-:W3:Y:S04]  /*213b0*/  LDL.LU R3, [R1+0x498] ;  /* 0x0004980001037983 */ /* 0x000ee80000300800 */
[----:B------:R0:W-:Y:S02]  /*213c0*/  STL [R1+0x238], R13 ;  /* 0x0002380d01007387 */ /* 0x0001e40000100800 */
[C---:B0-----:R-:W-:Y:S01]  /*213d0*/  FFMA R13, R14.reuse, R51, R54 ;  /* 0x000000330e0d7223 */ /* 0x041fe20000000036 */
[C---:B------:R-:W-:Y:S01]  /*213e0*/  FFMA R54, R14.reuse, R63, R252 ;  /* 0x0000003f0e367223 */ /* 0x040fe200000000fc */
[----:B--2---:R-:W-:-:S05]  /*213f0*/  FFMA R12, R14, R27, R12 ;  /* 0x0000001b0e0c7223 */ /* 0x004fca000000000c */
[----:B------:R0:W-:Y:S04]  /*21400*/  STL [R1+0x8], R12 ;  /* 0x0000080c01007387 */ /* 0x0001e80000100800 */
[----:B------:R-:W-:Y:S01]  /*21410*/  STL [R1+0x18], R13 ;  /* 0x0000180d01007387 */ /* 0x000fe20000100800 */
[----:B0-----:R-:W-:-:S05]  /*21420*/  FFMA R12, R14, R59, R250 ;  /* 0x0000003b0e0c7223 */ /* 0x001fca00000000fa */
[----:B------:R3:W-:Y:S04]  /*21430*/  STL [R1+0x3c], R12 ;  /* 0x00003c0c01007387 */ /* 0x0007e80000100800 */
[----:B------:R4:W-:Y:S01]  /*21440*/  STL [R1+0x64], R54 ;  /* 0x0000643601007387 */ /* 0x0009e20000100800 */
[----:B---3--:R-:W-:-:S03]  /*21450*/  FFMA R12, R14, R71, R3 ;  /* 0x000000470e0c7223 */ /* 0x008fc60000000003 */
[----:B------:R-:W2:Y:S01]  /*21460*/  LDL.LU R3, [R1+0x494] ;  /* 0x0004940001037983 */ /* 0x000ea20000300800 */
[C---:B------:R-:W-:Y:S01]  /*21470*/  FFMA R13, R14.reuse, R67, R251 ;  /* 0x000000430e0d7223 */ /* 0x040fe200000000fb */
[----:B----4-:R-:W-:-:S04]  /*21480*/  FFMA R54, R14, R99, R245 ;  /* 0x000000630e367223 */ /* 0x010fc800000000f5 */
[----:B------:R0:W-:Y:S04]  /*21490*/  STL [R1+0x84], R13 ;  /* 0x0000840d01007387 */ /* 0x0001e80000100800 */
[----:B------:R3:W-:Y:S01]  /*214a0*/  STL [R1+0xa4], R12 ;  /* 0x0000a40c01007387 */ /* 0x0007e20000100800 */
[----:B0-----:R-:W-:-:S03]  /*214b0*/  FFMA R13, R14, R83, R218 ;  /* 0x000000530e0d7223 */ /* 0x001fc600000000da */
[----:B------:R0:W-:Y:S01]  /*214c0*/  STL [R1+0x15c], R54 ;  /* 0x00015c3601007387 */ /* 0x0001e20000100800 */
[----:B---3--:R-:W-:-:S03]  /*214d0*/  FFMA R12, R14, R111, R217 ;  /* 0x0000006f0e0c7223 */ /* 0x008fc600000000d9 */
[----:B------:R3:W-:Y:S04]  /*214e0*/  STL [R1+0x18c], R13 ;  /* 0x00018c0d01007387 */ /* 0x0007e80000100800 */
[----:B------:R4:W-:Y:S01]  /*214f0*/  STL [R1+0x1b8], R12 ;  /* 0x0001b80c01007387 */ /* 0x0009e20000100800 */
[C---:B0-----:R-:W-:Y:S01]  /*21500*/  FFMA R54, R14.reuse, R79, R216 ;  /* 0x0000004f0e367223 */ /* 0x041fe200000000d8 */
[----:B---3--:R-:W-:-:S04]  /*21510*/  FFMA R13, R14, R115, R165 ;  /* 0x000000730e0d7223 */ /* 0x008fc800000000a5 */
[----:B------:R-:W-:Y:S01]  /*21520*/  STL [R1+0x200], R54 ;  /* 0x0002003601007387 */ /* 0x000fe20000100800 */
[----:B----4-:R-:W-:-:S03]  /*21530*/  FFMA R12, R14, R55, R167 ;  /* 0x000000370e0c7223 */ /* 0x010fc600000000a7 */
[----:B------:R-:W-:Y:S04]  /*21540*/  STL [R1+0x21c], R13 ;  /* 0x00021c0d01007387 */ /* 0x000fe80000100800 */
[----:B------:R0:W-:Y:S01]  /*21550*/  STL [R1+0x230], R12 ;  /* 0x0002300c01007387 */ /* 0x0001e20000100800 */
[----:B------:R-:W-:Y:S01]  /*21560*/  FFMA R241, R7, R14, R241 ;  /* 0x0000000e07f17223 */ /* 0x000fe200000000f1 */
[C---:B------:R-:W-:Y:S01]  /*21570*/  FFMA R244, R14.reuse, R39, R244 ;  /* 0x000000270ef47223 */ /* 0x040fe200000000f4 */
[C---:B------:R-:W-:Y:S01]  /*21580*/  FFMA R248, R14.reuse, R23, R248 ;  /* 0x000000170ef87223 */ /* 0x040fe200000000f8 */
[----:B------:R-:W-:Y:S01]  /*21590*/  FFMA R249, R14, R47, R249 ;  /* 0x0000002f0ef97223 */ /* 0x000fe200000000f9 */
[C---:B------:R-:W-:Y:S01]  /*215a0*/  FFMA R14, R15.reuse, R63, R41 ;  /* 0x0000003f0f0e7223 */ /* 0x040fe20000000029 */
[C---:B0-----:R-:W-:Y:S01]  /*215b0*/  FFMA R12, R15.reuse, R59, R28 ;  /* 0x0000003b0f0c7223 */ /* 0x041fe2000000001c */
[----:B------:R-:W-:-:S04]  /*215c0*/  FFMA R13, R15, R67, R73 ;  /* 0x000000430f0d7223 */ /* 0x000fc80000000049 */
[----:B------:R0:W-:Y:S04]  /*215d0*/  STL [R1+0x10], R12 ;  /* 0x0000100c01007387 */ /* 0x0001e80000100800 */
[----:B------:R3:W-:Y:S01]  /*215e0*/  STL [R1+0x30], R14 ;  /* 0x0000300e01007387 */ /* 0x0007e20000100800 */
[----:B0-----:R-:W-:-:S03]  /*215f0*/  FFMA R12, R15, R71, R92 ;  /* 0x000000470f0c7223 */ /* 0x001fc6000000005c */
[----:B------:R0:W-:Y:S01]  /*21600*/  STL [R1+0x58], R13 ;  /* 0x0000580d01007387 */ /* 0x0001e20000100800 */
[----:B---3--:R-:W-:-:S03]  /*21610*/  FFMA R14, R15, R99, R74 ;  /* 0x000000630f0e7223 */ /* 0x008fc6000000004a */
        /* <DEDUP_REMOVED lines=8> */
[----:B------:R1:W-:Y:S01]  /*216a0*/  STL [R1+0x1d8], R14 ;  /* 0x0001d80e01007387 */ /* 0x0003e20000100800 */
[----:B----4-:R-:W-:-:S03]  /*216b0*/  FFMA R12, R15, R55, R173 ;  /* 0x000000370f0c7223 */ /* 0x010fc600000000ad */
[----:B------:R-:W-:Y:S04]  /*216c0*/  STL [R1+0x1fc], R13 ;  /* 0x0001fc0d01007387 */ /* 0x000fe80000100800 */
[----:B------:R0:W-:Y:S01]  /*216d0*/  STL [R1+0x224], R12 ;  /* 0x0002240c01007387 */ /* 0x0001e20000100800 */
[C---:B-1----:R-:W-:Y:S01]  /*216e0*/  FFMA R14, R8.reuse, R67, R60 ;  /* 0x00000043080e7223 */ /* 0x042fe2000000003c */
[C---:B0-----:R-:W-:Y:S01]  /*216f0*/  FFMA R12, R8.reuse, R63, R144 ;  /* 0x0000003f080c7223 */ /* 0x041fe20000000090 */
[----:B------:R-:W-:-:S04]  /*21700*/  FFMA R13, R8, R71, R64 ;  /* 0x00000047080d7223 */ /* 0x000fc80000000040 */
[----:B------:R0:W-:Y:S04]  /*21710*/  STL [R1+0x4], R12 ;  /* 0x0000040c01007387 */ /* 0x0001e80000100800 */
[----:B------:R1:W-:Y:S01]  /*21720*/  STL [R1+0x28], R14 ;  /* 0x0000280e01007387 */ /* 0x0003e20000100800 */
[----:B0-----:R-:W-:-:S03]  /*21730*/  FFMA R12, R8, R99, R72 ;  /* 0x00000063080c7223 */ /* 0x001fc60000000048 */
[----:B------:R0:W-:Y:S01]  /*21740*/  STL [R1+0x48], R13 ;  /* 0x0000480d01007387 */ /* 0x0001e20000100800 */
[----:B-1----:R-:W-:-:S03]  /*21750*/  FFMA R14, R8, R83, R103 ;  /* 0x00000053080e7223 */ /* 0x002fc60000000067 */
[----:B------:R1:W-:Y:S01]  /*21760*/  STL [R1+0x98], R12 ;  /* 0x0000980c01007387 */ /* 0x0003e20000100800 */
        /* <DEDUP_REMOVED lines=8> */
[C---:B-1----:R-:W-:Y:S01]  /*217f0*/  FFMA R12, R8.reuse, R79, R128 ;  /* 0x0000004f080c7223 */ /* 0x042fe20000000080 */
[C---:B------:R-:W-:Y:S01]  /*21800*/  FFMA R28, R8.reuse, R115, R132 ;  /* 0x00000073081c7223 */ /* 0x040fe20000000084 */
[----:B------:R-:W-:Y:S01]  /*21810*/  FFMA R8, R8, R55, R180 ;  /* 0x0000003708087223 */ /* 0x000fe200000000b4 */
[----:B------:R-:W-:Y:S04]  /*21820*/  STL [R1+0x120], R14 ;  /* 0x0001200e01007387 */ /* 0x000fe80000100800 */
[----:B------:R-:W-:Y:S04]  /*21830*/  STL [R1+0x154], R13 ;  /* 0x0001540d01007387 */ /* 0x000fe80000100800 */
        /* <DEDUP_REMOVED lines=8> */
[----:B------:R-:W-:Y:S01]  /*218c0*/  FFMA R250, R15, R51, R29 ;  /* 0x000000330ffa7223 */ /* 0x000fe2000000001d */
[C---:B------:R-:W-:Y:S01]  /*218d0*/  FFMA R29, R9.reuse, R99, R68 ;  /* 0x00000063091d7223 */ /* 0x040fe20000000044 */
[----:B------:R-:W1:Y:S01]  /*218e0*/  LDS.128 R12, [R2+0xe20] ;  /* 0x000e2000020c7984 */ /* 0x000e620000000c00 */
        /* <DEDUP_REMOVED lines=8> */
[----:B------:R-:W-:Y:S01]  /*21970*/  FFMA R179, R7, R9, R179 ;  /* 0x0000000907b37223 */ /* 0x000fe200000000b3 */
[C---:B0-----:R-:W-:Y:S02]  /*21980*/  FFMA R28, R9.reuse, R115, R131 ;  /* 0x00000073091c7223 */ /* 0x041fe40000000083 */
[----:B------:R-:W-:Y:S01]  /*21990*/  STL [R1+0x168], R29 ;  /* 0x0001681d01007387 */ /* 0x000fe20000100800 */
[C---:B---3--:R-:W-:Y:S01]  /*219a0*/  FFMA R8, R9.reuse, R55, R186 ;  /* 0x0000003709087223 */ /* 0x048fe200000000ba */
        /* <DEDUP_REMOVED lines=10> */
[C---:B------:R-:W-:Y:S01]  /*21a50*/  FFMA R9, R10.reuse, R99, R34 ;  /* 0x000000630a097223 */ /* 0x040fe20000000022 */
[C---:B------:R-:W-:Y:S01]  /*21a60*/  FFMA R174, R10.reuse, R67, R0 ;  /* 0x000000430aae7223 */ /* 0x040fe20000000000 */
[----:B------:R0:W-:Y:S01]  /*21a70*/  STL [R1+0x1dc], R8 ;  /* 0x0001dc0801007387 */ /* 0x0001e20000100800 */
[----:B------:R-:W-:-:S03]  /*21a80*/  FFMA R0, R10, R111, R117 ;  /* 0x0000006f0a007223 */ /* 0x000fc60000000075 */
[----:B------:R3:W-:Y:S04]  /*21a90*/  STL [R1+0x2c], R9 ;  /* 0x00002c0901007387 */ /* 0x0007e80000100800 */
[----:B------:R-:W4:Y:S01]  /*21aa0*/  LDS.128 R28, [R2+0xe30] ;  /* 0x000e3000021c7984 */ /* 0x000f220000000c00 */
[C---:B0-----:R-:W-:Y:S01]  /*21ab0*/  FFMA R8, R10.reuse, R83, R95 ;  /* 0x000000530a087223 */ /* 0x041fe2000000005f */
[----:B---3--:R-:W-:-:S04]  /*21ac0*/  FFMA R9, R10, R79, R126 ;  /* 0x0000004f0a097223 */ /* 0x008fc8000000007e */
[----:B------:R0:W-:Y:S04]  /*21ad0*/  STL [R1+0x68], R8 ;  /* 0x0000680801007387 */ /* 0x0001e80000100800 */
[----:B------:R3:W-:Y:S01]  /*21ae0*/  STL [R1+0xd8], R0 ;  /* 0x0000d80001007387 */ /* 0x0007e20000100800 */
[----:B0-----:R-:W-:-:S03]  /*21af0*/  FFMA R8, R10, R115, R130 ;  /* 0x000000730a087223 */ /* 0x001fc60000000082 */
[----:B------:R-:W-:Y:S01]  /*21b00*/  STL [R1+0x12c], R9 ;  /* 0x00012c0901007387 */ /* 0x000fe20000100800 */
[----:B---3--:R-:W-:-:S03]  /*21b10*/  FFMA R0, R10, R55, R192 ;  /* 0x000000370a007223 */ /* 0x008fc600000000c0 */
[----:B------:R0:W-:Y:S04]  /*21b20*/  STL [R1+0x160], R8 ;  /* 0x0001600801007387 */ /* 0x0001e80000100800 */
[----:B------:R3:W-:Y:S01]  /*21b30*/  STL [R1+0x1ac], R0 ;  /* 0x0001ac0001007387 */ /* 0x0007e20000100800 */
[C---:B0-----:R-:W-:Y:S01]  /*21b40*/  FFMA R8, R11.reuse, R83, R87 ;  /* 0x000000530b087223 */ /* 0x041fe20000000057 */
[C---:B---3--:R-:W-:Y:S01]  /*21b50*/  FFMA R0, R11.reuse, R111, R80 ;  /* 0x0000006f0b007223 */ /* 0x048fe20000000050 */
[----:B------:R-:W-:-:S03]  /*21b60*/  FFMA R9, R11, R79, R108 ;  /* 0x0000004f0b097223 */ /* 0x000fc6000000006c */
[----:B------:R0:W-:Y:S04]  /*21b70*/  STL [R1+0x1c], R8 ;  /* 0x00001c0801007387 */ /* 0x0001e80000100800 */
[----:B------:R3:W-:Y:S01]  /*21b80*/  STL [R1+0x50], R0 ;  /* 0x0000500001007387 */ /* 0x0007e20000100800 */
[----:B0-----:R-:W-:-:S03]  /*21b90*/  FFMA R8, R11, R115, R76 ;  /* 0x000000730b087223 */ /* 0x001fc6000000004c */
[----:B------:R1:W-:Y:S01]  /*21ba0*/  STL [R1+0xf0], R9 ;  /* 0x0000f00901007387 */ /* 0x0003e20000100800 */
[----:B---3--:R-:W-:-:S03]  /*21bb0*/  FFMA R0, R11, R55, R210 ;  /* 0x000000370b007223 */ /* 0x008fc600000000d2 */
        /* <DEDUP_REMOVED lines=9> */
[C---:B------:R-:W-:Y:S01]  /*21c50*/  FFMA R226, R14.reuse, R115, R4 ;  /* 0x000000730ee27223 */ /* 0x040fe20000000004 */
[C---:B-1----:R-:W-:Y:S02]  /*21c60*/  FFMA R9, R13.reuse, R79, R207 ;  /* 0x0000004f0d097223 */ /* 0x042fe400000000cf */
[----:B------:R1:W-:Y:S01]  /*21c70*/  STL [R1+0x148], R0 ;  /* 0x0001480001007387 */ /* 0x0003e20000100800 */
[----:B------:R-:W-:Y:S01]  /*21c80*/  FFMA R4, R14, R55, R25 ;  /* 0x000000370e047223 */ /* 0x000fe20000000019 */
[C---:B0-----:R-:W-:Y:S02]  /*21c90*/  FFMA R8, R13.reuse, R115, R212 ;  /* 0x000000730d087223 */ /* 0x041fe400000000d4 */
[----:B------:R-:W-:Y:S01]  /*21ca0*/  STL [R1+0x38], R9 ;  /* 0x0000380901007387 */ /* 0x000fe20000100800 */
[----:B-1----:R-:W-:-:S03]  /*21cb0*/  FFMA R0, R13, R55, R214 ;  /* 0x000000370d007223 */ /* 0x002fc600000000d6 */
[----:B------:R-:W-:Y:S04]  /*21cc0*/  STL [R1+0x7c], R8 ;  /* 0x00007c0801007387 */ /* 0x000fe80000100800 */
[----:B------:R-:W-:Y:S04]  /*21cd0*/  STL [R1+0xfc], R0 ;  /* 0x0000fc0001007387 */ /* 0x000fe80000100800 */
[----:B------:R0:W-:Y:S01]  /*21ce0*/  STL [R1+0xa0], R4 ;  /* 0x0000a00401007387 */ /* 0x0001e20000100800 */
[----:B------:R-:W-:Y:S01]  /*21cf0*/  FFMA R252, R11, R99, R116 ;  /* 0x000000630bfc7223 */ /* 0x000fe20000000074 */
[----:B------:R-:W-:Y:S01]  /*21d00*/  FFMA R169, R13, R83, R118 ;  /* 0x000000530da97223 */ /* 0x000fe20000000076 */
[C---:B------:R-:W-:Y:S01]  /*21d10*/  FFMA R185, R7.reuse, R10, R185 ;  /* 0x0000000a07b97223 */ /* 0x040fe200000000b9 */
[----:B------:R-:W-:Y:S01]  /*21d20*/  FFMA R191, R7, R11, R191 ;  /* 0x0000000b07bf7223 */ /* 0x000fe200000000bf */
[----:B------:R-:W-:Y:S01]  /*21d30*/  FFMA R209, R12, R7, R209 ;  /* 0x000000070cd17223 */ /* 0x000fe200000000d1 */
[----:B0-----:R-:W-:Y:S01]  /*21d40*/  FFMA R4, R15, R55, R57 ;  /* 0x000000370f047223 */ /* 0x001fe20000000039 */
[C---:B------:R-:W-:Y:S01]  /*21d50*/  FFMA R229, R7.reuse, R13, R229 ;  /* 0x0000000d07e57223 */ /* 0x040fe200000000e5 */
[C---:B------:R-:W-:Y:S01]  /*21d60*/  FFMA R230, R7.reuse, R14, R230 ;  /* 0x0000000e07e67223 */ /* 0x040fe200000000e6 */
[----:B------:R-:W-:Y:S01]  /*21d70*/  FFMA R208, R14, R79, R5 ;  /* 0x0000004f0ed07223 */ /* 0x000fe20000000005 */
[C---:B------:R-:W-:Y:S01]  /*21d80*/  FFMA R41, R7.reuse, R15, R24 ;  /* 0x0000000f07297223 */ /* 0x040fe20000000018 */
[----:B----4-:R-:W-:Y:S01]  /*21d90*/  FFMA R96, R28, R7, R56 ;  /* 0x000000071c607223 */ /* 0x010fe20000000038 */
[C---:B------:R-:W-:Y:S01]  /*21da0*/  FFMA R103, R7.reuse, R29, R53 ;  /* 0x0000001d07677223 */ /* 0x040fe20000000035 */
[----:B------:R-:W-:Y:S01]  /*21db0*/  STL [R1+0x54], R4 ;  /* 0x0000540401007387 */ /* 0x000fe20000100800 */
[C---:B------:R-:W-:Y:S01]  /*21dc0*/  FFMA R116, R7.reuse, R30, R52 ;  /* 0x0000001e07747223 */ /* 0x040fe20000000034 */
[----:B------:R-:W-:Y:S01]  /*21dd0*/  FFMA R118, R7, R31, R106 ;  /* 0x0000001f07767223 */ /* 0x000fe2000000006a */
[-C--:B------:R-:W-:Y:S01]  /*21de0*/  FFMA R95, R30, R39.reuse, R6 ;  /* 0x000000271e5f7223 */ /* 0x080fe20000000006 */
[C---:B------:R-:W-:Y:S01]  /*21df0*/  FFMA R184, R10.reuse, R39, R184 ;  /* 0x000000270ab87223 */ /* 0x040fe200000000b8 */
[----:B--2---:R-:W0:Y:S01]  /*21e00*/  LDS.128 R4, [R3+0x20] ;  /* 0x0000200003047984 */ /* 0x004e220000000c00 */
        /* <DEDUP_REMOVED lines=21> */
[----:B------:R-:W1:Y:S01]  /*21f60*/  LDS.128 R8, [R3+0x60] ;  /* 0x0000600003087984 */ /* 0x000e620000000c00 */
[-C--:B------:R-:W-:Y:S01]  /*21f70*/  FFMA R245, R12, R83.reuse, R203 ;  /* 0x000000530cf57223 */ /* 0x080fe200000000cb */
[----:B------:R-:W-:Y:S01]  /*21f80*/  FFMA R37, R15, R83, R37 ;  /* 0x000000530f257223 */ /* 0x000fe20000000025 */
[C---:B------:R-:W-:Y:S01]  /*21f90*/  FFMA R56, R28.reuse, R71, R81 ;  /* 0x000000471c387223 */ /* 0x040fe20000000051 */
[----:B------:R-:W2:Y:S01]  /*21fa0*/  LDS.128 R16, [R2+0x1010] ;  /* 0x0010100002107984 */ /* 0x000ea20000000c00 */
[-C--:B------:R-:W-:Y:S01]  /*21fb0*/  FFMA R61, R28, R83.reuse, R22 ;  /* 0x000000531c3d7223 */ /* 0x080fe20000000016 */
[-C--:B------:R-:W-:Y:S01]  /*21fc0*/  FFMA R62, R29, R83.reuse, R26 ;  /* 0x000000531d3e7223 */ /* 0x080fe2000000001a */
[-C--:B------:R-:W-:Y:S01]  /*21fd0*/  FFMA R117, R30, R83.reuse, R38 ;  /* 0x000000531e757223 */ /* 0x080fe20000000026 */
[C---:B------:R-:W-:Y:S01]  /*21fe0*/  FFMA R123, R31.reuse, R83, R82 ;  /* 0x000000531f7b7223 */ /* 0x040fe20000000052 */
[----:B------:R-:W-:Y:S01]  /*21ff0*/  FFMA R42, R28, R39, R105 ;  /* 0x000000271c2a7223 */ /* 0x000fe20000000069 */
[----:B------:R-:W3:Y:S01]  /*22000*/  LDS.128 R80, [R3+0xa0] ;  /* 0x0000a00003507984 */ /* 0x000ee20000000c00 */
[----:B------:R-:W-:Y:S01]  /*22010*/  FFMA R163, R31, R55, R104 ;  /* 0x000000371fa37223 */ /* 0x000fe20000000068 */
[----:B------:R-:W-:-:S02]  /*22020*/  FFMA R72, R15, R47, R20 ;  /* 0x0000002f0f487223 */ /* 0x000fc40000000014 */
[----:B------:R-:W4:Y:S01]  /*22030*/  LDS.128 R104, [R3+0xe0] ;  /* 0x0000e00003687984 */ /* 0x000f220000000c00 */
[C---:B------:R-:W-:Y:S01]  /*22040*/  FFMA R20, R15.reuse, R79, R33 ;  /* 0x0000004f0f147223 */ /* 0x040fe20000000021 */
[----:B------:R-:W-:Y:S02]  /*22050*/  FFMA R207, R15, R115, R32 ;  /* 0x000000730fcf7223 */ /* 0x000fe40000000020 */
[----:B------:R-:W4:Y:S04]  /*22060*/  LDS.128 R32, [R2+0x1020] ;  /* 0x0010200002207984 */ /* 0x000f280000000c00 */
[----:B0-----:R-:W-:Y:S04]  /*22070*/  STL [R1+0x41c], R6 ;  /* 0x00041c0601007387 */ /* 0x001fe80000100800 */
[----:B------:R2:W-:Y:S04]  /*22080*/  STL [R1+0x418], R7 ;  /* 0x0004180701007387 */ /* 0x0005e80000100800 */
[----:B-1----:R0:W-:Y:S04]  /*22090*/  STL [R1+0x420], R10 ;  /* 0x0004200a01007387 */ /* 0x0021e80000100800 */
[----:B------:R-:W-:Y:S01]  /*220a0*/  STL [R1+0x414], R11 ;  /* 0x0004140b01007387 */ /* 0x000fe20000100800 */
[C---:B--2---:R-:W-:Y:S01]  /*220b0*/  FFMA R7, R4.reuse, R18, R185 ;  /* 0x0000001204077223 */ /* 0x044fe200000000b9 */
[----:B0-----:R-:W-:-:S02]  /*220c0*/  FFMA R10, R4, R17, R179 ;  /* 0x00000011040a7223 */ /* 0x001fc400000000b3 */
[----:B---3--:R-:W-:Y:S01]  /*220d0*/  STL [R1+0x424], R82 ;  /* 0x0004245201007387 */ /* 0x008fe20000100800 */
[----:B------:R-:W-:-:S03]  /*220e0*/  FFMA R6, R4, R19, R191 ;  /* 0x0000001304067223 */ /* 0x000fc600000000bf */
[----:B------:R-:W-:Y:S04]  /*220f0*/  STL [R1+0x410], R83 ;  /* 0x0004105301007387 */ /* 0x000fe80000100800 */
[----:B----4-:R-:W-:Y:S04]  /*22100*/  STL [R1+0x428], R106 ;  /* 0x0004286a01007387 */ /* 0x010fe80000100800 */
[----:B------:R-:W-:Y:S04]  /*22110*/  STL [R1+0x40c], R107 ;  /* 0x00040c6b01007387 */ /* 0x000fe80000100800 */
[----:B------:R0:W-:Y:S04]  /*22120*/  STL [R1+0x40], R10 ;  /* 0x0000400a01007387 */ /* 0x0001e80000100800 */
[----:B------:R1:W-:Y:S01]  /*22130*/  STL [R1+0xd4], R7 ;  /* 0x0000d40701007387 */ /* 0x0003e20000100800 */
[----:B0-----:R-:W-:-:S03]  /*22140*/  FFMA R10, R4, R32, R209 ;  /* 0x00000020040a7223 */ /* 0x001fc600000000d1 */
[----:B------:R-:W-:Y:S04]  /*22150*/  STL [R1+0x108], R6 ;  /* 0x0001080601007387 */ /* 0x000fe80000100800 */
[----:B------:R-:W-:Y:S04]  /*22160*/  STL [R1+0x144], R10 ;  /* 0x0001440a01007387 */ /* 0x000fe80000100800 */
[----:B------:R-:W2:Y:S01]  /*22170*/  LDL.LU R130, [R1+0xc] ;  /* 0x00000c0001827983 */ /* 0x000ea20000300800 */
[C---:B------:R-:W-:Y:S01]  /*22180*/  FFMA R25, R15.reuse, R39, R49 ;  /* 0x000000270f197223 */ /* 0x040fe20000000031 */
[----:B------:R-:W-:Y:S01]  /*22190*/  FFMA R49, R15, R59, R48 ;  /* 0x0000003b0f317223 */ /* 0x000fe20000000030 */
[----:B------:R-:W-:Y:S01]  /*221a0*/  FFMA R108, R31, R39, R112 ;  /* 0x000000271f6c7223 */ /* 0x000fe20000000070 */
[-C--:B------:R-:W-:Y:S01]  /*221b0*/  FFMA R199, R12, R47.reuse, R199 ;  /* 0x0000002f0cc77223 */ /* 0x080fe200000000c7 */
        /* <DEDUP_REMOVED lines=8> */
[----:B------:R-:W-:-:S02]  /*22240*/  FFMA R112, R28, R63, R46 ;  /* 0x0000003f1c707223 */ /* 0x000fc4000000002e */
[----:B------:R-:W0:Y:S01]  /*22250*/  LDS.128 R44, [R2+0x1030] ;  /* 0x00103000022c7984 */ /* 0x000e220000000c00 */
        /* <DEDUP_REMOVED lines=31> */
[----:B------:R-:W-:Y:S01]  /*22450*/  FFMA R36, R15, R111, R36 ;  /* 0x0000006f0f247223 */ /* 0x000fe20000000024 */
[----:B-1----:R-:W-:Y:S01]  /*22460*/  FFMA R7, R4, R33, R229 ;  /* 0x0000002104077223 */ /* 0x002fe200000000e5 */
[----:B------:R-:W1:Y:S01]  /*22470*/  LDS.128 R12, [R2+0x1000] ;  /* 0x00100000020c7984 */ /* 0x000e620000000c00 */
[-C--:B------:R-:W-:Y:S01]  /*22480*/  FFMA R120, R29, R63.reuse, R50 ;  /* 0x0000003f1d787223 */ /* 0x080fe20000000032 */
[-C--:B------:R-:W-:Y:S01]  /*22490*/  FFMA R126, R30, R63.reuse, R58 ;  /* 0x0000003f1e7e7223 */ /* 0x080fe2000000003a */
[----:B------:R-:W-:Y:S01]  /*224a0*/  FFMA R128, R31, R63, R75 ;  /* 0x0000003f1f807223 */ /* 0x000fe2000000004b */
[----:B------:R-:W-:Y:S01]  /*224b0*/  FFMA R63, R28, R99, R91 ;  /* 0x000000631c3f7223 */ /* 0x000fe2000000005b */
[----:B------:R-:W-:Y:S01]  /*224c0*/  FFMA R87, R29, R23, R124 ;  /* 0x000000171d577223 */ /* 0x000fe2000000007c */
[----:B------:R-:W-:Y:S01]  /*224d0*/  FFMA R76, R31, R51, R155 ;  /* 0x000000331f4c7223 */ /* 0x000fe2000000009b */
[----:B------:R-:W-:Y:S01]  /*224e0*/  FFMA R91, R29, R79, R88 ;  /* 0x0000004f1d5b7223 */ /* 0x000fe20000000058 */
[----:B------:R0:W-:Y:S01]  /*224f0*/  STL [R1+0x178], R7 ;  /* 0x0001780701007387 */ /* 0x0001e20000100800 */
[----:B------:R-:W-:Y:S01]  /*22500*/  FFMA R124, R31, R99, R102 ;  /* 0x000000631f7c7223 */ /* 0x000fe20000000066 */
[C---:B------:R-:W-:Y:S01]  /*22510*/  FFMA R88, R30.reuse, R115, R100 ;  /* 0x000000731e587223 */ /* 0x040fe20000000064 */
[C---:B------:R-:W-:Y:S01]  /*22520*/  FFMA R155, R30.reuse, R55, R101 ;  /* 0x000000371e9b7223 */ /* 0x040fe20000000065 */
[----:B------:R-:W-:Y:S01]  /*22530*/  FFMA R92, R30, R23, R121 ;  /* 0x000000171e5c7223 */ /* 0x000fe20000000079 */
[----:B0-----:R-:W-:Y:S01]  /*22540*/  FFMA R7, R4, R45, R103 ;  /* 0x0000002d04077223 */ /* 0x001fe20000000067 */
[-C--:B------:R-:W-:Y:S01]  /*22550*/  FFMA R149, R28, R51.reuse, R149 ;  /* 0x000000331c957223 */ /* 0x080fe20000000095 */
[----:B------:R-:W0:Y:S01]  /*22560*/  LDS.128 R100, [R3+0x120] ;  /* 0x0001200003647984 */ /* 0x000e220000000c00 */
[CC--:B------:R-:W-:Y:S01]  /*22570*/  FFMA R151, R29.reuse, R51.reuse, R151 ;  /* 0x000000331d977223 */ /* 0x0c0fe20000000097 */
[----:B------:R-:W-:Y:S01]  /*22580*/  FFMA R148, R30, R51, R148 ;  /* 0x000000331e947223 */ /* 0x000fe20000000094 */
[----:B------:R-:W-:Y:S01]  /*22590*/  FFMA R6, R4, R34, R230 ;  /* 0x0000002204067223 */ /* 0x000fe200000000e6 */
[CC--:B------:R-:W-:Y:S01]  /*225a0*/  FFMA R121, R29.reuse, R99.reuse, R93 ;  /* 0x000000631d797223 */ /* 0x0c0fe2000000005d */
[----:B------:R-:W-:Y:S01]  /*225b0*/  FFMA R122, R30, R99, R94 ;  /* 0x000000631e7a7223 */ /* 0x000fe2000000005e */
[-C--:B------:R-:W-:Y:S01]  /*225c0*/  FFMA R50, R28, R115.reuse, R97 ;  /* 0x000000731c327223 */ /* 0x080fe20000000061 */
[C---:B------:R-:W-:Y:S01]  /*225d0*/  FFMA R51, R29.reuse, R115, R98 ;  /* 0x000000731d337223 */ /* 0x040fe20000000062 */
[----:B------:R-:W-:Y:S01]  /*225e0*/  FFMA R10, R4, R44, R96 ;  /* 0x0000002c040a7223 */ /* 0x000fe20000000060 */
[----:B------:R-:W3:Y:S04]  /*225f0*/  LDL.LU R160, [R1] ;  /* 0x0000000001a07983 */ /* 0x000ee80000300800 */
[----:B------:R-:W4:Y:S01]  /*22600*/  LDS.128 R96, [R3+0x160] ;  /* 0x0001600003607984 */ /* 0x000f220000000c00 */
[----:B------:R-:W-:-:S03]  /*22610*/  FFMA R109, R29, R39, R109 ;  /* 0x000000271d6d7223 */ /* 0x000fc6000000006d */
[----:B------:R1:W-:Y:S01]  /*22620*/  STL [R1+0x1b4], R6 ;  /* 0x0001b40601007387 */ /* 0x0003e20000100800 */
[C---:B------:R-:W-:Y:S01]  /*22630*/  FFMA R39, R28.reuse, R23, R113 ;  /* 0x000000171c277223 */ /* 0x040fe20000000071 */
[-C--:B------:R-:W-:Y:S01]  /*22640*/  FFMA R153, R28, R59.reuse, R153 ;  /* 0x0000003b1c997223 */ /* 0x080fe20000000099 */
[-C--:B------:R-:W-:Y:S01]  /*22650*/  FFMA R156, R29, R59.reuse, R156 ;  /* 0x0000003b1d9c7223 */ /* 0x080fe2000000009c */
[-C--:B------:R-:W-:Y:S01]  /*22660*/  FFMA R74, R30, R59.reuse, R152 ;  /* 0x0000003b1e4a7223 */ /* 0x080fe20000000098 */
[C---:B------:R-:W-:Y:S01]  /*22670*/  FFMA R113, R31.reuse, R59, R157 ;  /* 0x0000003b1f717223 */ /* 0x040fe2000000009d */
[----:B-1----:R-:W-:Y:S01]  /*22680*/  FFMA R6, R4, R35, R41 ;  /* 0x0000002304067223 */ /* 0x002fe20000000029 */
[----:B------:R-:W-:Y:S01]  /*22690*/  FFMA R59, R31, R71, R90 ;  /* 0x000000471f3b7223 */ /* 0x000fe2000000005a */
[C---:B------:R-:W-:Y:S01]  /*226a0*/  FFMA R143, R28.reuse, R27, R143 ;  /* 0x0000001b1c8f7223 */ /* 0x040fe2000000008f */
[C---:B------:R-:W-:Y:S01]  /*226b0*/  FFMA R66, R28.reuse, R111, R66 ;  /* 0x0000006f1c427223 */ /* 0x040fe20000000042 */
[C---:B------:R-:W-:Y:S01]  /*226c0*/  FFMA R90, R28.reuse, R79, R86 ;  /* 0x0000004f1c5a7223 */ /* 0x040fe20000000056 */
[----:B------:R1:W-:Y:S01]  /*226d0*/  STL [R1+0x1e0], R6 ;  /* 0x0001e00601007387 */ /* 0x0003e20000100800 */
[----:B------:R-:W-:Y:S01]  /*226e0*/  FFMA R38, R28, R55, R215 ;  /* 0x000000371c267223 */ /* 0x000fe200000000d7 */
[C---:B------:R-:W-:Y:S01]  /*226f0*/  FFMA R162, R4.reuse, R12, R243 ;  /* 0x0000000c04a27223 */ /* 0x040fe200000000f3 */
[C---:B------:R-:W-:Y:S01]  /*22700*/  FFMA R22, R4.reuse, R13, R242 ;  /* 0x0000000d04167223 */ /* 0x040fe200000000f2 */
[C---:B------:R-:W-:Y:S01]  /*22710*/  FFMA R28, R4.reuse, R14, R241 ;  /* 0x0000000e041c7223 */ /* 0x040fe200000000f1 */
[C---:B------:R-:W-:Y:S01]  /*22720*/  FFMA R40, R4.reuse, R15, R54 ;  /* 0x0000000f04287223 */ /* 0x040fe20000000036 */
[C---:B------:R-:W-:Y:S01]  /*22730*/  FFMA R243, R4.reuse, R16, R172 ;  /* 0x0000001004f37223 */ /* 0x040fe200000000ac */
[----:B------:R0:W-:Y:S01]  /*22740*/  STL [R1+0x214], R10 ;  /* 0x0002140a01007387 */ /* 0x0001e20000100800 */
[C---:B-1----:R-:W-:Y:S01]  /*22750*/  FFMA R6, R4.reuse, R46, R116 ;  /* 0x0000002e04067223 */ /* 0x042fe20000000074 */
[----:B------:R-:W-:-:S02]  /*22760*/  FFMA R4, R4, R47, R118 ;  /* 0x0000002f04047223 */ /* 0x000fc40000000076 */
[----:B------:R1:W-:Y:S04]  /*22770*/  STL [R1+0x210], R7 ;  /* 0x0002100701007387 */ /* 0x0003e80000100800 */
[----:B------:R4:W-:Y:S01]  /*22780*/  STL [R1+0x20c], R6 ;  /* 0x00020c0601007387 */ /* 0x0009e20000100800 */
[----:B0-----:R-:W-:-:S03]  /*22790*/  FFMA R10, R8, R18, R184 ;  /* 0x00000012080a7223 */ /* 0x001fc600000000b8 */
[----:B------:R-:W-:Y:S01]  /*227a0*/  STL [R1+0x42c], R102 ;  /* 0x00042c6601007387 */ /* 0x000fe20000100800 */
[----:B-1----:R-:W-:-:S03]  /*227b0*/  FFMA R7, R8, R19, R193 ;  /* 0x0000001308077223 */ /* 0x002fc600000000c1 */
[----:B------:R-:W-:Y:S01]  /*227c0*/  STL [R1+0x208], R4 ;  /* 0x0002080401007387 */ /* 0x000fe20000100800 */
[----:B----4-:R-:W-:-:S03]  /*227d0*/  FFMA R6, R32, R8, R205 ;  /* 0x0000000820067223 */ /* 0x010fc600000000cd */
[----:B------:R-:W-:Y:S04]  /*227e0*/  STL [R1+0x408], R103 ;  /* 0x0004086701007387 */ /* 0x000fe80000100800 */
[----:B------:R0:W-:Y:S04]  /*227f0*/  STL [R1+0x6c], R10 ;  /* 0x00006c0a01007387 */ /* 0x0001e80000100800 */
[----:B------:R1:W-:Y:S01]  /*22800*/  STL [R1+0xd0], R7 ;  /* 0x0000d00701007387 */ /* 0x0003e20000100800 */
[----:B0-----:R-:W-:-:S03]  /*22810*/  FFMA R10, R8, R33, R223 ;  /* 0x00000021080a7223 */ /* 0x001fc600000000df */
[----:B------:R0:W-:Y:S01]  /*22820*/  STL [R1+0xf8], R6 ;  /* 0x0000f80601007387 */ /* 0x0001e20000100800 */
[----:B-1----:R-:W-:-:S03]  /*22830*/  FFMA R7, R8, R34, R231 ;  /* 0x0000002208077223 */ /* 0x002fc600000000e7 */
[----:B------:R1:W-:Y:S04]  /*22840*/  STL [R1+0x140], R10 ;  /* 0x0001400a01007387 */ /* 0x0003e80000100800 */
[----:B------:R-:W4:Y:S01]  /*22850*/  LDL.LU R131, [R1+0x44] ;  /* 0x0000440001837983 */ /* 0x000f220000300800 */
[----:B0-----:R-:W-:-:S03]  /*22860*/  FFMA R6, R8, R35, R25 ;  /* 0x0000002308067223 */ /* 0x001fc60000000019 */
[----:B------:R0:W-:Y:S04]  /*22870*/  STL [R1+0x184], R7 ;  /* 0x0001840701007387 */ /* 0x0001e80000100800 */
[----:B------:R-:W3:Y:S01]  /*22880*/  LDL.LU R132, [R1+0x14] ;  /* 0x0000140001847983 */ /* 0x000ee20000300800 */
[----:B-1----:R-:W-:-:S03]  /*22890*/  FFMA R10, R8, R45, R109 ;  /* 0x0000002d080a7223 */ /* 0x002fc6000000006d */
[----:B------:R1:W-:Y:S01]  /*228a0*/  STL [R1+0x1b0], R6 ;  /* 0x0001b00601007387 */ /* 0x0003e20000100800 */
[----:B0-----:R-:W-:Y:S01]  /*228b0*/  FFMA R7, R8, R46, R95 ;  /* 0x0000002e08077223 */ /* 0x001fe2000000005f */
[----:B-1----:R-:W-:-:S05]  /*228c0*/  FFMA R6, R44, R8, R42 ;  /* 0x000000082c067223 */ /* 0x002fca000000002a */
[----:B------:R0:W-:Y:S04]  /*228d0*/  STL [R1+0x1f0], R6 ;  /* 0x0001f00601007387 */ /* 0x0001e80000100800 */
[----:B------:R1:W-:Y:S01]  /*228e0*/  STL [R1+0x1ec], R10 ;  /* 0x0001ec0a01007387 */ /* 0x0003e20000100800 */
[----:B0-----:R-:W-:-:S03]  /*228f0*/  FFMA R6, R8, R47, R108 ;  /* 0x0000002f08067223 */ /* 0x001fc6000000006c */
[----:B------:R0:W-:Y:S01]  /*22900*/  STL [R1+0x1e8], R7 ;  /* 0x0001e80701007387 */ /* 0x0001e20000100800 */
[----:B-1----:R-:W-:-:S03]  /*22910*/  FFMA R10, R80, R19, R194 ;  /* 0x00000013500a7223 */ /* 0x002fc600000000c2 */
[----:B------:R-:W-:Y:S04]  /*22920*/  STL [R1+0x430], R98 ;  /* 0x0004306201007387 */ /* 0x000fe80000100800 */
[----:B------:R1:W-:Y:S01]  /*22930*/  STL [R1+0x1e4], R6 ;  /* 0x0001e40601007387 */ /* 0x0003e20000100800 */
[----:B0-----:R-:W-:-:S03]  /*22940*/  FFMA R7, R32, R80, R202 ;  /* 0x0000005020077223 */ /* 0x001fc600000000ca */
[----:B------:R-:W-:Y:S01]  /*22950*/  STL [R1+0x400], R99 ;  /* 0x0004006301007387 */ /* 0x000fe20000100800 */
[----:B------:R-:W-:-:S03]  /*22960*/  FFMA R141, R29, R27, R141 ;  /* 0x0000001b1d8d7223 */ /* 0x000fc6000000008d */
[----:B------:R0:W-:Y:S01]  /*22970*/  STL [R1+0x5c], R10 ;  /* 0x00005c0a01007387 */ /* 0x0001e20000100800 */
[----:B-1----:R-:W-:-:S03]  /*22980*/  FFMA R6, R80, R33, R225 ;  /* 0x0000002150067223 */ /* 0x002fc600000000e1 */
[----:B------:R-:W3:Y:S01]  /*22990*/  LDL.LU R197, [R1+0x60] ;  /* 0x0000600001c57983 */ /* 0x000ee20000300800 */
[-C--:B------:R-:W-:Y:S01]  /*229a0*/  FFMA R142, R30, R27.reuse, R142 ;  /* 0x0000001b1e8e7223 */ /* 0x080fe2000000008e */
[----:B------:R-:W-:Y:S02]  /*229b0*/  FFMA R150, R31, R27, R150 ;  /* 0x0000001b1f967223 */ /* 0x000fe40000000096 */
[----:B------:R1:W-:Y:S01]  /*229c0*/  STL [R1+0x9c], R7 ;  /* 0x00009c0701007387 */ /* 0x0003e20000100800 */
[----:B0-----:R-:W-:Y:S01]  /*229d0*/  FFMA R10, R80, R34, R232 ;  /* 0x00000022500a7223 */ /* 0x001fe200000000e8 */
[----:B------:R-:W-:Y:S01]  /*229e0*/  FFMA R161, R12, R8, R247 ;  /* 0x000000080ca17223 */ /* 0x000fe200000000f7 */
[C---:B------:R-:W-:Y:S01]  /*229f0*/  FFMA R4, R8.reuse, R13, R246 ;  /* 0x0000000d08047223 */ /* 0x040fe200000000f6 */
[C---:B------:R-:W-:Y:S01]  /*22a00*/  FFMA R27, R8.reuse, R14, R244 ;  /* 0x0000000e081b7223 */ /* 0x040fe200000000f4 */
[----:B------:R-:W-:Y:S01]  /*22a10*/  FFMA R41, R8, R15, R164 ;  /* 0x0000000f08297223 */ /* 0x000fe200000000a4 */
[----:B------:R-:W-:Y:S01]  /*22a20*/  FFMA R167, R16, R8, R171 ;  /* 0x0000000810a77223 */ /* 0x000fe200000000ab */
[----:B------:R-:W-:Y:S01]  /*22a30*/  FFMA R242, R8, R17, R178 ;  /* 0x0000001108f27223 */ /* 0x000fe200000000b2 */
[----:B------:R-:W3:Y:S01]  /*22a40*/  LDL.LU R192, [R1+0x34] ;  /* 0x0000340001c07983 */ /* 0x000ee20000300800 */
[----:B-1----:R-:W-:-:S03]  /*22a50*/  FFMA R7, R80, R35, R73 ;  /* 0x0000002350077223 */ /* 0x002fc60000000049 */
[----:B------:R0:W-:Y:S01]  /*22a60*/  STL [R1+0xf4], R6 ;  /* 0x0000f40601007387 */ /* 0x0001e20000100800 */
[----:B------:R-:W-:Y:S01]  /*22a70*/  FFMA R133, R31, R23, R133 ;  /* 0x000000171f857223 */ /* 0x000fe20000000085 */
[-C--:B0-----:R-:W-:Y:S01]  /*22a80*/  FFMA R6, R44, R80.reuse, R39 ;  /* 0x000000502c067223 */ /* 0x081fe20000000027 */
[----:B--2---:R-:W-:Y:S02]  /*22a90*/  FFMA R8, R12, R80, R130 ;  /* 0x000000500c087223 */ /* 0x004fe40000000082 */
[----:B------:R-:W2:Y:S04]  /*22aa0*/  LDL.LU R130, [R1+0x8] ;  /* 0x0000080001827983 */ /* 0x000ea80000300800 */
[----:B------:R-:W-:Y:S04]  /*22ab0*/  STL [R1+0x150], R10 ;  /* 0x0001500a01007387 */ /* 0x000fe80000100800 */
[----:B------:R0:W-:Y:S02]  /*22ac0*/  STL [R1+0x180], R7 ;  /* 0x0001800701007387 */ /* 0x0001e40000100800 */
[----:B0-----:R-:W-:-:S02]  /*22ad0*/  FFMA R7, R80, R46, R92 ;  /* 0x0000002e50077223 */ /* 0x001fc4000000005c */
[----:B------:R-:W0:Y:S01]  /*22ae0*/  LDS.128 R92, [R3+0x1a0] ;  /* 0x0001a000035c7984 */ /* 0x000e220000000c00 */
[----:B------:R-:W-:-:S03]  /*22af0*/  FFMA R10, R80, R45, R87 ;  /* 0x0000002d500a7223 */ /* 0x000fc60000000057 */
[----:B------:R1:W-:Y:S04]  /*22b00*/  STL [R1+0x1cc], R6 ;  /* 0x0001cc0601007387 */ /* 0x0003e80000100800 */
[----:B------:R1:W-:Y:S02]  /*22b10*/  STL [R1+0x1c8], R10 ;  /* 0x0001c80a01007387 */ /* 0x0003e40000100800 */
[----:B-1----:R-:W-:Y:S02]  /*22b20*/  FFMA R6, R80, R47, R133 ;  /* 0x0000002f50067223 */ /* 0x002fe40000000085 */
[----:B------:R1:W-:Y:S01]  /*22b30*/  STL [R1+0x1c4], R7 ;  /* 0x0001c40701007387 */ /* 0x0003e20000100800 */
[----:B------:R-:W-:-:S03]  /*22b40*/  FFMA R10, R32, R104, R199 ;  /* 0x00000068200a7223 */ /* 0x000fc600000000c7 */
[----:B0-----:R-:W-:Y:S04]  /*22b50*/  STL [R1+0x434], R94 ;  /* 0x0004345e01007387 */ /* 0x001fe80000100800 */
[----:B------:R0:W-:Y:S04]  /*22b60*/  STL [R1+0x1bc], R6 ;  /* 0x0001bc0601007387 */ /* 0x0001e80000100800 */
[----:B------:R-:W-:Y:S04]  /*22b70*/  STL [R1+0x3fc], R95 ;  /* 0x0003fc5f01007387 */ /* 0x000fe80000100800 */
[----:B------:R0:W-:Y:S04]  /*22b80*/  STL [R1+0xc], R10 ;  /* 0x00000c0a01007387 */ /* 0x0001e80000100800 */
[----:B------:R-:W2:Y:S01]  /*22b90*/  LDL.LU R203, [R1+0x78] ;  /* 0x0000780001cb7983 */ /* 0x000ea20000300800 */
[-C--:B------:R-:W-:Y:S01]  /*22ba0*/  FFMA R57, R29, R71.reuse, R84 ;  /* 0x000000471d397223 */ /* 0x080fe20000000054 */
[----:B------:R-:W-:-:S02]  /*22bb0*/  FFMA R58, R30, R71, R85 ;  /* 0x000000471e3a7223 */ /* 0x000fc40000000055 */
[----:B------:R-:W2:Y:S01]  /*22bc0*/  LDS.128 R84, [R3+0x1e0] ;  /* 0x0001e00003547984 */ /* 0x000ea20000000c00 */
[C---:B-1----:R-:W-:Y:S01]  /*22bd0*/  FFMA R7, R104.reuse, R33, R224 ;  /* 0x0000002168077223 */ /* 0x042fe200000000e0 */
[----:B0-----:R-:W-:-:S04]  /*22be0*/  FFMA R6, R104, R34, R233 ;  /* 0x0000002268067223 */ /* 0x001fc800000000e9 */
[----:B------:R0:W-:Y:S01]  /*22bf0*/  STL [R1+0x44], R7 ;  /* 0x0000440701007387 */ /* 0x0001e20000100800 */
[C---:B------:R-:W-:Y:S01]  /*22c00*/  FFMA R10, R104.reuse, R45, R134 ;  /* 0x0000002d680a7223 */ /* 0x040fe20000000086 */
[----:B0-----:R-:W-:Y:S01]  /*22c10*/  FFMA R7, R104, R35, R72 ;  /* 0x0000002368077223 */ /* 0x001fe20000000048 */
[C---:B------:R-:W-:Y:S01]  /*22c20*/  FFMA R125, R30.reuse, R67, R65 ;  /* 0x000000431e7d7223 */ /* 0x040fe20000000041 */
[C---:B------:R-:W-:Y:S01]  /*22c30*/  FFMA R65, R30.reuse, R111, R70 ;  /* 0x0000006f1e417223 */ /* 0x040fe20000000046 */
[----:B------:R-:W-:Y:S01]  /*22c40*/  FFMA R89, R30, R79, R89 ;  /* 0x0000004f1e597223 */ /* 0x000fe20000000059 */
[-C--:B----4-:R-:W-:Y:S01]  /*22c50*/  FFMA R202, R12, R104.reuse, R131 ;  /* 0x000000680cca7223 */ /* 0x090fe20000000083 */
[----:B---3--:R-:W-:Y:S02]  /*22c60*/  FFMA R108, R104, R13, R132 ;  /* 0x0000000d686c7223 */ /* 0x008fe40000000084 */
[----:B------:R-:W3:Y:S04]  /*22c70*/  LDL.LU R132, [R1+0x4c] ;  /* 0x00004c0001847983 */ /* 0x000ee80000300800 */
[----:B------:R0:W-:Y:S04]  /*22c80*/  STL [R1+0x118], R6 ;  /* 0x0001180601007387 */ /* 0x0001e80000100800 */
[----:B------:R-:W4:Y:S01]  /*22c90*/  LDL.LU R131, [R1+0x18] ;  /* 0x0000180001837983 */ /* 0x000f220000300800 */
[----:B0-----:R-:W-:-:S03]  /*22ca0*/  FFMA R6, R44, R104, R140 ;  /* 0x000000682c067223 */ /* 0x001fc6000000008c */
        /* <DEDUP_REMOVED lines=9> */
[----:B------:R1:W-:Y:S04]  /*22d40*/  STL [R1+0x60], R10 ;  /* 0x0000600a01007387 */ /* 0x0003e80000100800 */
[----:B------:R-:W3:Y:S01]  /*22d50*/  LDL.LU R152, [R1+0x94] ;  /* 0x0000940001987983 */ /* 0x000ee20000300800 */
[-C--:B0-----:R-:W-:Y:S01]  /*22d60*/  FFMA R6, R44, R100.reuse, R143 ;  /* 0x000000642c067223 */ /* 0x081fe2000000008f */
[----:B------:R-:W-:Y:S02]  /*22d70*/  FFMA R200, R12, R100, R197 ;  /* 0x000000640cc87223 */ /* 0x000fe400000000c5 */
[----:B------:R0:W-:Y:S01]  /*22d80*/  STL [R1+0x104], R7 ;  /* 0x0001040701007387 */ /* 0x0001e20000100800 */
[----:B-1----:R-:W-:-:S03]  /*22d90*/  FFMA R10, R100, R45, R141 ;  /* 0x0000002d640a7223 */ /* 0x002fc6000000008d */
[----:B------:R-:W4:Y:S04]  /*22da0*/  LDL.LU R197, [R1+0x70] ;  /* 0x0000700001c57983 */ /* 0x000f280000300800 */
[----:B------:R1:W-:Y:S01]  /*22db0*/  STL [R1+0x174], R6 ;  /* 0x0001740601007387 */ /* 0x0003e20000100800 */
[C---:B0-----:R-:W-:Y:S01]  /*22dc0*/  FFMA R7, R100.reuse, R46, R142 ;  /* 0x0000002e64077223 */ /* 0x041fe2000000008e */
[C---:B------:R-:W-:Y:S02]  /*22dd0*/  FFMA R109, R100.reuse, R13, R192 ;  /* 0x0000000d646d7223 */ /* 0x040fe400000000c0 */
[----:B------:R-:W3:Y:S01]  /*22de0*/  LDL.LU R192, [R1+0x3c] ;  /* 0x00003c0001c07983 */ /* 0x000ee20000300800 */
[C---:B-1----:R-:W-:Y:S01]  /*22df0*/  FFMA R6, R100.reuse, R47, R150 ;  /* 0x0000002f64067223 */ /* 0x042fe20000000096 */
[----:B--2---:R-:W-:-:S02]  /*22e00*/  FFMA R30, R100, R14, R130 ;  /* 0x0000000e641e7223 */ /* 0x004fc40000000082 */
[----:B------:R-:W2:Y:S04]  /*22e10*/  LDL.LU R130, [R1+0x10] ;  /* 0x0000100001827983 */ /* 0x000ea80000300800 */
[----:B------:R0:W-:Y:S04]  /*22e20*/  STL [R1+0x170], R10 ;  /* 0x0001700a01007387 */ /* 0x0001e80000100800 */
[----:B------:R1:W-:Y:S04]  /*22e30*/  STL [R1+0x16c], R7 ;  /* 0x00016c0701007387 */ /* 0x0003e80000100800 */
[----:B------:R-:W-:Y:S01]  /*22e40*/  STL [R1+0x438], R86 ;  /* 0x0004385601007387 */ /* 0x000fe20000100800 */
[----:B0-----:R-:W-:-:S03]  /*22e50*/  FFMA R10, R96, R34, R235 ;  /* 0x00000022600a7223 */ /* 0x001fc600000000eb */
[----:B------:R0:W-:Y:S01]  /*22e60*/  STL [R1+0x164], R6 ;  /* 0x0001640601007387 */ /* 0x0001e20000100800 */
[----:B-1----:R-:W-:-:S03]  /*22e70*/  FFMA R7, R96, R35, R60 ;  /* 0x0000002360077223 */ /* 0x002fc6000000003c */
[----:B------:R-:W-:Y:S04]  /*22e80*/  STL [R1+0x3f8], R87 ;  /* 0x0003f85701007387 */ /* 0x000fe80000100800 */
[----:B------:R1:W-:Y:S01]  /*22e90*/  STL [R1+0x8], R10 ;  /* 0x0000080a01007387 */ /* 0x0003e20000100800 */
[----:B0-----:R-:W-:-:S03]  /*22ea0*/  FFMA R6, R44, R96, R149 ;  /* 0x000000602c067223 */ /* 0x001fc60000000095 */
[----:B------:R0:W-:Y:S01]  /*22eb0*/  STL [R1+0x18], R7 ;  /* 0x0000180701007387 */ /* 0x0001e20000100800 */
[----:B-1----:R-:W-:-:S03]  /*22ec0*/  FFMA R10, R96, R45, R151 ;  /* 0x0000002d600a7223 */ /* 0x002fc60000000097 */
[----:B0-----:R-:W4:Y:S04]  /*22ed0*/  LDL.LU R7, [R1+0xa8] ;  /* 0x0000a80001077983 */ /* 0x001f280000300800 */
[----:B------:R0:W-:Y:S04]  /*22ee0*/  STL [R1+0x13c], R6 ;  /* 0x00013c0601007387 */ /* 0x0001e80000100800 */
[----:B0-----:R-:W4:Y:S04]  /*22ef0*/  LDL.LU R6, [R1+0x8c] ;  /* 0x00008c0001067983 */ /* 0x001f280000300800 */
[----:B------:R0:W-:Y:S04]  /*22f00*/  STL [R1+0x138], R10 ;  /* 0x0001380a01007387 */ /* 0x0001e80000100800 */
[----:B------:R-:W4:Y:S04]  /*22f10*/  LDL.LU R214, [R1+0x64] ;  /* 0x0000640001d67983 */ /* 0x000f280000300800 */
[----:B------:R-:W4:Y:S01]  /*22f20*/  LDL.LU R212, [R1+0x30] ;  /* 0x0000300001d47983 */ /* 0x000f220000300800 */
[----:B------:R-:W-:-:S03]  /*22f30*/  FFMA R178, R12, R96, R203 ;  /* 0x000000600cb27223 */ /* 0x000fc600000000cb */
[----:B------:R-:W2:Y:S01]  /*22f40*/  LDL.LU R203, [R1+0x4] ;  /* 0x0000040001cb7983 */ /* 0x000ea20000300800 */
[----:B------:R-:W-:Y:S01]  /*22f50*/  FFMA R127, R31, R67, R77 ;  /* 0x000000431f7f7223 */ /* 0x000fe2000000004d */
[-C--:B------:R-:W-:Y:S01]  /*22f60*/  FFMA R64, R29, R111.reuse, R69 ;  /* 0x0000006f1d407223 */ /* 0x080fe20000000045 */
[C---:B------:R-:W-:Y:S01]  /*22f70*/  FFMA R67, R31.reuse, R111, R110 ;  /* 0x0000006f1f437223 */ /* 0x040fe2000000006e */
[----:B------:R-:W-:Y:S01]  /*22f80*/  FFMA R111, R31, R79, R78 ;  /* 0x0000004f1f6f7223 */ /* 0x000fe2000000004e */
[C---:B0-----:R-:W-:Y:S02]  /*22f90*/  FFMA R10, R96.reuse, R47, R76 ;  /* 0x0000002f600a7223 */ /* 0x041fe4000000004c */
[----:B------:R-:W0:Y:S01]  /*22fa0*/  LDS.128 R76, [R3+0x220] ;  /* 0x00022000034c7984 */ /* 0x000e220000000c00 */
[----:B------:R-:W-:-:S05]  /*22fb0*/  FFMA R11, R96, R46, R148 ;  /* 0x0000002e600b7223 */ /* 0x000fca0000000094 */
[----:B------:R1:W-:Y:S04]  /*22fc0*/  STL [R1+0x134], R11 ;  /* 0x0001340b01007387 */ /* 0x0003e80000100800 */
[----:B------:R1:W-:Y:S02]  /*22fd0*/  STL [R1+0x130], R10 ;  /* 0x0001300a01007387 */ /* 0x0003e40000100800 */
[C---:B-1----:R-:W-:Y:S01]  /*22fe0*/  FFMA R11, R92.reuse, R45, R156 ;  /* 0x0000002d5c0b7223 */ /* 0x042fe2000000009c */
[----:B------:R-:W-:Y:S01]  /*22ff0*/  FFMA R10, R92, R35, R49 ;  /* 0x000000235c0a7223 */ /* 0x000fe20000000031 */
[----:B------:R-:W-:Y:S01]  /*23000*/  FFMA R49, R44, R92, R153 ;  /* 0x0000005c2c317223 */ /* 0x000fe20000000099 */
[----:B0-----:R-:W-:Y:S04]  /*23010*/  STL [R1+0x43c], R78 ;  /* 0x00043c4e01007387 */ /* 0x001fe80000100800 */
[----:B------:R-:W-:Y:S04]  /*23020*/  STL [R1+0x3f4], R79 ;  /* 0x0003f44f01007387 */ /* 0x000fe80000100800 */
[----:B------:R0:W-:Y:S04]  /*23030*/  STL [R1+0x10], R10 ;  /* 0x0000100a01007387 */ /* 0x0001e80000100800 */
[----:B------:R-:W-:Y:S04]  /*23040*/  STL [R1+0x114], R49 ;  /* 0x0001143101007387 */ /* 0x000fe80000100800 */
[----:B------:R-:W4:Y:S01]  /*23050*/  LDL.LU R70, [R1+0xb0] ;  /* 0x0000b00001467983 */ /* 0x000f220000300800 */
[----:B0-----:R-:W-:-:S03]  /*23060*/  FFMA R10, R92, R46, R74 ;  /* 0x0000002e5c0a7223 */ /* 0x001fc6000000004a */
[----:B------:R0:W-:Y:S04]  /*23070*/  STL [R1+0x110], R11 ;  /* 0x0001100b01007387 */ /* 0x0001e80000100800 */
[----:B------:R-:W4:Y:S04]  /*23080*/  LDL.LU R69, [R1+0xac] ;  /* 0x0000ac0001457983 */ /* 0x000f280000300800 */
[----:B------:R1:W-:Y:S04]  /*23090*/  STL [R1+0x10c], R10 ;  /* 0x00010c0a01007387 */ /* 0x0003e80000100800 */
[----:B0-----:R-:W4:Y:S04]  /*230a0*/  LDL.LU R11, [R1+0x84] ;  /* 0x00008400010b7983 */ /* 0x001f280000300800 */
[----:B------:R-:W4:Y:S01]  /*230b0*/  LDL.LU R71, [R1+0x58] ;  /* 0x0000580001477983 */ /* 0x000f220000300800 */
[----:B-1----:R-:W-:Y:S01]  /*230c0*/  FFMA R10, R92, R47, R113 ;  /* 0x0000002f5c0a7223 */ /* 0x002fe20000000071 */
[----:B------:R-:W-:Y:S01]  /*230d0*/  FFMA R110, R31, R115, R114 ;  /* 0x000000731f6e7223 */ /* 0x000fe20000000072 */
[----:B------:R-:W-:Y:S01]  /*230e0*/  FFMA R246, R100, R33, R222 ;  /* 0x0000002164f67223 */ /* 0x000fe200000000de */
[----:B------:R-:W-:Y:S01]  /*230f0*/  FFMA R222, R32, R96, R195 ;  /* 0x0000006020de7223 */ /* 0x000fe200000000c3 */
[----:B------:R-:W0:Y:S01]  /*23100*/  LDS.128 R72, [R3+0x260] ;  /* 0x0002600003487984 */ /* 0x000e220000000c00 */
[----:B---3--:R-:W-:-:S03]  /*23110*/  FFMA R31, R92, R14, R192 ;  /* 0x0000000e5c1f7223 */ /* 0x008fc600000000c0 */
[----:B------:R-:W3:Y:S04]  /*23120*/  LDL.LU R192, [R1+0x28] ;  /* 0x0000280001c07983 */ /* 0x000ee80000300800 */
[----:B------:R1:W-:Y:S04]  /*23130*/  STL [R1+0x100], R10 ;  /* 0x0001000a01007387 */ /* 0x0003e80000100800 */
[----:B-1----:R-:W3:Y:S01]  /*23140*/  LDL.LU R10, [R1+0xbc] ;  /* 0x0000bc00010a7983 */ /* 0x002ee20000300800 */
[----:B--2---:R-:W-:-:S03]  /*23150*/  FFMA R195, R16, R84, R203 ;  /* 0x0000005410c37223 */ /* 0x004fc600000000cb */
[----:B------:R-:W2:Y:S01]  /*23160*/  LDL.LU R203, [R1+0xb4] ;  /* 0x0000b40001cb7983 */ /* 0x000ea20000300800 */
[----:B------:R-:W-:Y:S01]  /*23170*/  FFMA R193, R12, R92, R152 ;  /* 0x0000005c0cc17223 */ /* 0x000fe20000000098 */
[----:B------:R-:W-:Y:S01]  /*23180*/  FFMA R152, R92, R15, R130 ;  /* 0x0000000f5c987223 */ /* 0x000fe20000000082 */
[----:B----4-:R-:W-:Y:S01]  /*23190*/  FFMA R39, R96, R14, R131 ;  /* 0x0000000e60277223 */ /* 0x010fe20000000083 */
[-C--:B------:R-:W-:Y:S01]  /*231a0*/  FFMA R130, R92, R18.reuse, R175 ;  /* 0x000000125c827223 */ /* 0x080fe200000000af */
[----:B------:R-:W-:Y:S01]  /*231b0*/  FFMA R131, R96, R18, R136 ;  /* 0x0000001260837223 */ /* 0x000fe20000000088 */
[----:B------:R-:W-:Y:S01]  /*231c0*/  FFMA R175, R12, R84, R7 ;  /* 0x000000540caf7223 */ /* 0x000fe20000000007 */
[----:B------:R-:W-:Y:S01]  /*231d0*/  FFMA R136, R84, R13, R6 ;  /* 0x0000000d54887223 */ /* 0x000fe20000000006 */
[----:B------:R-:W4:Y:S01]  /*231e0*/  LDL.LU R7, [R1+0xa4] ;  /* 0x0000a40001077983 */ /* 0x000f220000300800 */
[----:B------:R-:W-:Y:S01]  /*231f0*/  FFMA R115, R96, R17, R119 ;  /* 0x0000001160737223 */ /* 0x000fe20000000077 */
[----:B------:R-:W-:-:S02]  /*23200*/  FFMA R119, R84, R14, R214 ;  /* 0x0000000e54777223 */ /* 0x000fc400000000d6 */
[----:B------:R-:W3:Y:S01]  /*23210*/  LDL.LU R6, [R1+0x88] ;  /* 0x0000880001067983 */ /* 0x000ee20000300800 */
[----:B------:R-:W-:-:S03]  /*23220*/  FFMA R150, R84, R15, R212 ;  /* 0x0000000f54967223 */ /* 0x000fc600000000d4 */
[----:B------:R-:W4:Y:S01]  /*23230*/  LDL.LU R214, [R1+0x48] ;  /* 0x0000480001d67983 */ /* 0x000f220000300800 */
[----:B------:R-:W-:-:S03]  /*23240*/  FFMA R224, R32, R100, R198 ;  /* 0x0000006420e07223 */ /* 0x000fc600000000c6 */
[----:B------:R-:W4:Y:S01]  /*23250*/  LDL.LU R212, [R1+0x20] ;  /* 0x0000200001d47983 */ /* 0x000f220000300800 */
[----:B------:R-:W-:Y:S01]  /*23260*/  FFMA R198, R96, R19, R187 ;  /* 0x0000001360c67223 */ /* 0x000fe200000000bb */
[----:B------:R-:W-:Y:S01]  /*23270*/  FFMA R247, R84, R35, R48 ;  /* 0x0000002354f77223 */ /* 0x000fe20000000030 */
[----:B------:R-:W-:Y:S01]  /*23280*/  FFMA R48, R44, R84, R112 ;  /* 0x000000542c307223 */ /* 0x000fe20000000070 */
[----:B0-----:R-:W-:Y:S01]  /*23290*/  STL [R1+0x440], R74 ;  /* 0x0004404a01007387 */ /* 0x001fe20000100800 */
[C---:B------:R-:W-:Y:S01]  /*232a0*/  FFMA R54, R84.reuse, R45, R120 ;  /* 0x0000002d54367223 */ /* 0x040fe20000000078 */
[----:B------:R-:W-:Y:S02]  /*232b0*/  FFMA R49, R84, R46, R126 ;  /* 0x0000002e54317223 */ /* 0x000fe4000000007e */
[----:B------:R-:W-:Y:S04]  /*232c0*/  STL [R1+0x3f0], R75 ;  /* 0x0003f04b01007387 */ /* 0x000fe80000100800 */
[----:B------:R0:W-:Y:S01]  /*232d0*/  STL [R1+0xe8], R48 ;  /* 0x0000e83001007387 */ /* 0x0001e20000100800 */
[----:B------:R-:W-:Y:S01]  /*232e0*/  FFMA R187, R12, R76, R70 ;  /* 0x0000004c0cbb7223 */ /* 0x000fe20000000046 */
[C---:B------:R-:W-:Y:S01]  /*232f0*/  FFMA R149, R76.reuse, R13, R69 ;  /* 0x0000000d4c957223 */ /* 0x040fe20000000045 */
[----:B------:R-:W-:-:S02]  /*23300*/  FFMA R148, R76, R15, R71 ;  /* 0x0000000f4c947223 */ /* 0x000fc40000000047 */
[----:B------:R-:W1:Y:S01]  /*23310*/  LDS.128 R68, [R3+0x2a0] ;  /* 0x0002a00003447984 */ /* 0x000e620000000c00 */
[----:B0-----:R-:W-:Y:S01]  /*23320*/  FFMA R48, R84, R47, R128 ;  /* 0x0000002f54307223 */ /* 0x001fe20000000080 */
[----:B------:R-:W-:Y:S02]  /*23330*/  FFMA R25, R80, R14, R248 ;  /* 0x0000000e50197223 */ /* 0x000fe400000000f8 */
[----:B------:R-:W-:Y:S01]  /*23340*/  STL [R1+0xe4], R54 ;  /* 0x0000e43601007387 */ /* 0x000fe20000100800 */
[----:B------:R-:W-:-:S03]  /*23350*/  FFMA R248, R76, R35, R24 ;  /* 0x000000234cf87223 */ /* 0x000fc60000000018 */
[----:B------:R-:W-:Y:S01]  /*23360*/  STL [R1+0xe0], R49 ;  /* 0x0000e03101007387 */ /* 0x000fe20000100800 */
[----:B------:R-:W-:-:S03]  /*23370*/  FFMA R24, R76, R45, R53 ;  /* 0x0000002d4c187223 */ /* 0x000fc60000000035 */
[----:B------:R0:W-:Y:S01]  /*23380*/  STL [R1+0xdc], R48 ;  /* 0x0000dc3001007387 */ /* 0x0001e20000100800 */
[C---:B------:R-:W-:Y:S01]  /*23390*/  FFMA R120, R76.reuse, R14, R11 ;  /* 0x0000000e4c787223 */ /* 0x040fe2000000000b */
[C---:B------:R-:W-:Y:S01]  /*233a0*/  FFMA R74, R76.reuse, R47, R127 ;  /* 0x0000002f4c4a7223 */ /* 0x040fe2000000007f */
[----:B------:R-:W-:Y:S01]  /*233b0*/  FFMA R11, R76, R46, R125 ;  /* 0x0000002e4c0b7223 */ /* 0x000fe2000000007d */
[----:B0-----:R-:W-:-:S05]  /*233c0*/  FFMA R48, R44, R76, R52 ;  /* 0x0000004c2c307223 */ /* 0x001fca0000000034 */
[----:B------:R-:W-:Y:S04]  /*233d0*/  STL [R1+0xcc], R48 ;  /* 0x0000cc3001007387 */ /* 0x000fe80000100800 */
[----:B------:R2:W-:Y:S04]  /*233e0*/  STL [R1+0xc8], R24 ;  /* 0x0000c81801007387 */ /* 0x0005e80000100800 */
[----:B------:R-:W-:Y:S04]  /*233f0*/  STL [R1+0x444], R74 ;  /* 0x0004444a01007387 */ /* 0x000fe80000100800 */
[----:B------:R0:W-:Y:S04]  /*23400*/  STL [R1+0xc4], R11 ;  /* 0x0000c40b01007387 */ /* 0x0001e80000100800 */
[----:B-1----:R-:W-:Y:S04]  /*23410*/  STL [R1+0x448], R70 ;  /* 0x0004484601007387 */ /* 0x002fe80000100800 */
[----:B------:R-:W-:Y:S01]  /*23420*/  STL [R1+0x3ec], R71 ;  /* 0x0003ec4701007387 */ /* 0x000fe20000100800 */
[----:B--2---:R-:W-:-:S03]  /*23430*/  FFMA R24, R72, R13, R203 ;  /* 0x0000000d48187223 */ /* 0x004fc600000000cb */
[----:B------:R-:W2:Y:S01]  /*23440*/  LDL.LU R203, [R1+0x1d0] ;  /* 0x0001d00001cb7983 */ /* 0x000ea20000300800 */
[----:B------:R-:W-:Y:S01]  /*23450*/  FFMA R114, R92, R17, R147 ;  /* 0x000000115c727223 */ /* 0x000fe20000000093 */
[C---:B------:R-:W-:Y:S02]  /*23460*/  FFMA R23, R80.reuse, R13, R160 ;  /* 0x0000000d50177223 */ /* 0x040fe400000000a0 */
[----:B0-----:R-:W2:Y:S01]  /*23470*/  LDL.LU R11, [R1+0x190] ;  /* 0x00019000010b7983 */ /* 0x001ea20000300800 */
[----:B------:R-:W-:Y:S01]  /*23480*/  FFMA R42, R80, R15, R168 ;  /* 0x0000000f502a7223 */ /* 0x000fe200000000a8 */
[----:B------:R-:W-:Y:S01]  /*23490*/  FFMA R160, R16, R80, R170 ;  /* 0x0000005010a07223 */ /* 0x000fe200000000aa */
[C---:B------:R-:W-:Y:S01]  /*234a0*/  FFMA R204, R80.reuse, R17, R177 ;  /* 0x0000001150cc7223 */ /* 0x040fe200000000b1 */
[----:B------:R-:W-:Y:S01]  /*234b0*/  FFMA R244, R80, R18, R183 ;  /* 0x0000001250f47223 */ /* 0x000fe200000000b7 */
[----:B---3--:R-:W-:Y:S01]  /*234c0*/  FFMA R147, R72, R15, R6 ;  /* 0x0000000f48937223 */ /* 0x008fe20000000006 */
[----:B------:R-:W-:Y:S01]  /*234d0*/  FFMA R206, R100, R19, R189 ;  /* 0x0000001364ce7223 */ /* 0x000fe200000000bd */
[----:B------:R-:W3:Y:S01]  /*234e0*/  LDL.LU R6, [R1+0x15c] ;  /* 0x00015c0001067983 */ /* 0x000ee20000300800 */
[----:B------:R-:W-:Y:S01]  /*234f0*/  FFMA R29, R29, R55, R213 ;  /* 0x000000371d1d7223 */ /* 0x000fe200000000d5 */
[C---:B------:R-:W-:Y:S01]  /*23500*/  FFMA R26, R104.reuse, R14, R249 ;  /* 0x0000000e681a7223 */ /* 0x040fe200000000f9 */
[----:B------:R-:W-:Y:S01]  /*23510*/  FFMA R116, R104, R15, R166 ;  /* 0x0000000f68747223 */ /* 0x000fe200000000a6 */
[----:B------:R-:W-:Y:S01]  /*23520*/  FFMA R165, R16, R104, R165 ;  /* 0x0000006810a57223 */ /* 0x000fe200000000a5 */
[C---:B------:R-:W-:Y:S01]  /*23530*/  FFMA R80, R104.reuse, R17, R176 ;  /* 0x0000001168507223 */ /* 0x040fe200000000b0 */
[C---:B------:R-:W-:Y:S01]  /*23540*/  FFMA R205, R104.reuse, R18, R182 ;  /* 0x0000001268cd7223 */ /* 0x040fe200000000b6 */
[----:B------:R-:W-:Y:S01]  /*23550*/  FFMA R225, R104, R19, R190 ;  /* 0x0000001368e17223 */ /* 0x000fe200000000be */
[-C--:B----4-:R-:W-:Y:S01]  /*23560*/  FFMA R189, R16, R72.reuse, R214 ;  /* 0x0000004810bd7223 */ /* 0x090fe200000000d6 */
[----:B------:R-:W-:Y:S01]  /*23570*/  FFMA R104, R72, R17, R212 ;  /* 0x0000001148687223 */ /* 0x000fe200000000d4 */
[----:B------:R-:W4:Y:S04]  /*23580*/  LDL.LU R214, [R1+0x124] ;  /* 0x0001240001d67983 */ /* 0x000f280000300800 */
[----:B------:R-:W0:Y:S04]  /*23590*/  LDS.128 R52, [R3+0x2e0] ;  /* 0x0002e00003347984 */ /* 0x000e280000000c00 */
[----:B------:R-:W4:Y:S01]  /*235a0*/  LDL.LU R212, [R1+0x98] ;  /* 0x0000980001d47983 */ /* 0x000f220000300800 */
[----:B------:R-:W-:Y:S01]  /*235b0*/  FFMA R78, R44, R72, R56 ;  /* 0x000000482c4e7223 */ /* 0x000fe20000000038 */
[C---:B------:R-:W-:Y:S01]  /*235c0*/  FFMA R86, R72.reuse, R45, R57 ;  /* 0x0000002d48567223 */ /* 0x040fe20000000039 */
[C---:B------:R-:W-:Y:S01]  /*235d0*/  FFMA R94, R72.reuse, R46, R58 ;  /* 0x0000002e485e7223 */ /* 0x040fe2000000003a */
[----:B------:R-:W-:-:S02]  /*235e0*/  FFMA R98, R72, R47, R59 ;  /* 0x0000002f48627223 */ /* 0x000fc4000000003b */
[----:B------:R-:W1:Y:S01]  /*235f0*/  LDS.128 R56, [R3+0x320] ;  /* 0x0003200003387984 */ /* 0x000e620000000c00 */
        /* <DEDUP_REMOVED lines=8> */
[----:B------:R-:W-:Y:S01]  /*23680*/  FFMA R184, R12, R72, R10 ;  /* 0x000000480cb87223 */ /* 0x000fe2000000000a */
[----:B------:R-:W-:Y:S01]  /*23690*/  FFMA R76, R72, R14, R7 ;  /* 0x0000000e484c7223 */ /* 0x000fe20000000007 */
[----:B------:R-:W4:Y:S04]  /*236a0*/  LDL.LU R10, [R1+0x74] ;  /* 0x00007400010a7983 */ /* 0x000f280000300800 */
[----:B------:R-:W4:Y:S04]  /*236b0*/  LDL.LU R7, [R1+0x2c] ;  /* 0x00002c0001077983 */ /* 0x000f280000300800 */
[----:B0-----:R-:W-:Y:S04]  /*236c0*/  STL [R1+0x44c], R54 ;  /* 0x00044c3601007387 */ /* 0x001fe80000100800 */
[----:B------:R-:W-:Y:S04]  /*236d0*/  STL [R1+0x404], R55 ;  /* 0x0004043701007387 */ /* 0x000fe80000100800 */
[----:B------:R-:W-:Y:S04]  /*236e0*/  STL [R1+0x450], R78 ;  /* 0x0004504e01007387 */ /* 0x000fe80000100800 */
[----:B------:R-:W-:Y:S04]  /*236f0*/  STL [R1+0x454], R86 ;  /* 0x0004545601007387 */ /* 0x000fe80000100800 */
[----:B------:R-:W-:Y:S04]  /*23700*/  STL [R1+0x458], R94 ;  /* 0x0004585e01007387 */ /* 0x000fe80000100800 */
[----:B------:R-:W-:Y:S04]  /*23710*/  STL [R1+0x45c], R98 ;  /* 0x00045c6201007387 */ /* 0x000fe80000100800 */
[----:B-1----:R-:W-:Y:S04]  /*23720*/  STL [R1+0x460], R58 ;  /* 0x0004603a01007387 */ /* 0x002fe80000100800 */
[----:B------:R-:W-:Y:S01]  /*23730*/  STL [R1+0x3e8], R59 ;  /* 0x0003e83b01007387 */ /* 0x000fe20000100800 */
[----:B--2---:R-:W-:-:S03]  /*23740*/  FFMA R182, R12, R68, R203 ;  /* 0x000000440cb67223 */ /* 0x004fc600000000cb */
[----:B------:R-:W2:Y:S04]  /*23750*/  LDL.LU R203, [R1+0x1f8] ;  /* 0x0001f80001cb7983 */ /* 0x000ea80000300800 */
[----:B------:R-:W2:Y:S04]  /*23760*/  LDL.LU R172, [R1+0x1c0] ;  /* 0x0001c00001ac7983 */ /* 0x000ea80000300800 */
[----:B------:R-:W2:Y:S04]  /*23770*/  LDL.LU R107, [R1+0x18c] ;  /* 0x00018c00016b7983 */ /* 0x000ea80000300800 */
[----:B------:R-:W2:Y:S04]  /*23780*/  LDL.LU R213, [R1+0x158] ;  /* 0x0001580001d57983 */ /* 0x000ea80000300800 */
[----:B------:R-:W2:Y:S01]  /*23790*/  LDL.LU R83, [R1+0x120] ;  /* 0x0001200001537983 */ /* 0x000ea20000300800 */
[----:B------:R-:W-:Y:S01]  /*237a0*/  FFMA R166, R100, R18, R181 ;  /* 0x0000001264a67223 */ /* 0x000fe200000000b5 */
[----:B------:R-:W-:Y:S01]  /*237b0*/  FFMA R199, R16, R96, R216 ;  /* 0x0000006010c77223 */ /* 0x000fe200000000d8 */
[C---:B------:R-:W-:Y:S01]  /*237c0*/  FFMA R127, R72.reuse, R18, R186 ;  /* 0x00000012487f7223 */ /* 0x040fe200000000ba */
[----:B------:R-:W-:Y:S01]  /*237d0*/  FFMA R146, R72, R19, R158 ;  /* 0x0000001348927223 */ /* 0x000fe2000000009e */
[----:B------:R-:W-:Y:S01]  /*237e0*/  FFMA R181, R32, R72, R144 ;  /* 0x0000004820b57223 */ /* 0x000fe20000000090 */
[C---:B------:R-:W-:Y:S01]  /*237f0*/  FFMA R216, R72.reuse, R33, R227 ;  /* 0x0000002148d87223 */ /* 0x040fe200000000e3 */
[C---:B------:R-:W-:Y:S01]  /*23800*/  FFMA R232, R72.reuse, R34, R239 ;  /* 0x0000002248e87223 */ /* 0x040fe200000000ef */
[----:B------:R-:W-:Y:S01]  /*23810*/  FFMA R249, R72, R35, R43 ;  /* 0x0000002348f97223 */ /* 0x000fe2000000002b */
[----:B---3--:R-:W-:-:S02]  /*23820*/  FFMA R72, R68, R14, R6 ;  /* 0x0000000e44487223 */ /* 0x008fc40000000006 */
[----:B------:R-:W3:Y:S01]  /*23830*/  LDL.LU R6, [R1+0x90] ;  /* 0x0000900001067983 */ /* 0x000ee20000300800 */
[----:B----4-:R-:W-:Y:S01]  /*23840*/  FFMA R144, R68, R15, R214 ;  /* 0x0000000f44907223 */ /* 0x010fe200000000d6 */
[-C--:B------:R-:W-:Y:S02]  /*23850*/  FFMA R186, R16, R68.reuse, R212 ;  /* 0x0000004410ba7223 */ /* 0x080fe400000000d4 */
[----:B------:R-:W4:Y:S04]  /*23860*/  LDL.LU R214, [R1+0x68] ;  /* 0x0000680001d67983 */ /* 0x000f280000300800 */
[----:B------:R-:W4:Y:S04]  /*23870*/  LDL.LU R212, [R1+0x1c] ;  /* 0x00001c0001d47983 */ /* 0x000f280000300800 */
[----:B------:R-:W4:Y:S04]  /*23880*/  LDL.LU R191, [R1+0x218] ;  /* 0x0002180001bf7983 */ /* 0x000f280000300800 */
[----:B------:R-:W4:Y:S01]  /*23890*/  LDL.LU R241, [R1+0x1f4] ;  /* 0x0001f40001f17983 */ /* 0x000f220000300800 */
        /* <DEDUP_REMOVED lines=8> */
[----:B------:R-:W4:Y:S01]  /*23920*/  LDL.LU R11, [R1+0x1b8] ;  /* 0x0001b800010b7983 */ /* 0x000f220000300800 */
[----:B------:R-:W-:-:S03]  /*23930*/  FFMA R10, R68, R47, R124 ;  /* 0x0000002f440a7223 */ /* 0x000fc6000000007c */
[----:B------:R-:W4:Y:S04]  /*23940*/  LDL.LU R7, [R1+0x188] ;  /* 0x0001880001077983 */ /* 0x000f280000300800 */
[----:B------:R-:W-:Y:S04]  /*23950*/  STL [R1+0x464], R102 ;  /* 0x0004646601007387 */ /* 0x000fe80000100800 */
[----:B------:R-:W-:Y:S04]  /*23960*/  STL [R1+0x468], R106 ;  /* 0x0004686a01007387 */ /* 0x000fe80000100800 */
[----:B------:R-:W-:Y:S04]  /*23970*/  STL [R1+0x46c], R82 ;  /* 0x00046c5201007387 */ /* 0x000fe80000100800 */
[----:B------:R-:W-:Y:S04]  /*23980*/  STL [R1+0x470], R10 ;  /* 0x0004700a01007387 */ /* 0x000fe80000100800 */
[----:B------:R-:W4:Y:S01]  /*23990*/  LDL.LU R179, [R1+0x154] ;  /* 0x0001540001b37983 */ /* 0x000f220000300800 */
[----:B--2---:R-:W-:-:S03]  /*239a0*/  FFMA R168, R52, R13, R172 ;  /* 0x0000000d34a87223 */ /* 0x004fc600000000ac */
[----:B------:R-:W2:Y:S01]  /*239b0*/  LDL.LU R172, [R1+0x11c] ;  /* 0x00011c0001ac7983 */ /* 0x000ea20000300800 */
[----:B------:R-:W-:-:S03]  /*239c0*/  FFMA R142, R52, R15, R213 ;  /* 0x0000000f348e7223 */ /* 0x000fc600000000d5 */
[----:B------:R-:W2:Y:S01]  /*239d0*/  LDL.LU R213, [R1+0xd8] ;  /* 0x0000d80001d57983 */ /* 0x000ea20000300800 */
[----:B------:R-:W-:-:S03]  /*239e0*/  FFMA R183, R16, R52, R83 ;  /* 0x0000003410b77223 */ /* 0x000fc60000000053 */
[----:B------:R-:W2:Y:S01]  /*239f0*/  LDL.LU R83, [R1+0x50] ;  /* 0x0000500001537983 */ /* 0x000ea20000300800 */
[C---:B------:R-:W-:Y:S01]  /*23a00*/  FFMA R132, R96.reuse, R13, R132 ;  /* 0x0000000d60847223 */ /* 0x040fe20000000084 */
[C---:B------:R-:W-:Y:S01]  /*23a10*/  FFMA R154, R96.reuse, R15, R250 ;  /* 0x0000000f609a7223 */ /* 0x040fe200000000fa */
[----:B------:R-:W-:Y:S01]  /*23a20*/  FFMA R220, R96, R33, R220 ;  /* 0x0000002160dc7223 */ /* 0x000fe200000000dc */
[C---:B------:R-:W-:Y:S01]  /*23a30*/  FFMA R134, R52.reuse, R14, R107 ;  /* 0x0000000e34867223 */ /* 0x040fe2000000006b */
[C---:B------:R-:W-:Y:S01]  /*23a40*/  FFMA R107, R52.reuse, R45, R62 ;  /* 0x0000002d346b7223 */ /* 0x040fe2000000003e */
[C---:B------:R-:W-:Y:S01]  /*23a50*/  FFMA R103, R52.reuse, R46, R117 ;  /* 0x0000002e34677223 */ /* 0x040fe20000000075 */
[----:B---3--:R-:W-:Y:S01]  /*23a60*/  FFMA R96, R52, R17, R6 ;  /* 0x0000001134607223 */ /* 0x008fe20000000006 */
[----:B------:R-:W-:Y:S01]  /*23a70*/  FFMA R6, R44, R52, R61 ;  /* 0x000000342c067223 */ /* 0x000fe2000000003d */
[C---:B------:R-:W-:Y:S01]  /*23a80*/  FFMA R99, R52.reuse, R47, R123 ;  /* 0x0000002f34637223 */ /* 0x040fe2000000007b */
[C---:B------:R-:W-:Y:S01]  /*23a90*/  FFMA R251, R52.reuse, R35, R37 ;  /* 0x0000002334fb7223 */ /* 0x040fe20000000025 */
[----:B------:R-:W0:Y:S01]  /*23aa0*/  LDS.128 R60, [R3+0x360] ;  /* 0x00036000033c7984 */ /* 0x000e220000000c00 */
[----:B----4-:R-:W-:-:S03]  /*23ab0*/  FFMA R141, R52, R19, R212 ;  /* 0x00000013348d7223 */ /* 0x010fc600000000d4 */
[----:B------:R-:W3:Y:S04]  /*23ac0*/  LDL.LU R212, [R1+0x24] ;  /* 0x0000240001d47983 */ /* 0x000ee80000300800 */
[----:B------:R-:W-:Y:S01]  /*23ad0*/  STL [R1+0x474], R6 ;  /* 0x0004740601007387 */ /* 0x000fe20000100800 */
[----:B------:R-:W-:-:S03]  /*23ae0*/  FFMA R37, R56, R13, R241 ;  /* 0x0000000d38257223 */ /* 0x000fc600000000f1 */
[----:B------:R-:W-:Y:S04]  /*23af0*/  STL [R1+0x478], R107 ;  /* 0x0004786b01007387 */ /* 0x000fe80000100800 */
[----:B------:R-:W-:Y:S04]  /*23b00*/  STL [R1+0x47c], R103 ;  /* 0x00047c6701007387 */ /* 0x000fe80000100800 */
[----:B------:R-:W-:Y:S04]  /*23b10*/  STL [R1+0x480], R99 ;  /* 0x0004806301007387 */ /* 0x000fe80000100800 */
[----:B------:R-:W4:Y:S01]  /*23b20*/  LDL.LU R241, [R1+0x22c] ;  /* 0x00022c0001f17983 */ /* 0x000f220000300800 */
[----:B------:R-:W-:-:S03]  /*23b30*/  FFMA R125, R52, R18, R214 ;  /* 0x00000012347d7223 */ /* 0x000fc600000000d6 */
[----:B------:R-:W4:Y:S01]  /*23b40*/  LDL.LU R176, [R1+0x220] ;  /* 0x0002200001b07983 */ /* 0x000f220000300800 */
[-C--:B------:R-:W-:Y:S01]  /*23b50*/  FFMA R203, R12, R52.reuse, R203 ;  /* 0x000000340ccb7223 */ /* 0x080fe200000000cb */
[----:B------:R-:W-:Y:S02]  /*23b60*/  FFMA R158, R32, R52, R245 ;  /* 0x00000034209e7223 */ /* 0x000fe400000000f5 */
[----:B------:R-:W4:Y:S01]  /*23b70*/  LDL.LU R177, [R1+0x200] ;  /* 0x0002000001b17983 */ /* 0x000f220000300800 */
[C---:B------:R-:W-:Y:S01]  /*23b80*/  FFMA R214, R52.reuse, R33, R169 ;  /* 0x0000002134d67223 */ /* 0x040fe200000000a9 */
[----:B------:R-:W-:Y:S01]  /*23b90*/  FFMA R230, R52, R34, R0 ;  /* 0x0000002234e67223 */ /* 0x000fe20000000000 */
[C---:B------:R-:W-:Y:S01]  /*23ba0*/  FFMA R151, R56.reuse, R14, R11 ;  /* 0x0000000e38977223 */ /* 0x040fe2000000000b */
[----:B------:R-:W4:Y:S01]  /*23bb0*/  LDL.LU R170, [R1+0x1d8] ;  /* 0x0001d80001aa7983 */ /* 0x000f220000300800 */
[----:B------:R-:W-:-:S03]  /*23bc0*/  FFMA R52, R56, R15, R7 ;  /* 0x0000000f38347223 */ /* 0x000fc60000000007 */
[----:B------:R-:W4:Y:S01]  /*23bd0*/  LDL.LU R171, [R1+0x1a8] ;  /* 0x0001a80001ab7983 */ /* 0x000f220000300800 */
[----:B------:R-:W-:-:S03]  /*23be0*/  FFMA R133, R92, R13, R197 ;  /* 0x0000000d5c857223 */ /* 0x000fc600000000c5 */
[----:B------:R-:W4:Y:S01]  /*23bf0*/  LDL.LU R11, [R1+0x168] ;  /* 0x00016800010b7983 */ /* 0x000f220000300800 */
[-C--:B------:R-:W-:Y:S01]  /*23c00*/  FFMA R197, R16, R92.reuse, R218 ;  /* 0x0000005c10c57223 */ /* 0x080fe200000000da */
[----:B------:R-:W-:Y:S02]  /*23c10*/  FFMA R164, R92, R19, R188 ;  /* 0x000000135ca47223 */ /* 0x000fe400000000bc */
[----:B------:R-:W4:Y:S01]  /*23c20*/  LDL.LU R7, [R1+0x12c] ;  /* 0x00012c0001077983 */ /* 0x000f220000300800 */
[----:B------:R-:W-:Y:S01]  /*23c30*/  FFMA R196, R32, R92, R196 ;  /* 0x0000005c20c47223 */ /* 0x000fe200000000c4 */
[C---:B------:R-:W-:Y:S01]  /*23c40*/  FFMA R223, R92.reuse, R33, R221 ;  /* 0x000000215cdf7223 */ /* 0x040fe200000000dd */
[----:B------:R-:W-:Y:S01]  /*23c50*/  FFMA R235, R92, R34, R236 ;  /* 0x000000225ceb7223 */ /* 0x000fe200000000ec */
[----:B0-----:R-:W-:Y:S04]  /*23c60*/  STL [R1+0x484], R62 ;  /* 0x0004843e01007387 */ /* 0x001fe80000100800 */
[----:B------:R-:W-:Y:S04]  /*23c70*/  STL [R1+0x3e4], R63 ;  /* 0x0003e43f01007387 */ /* 0x000fe80000100800 */
[----:B------:R-:W4:Y:S01]  /*23c80*/  LDL.LU R209, [R1+0xf0] ;  /* 0x0000f00001d17983 */ /* 0x000f220000300800 */
[----:B--2---:R-:W-:-:S03]  /*23c90*/  FFMA R92, R56, R17, R172 ;  /* 0x00000011385c7223 */ /* 0x004fc600000000ac */
[----:B------:R-:W2:Y:S01]  /*23ca0*/  LDL.LU R172, [R1+0x80] ;  /* 0x0000800001ac7983 */ /* 0x000ea20000300800 */
[----:B------:R-:W-:Y:S01]  /*23cb0*/  FFMA R95, R44, R56, R66 ;  /* 0x000000382c5f7223 */ /* 0x000fe20000000042 */
[C---:B------:R-:W-:Y:S01]  /*23cc0*/  FFMA R87, R56.reuse, R45, R64 ;  /* 0x0000002d38577223 */ /* 0x040fe20000000040 */
[C---:B------:R-:W-:Y:S01]  /*23cd0*/  FFMA R79, R56.reuse, R47, R67 ;  /* 0x0000002f384f7223 */ /* 0x040fe20000000043 */
[C---:B------:R-:W-:Y:S01]  /*23ce0*/  FFMA R140, R56.reuse, R19, R83 ;  /* 0x00000013388c7223 */ /* 0x040fe20000000053 */
[----:B------:R-:W-:Y:S02]  /*23cf0*/  FFMA R83, R56, R46, R65 ;  /* 0x0000002e38537223 */ /* 0x000fe40000000041 */
[----:B------:R-:W0:Y:S01]  /*23d00*/  LDS.128 R64, [R3+0x3a0] ;  /* 0x0003a00003407984 */ /* 0x000e220000000c00 */
[----:B------:R-:W-:Y:S01]  /*23d10*/  FFMA R113, R84, R17, R180 ;  /* 0x0000001154717223 */ /* 0x000fe200000000b4 */
[----:B------:R-:W-:Y:S01]  /*23d20*/  FFMA R180, R16, R56, R179 ;  /* 0x0000003810b47223 */ /* 0x000fe200000000b3 */
[C---:B------:R-:W-:Y:S01]  /*23d30*/  FFMA R185, R32.reuse, R68, R173 ;  /* 0x0000004420b97223 */ /* 0x040fe200000000ad */
[C---:B------:R-:W-:Y:S01]  /*23d40*/  FFMA R194, R32.reuse, R84, R138 ;  /* 0x0000005420c27223 */ /* 0x040fe2000000008a */
[----:B---3--:R-:W-:-:S02]  /*23d50*/  FFMA R179, R32, R56, R212 ;  /* 0x0000003820b37223 */ /* 0x008fc400000000d4 */
[----:B------:R-:W3:Y:S04]  /*23d60*/  LDL.LU R212, [R1+0x38] ;  /* 0x0000380001d47983 */ /* 0x000ee80000300800 */
[----:B------:R-:W-:Y:S04]  /*23d70*/  STL [R1+0x488], R95 ;  /* 0x0004885f01007387 */ /* 0x000fe80000100800 */
[----:B------:R-:W-:Y:S04]  /*23d80*/  STL [R1+0x48c], R87 ;  /* 0x00048c5701007387 */ /* 0x000fe80000100800 */
[----:B------:R-:W-:Y:S01]  /*23d90*/  STL [R1+0x490], R83 ;  /* 0x0004905301007387 */ /* 0x000fe20000100800 */
[----:B----4-:R-:W-:-:S03]  /*23da0*/  FFMA R173, R12, R60, R241 ;  /* 0x0000003c0cad7223 */ /* 0x010fc600000000f1 */
[----:B0-----:R-:W-:Y:S04]  /*23db0*/  STL [R1+0x3e0], R67 ;  /* 0x0003e04301007387 */ /* 0x001fe80000100800 */
[----:B------:R-:W4:Y:S04]  /*23dc0*/  LDL.LU R241, [R1+0x234] ;  /* 0x0002340001f17983 */ /* 0x000f280000300800 */
[----:B------:R-:W3:Y:S04]  /*23dd0*/  LDL.LU R54, [R1+0x228] ;  /* 0x0002280001367983 */ /* 0x000ee80000300800 */
[----:B------:R-:W3:Y:S04]  /*23de0*/  LDL.LU R70, [R1+0x21c] ;  /* 0x00021c0001467983 */ /* 0x000ee80000300800 */
[----:B------:R-:W3:Y:S04]  /*23df0*/  LDL.LU R74, [R1+0x1fc] ;  /* 0x0001fc00014a7983 */ /* 0x000ee80000300800 */
[----:B------:R-:W3:Y:S04]  /*23e00*/  LDL.LU R174, [R1+0x1d4] ;  /* 0x0001d40001ae7983 */ /* 0x000ee80000300800 */
[----:B------:R-:W4:Y:S04]  /*23e10*/  LDL.LU R48, [R1+0x1a4] ;  /* 0x0001a40001307983 */ /* 0x000f280000300800 */
[----:B------:R-:W3:Y:S04]  /*23e20*/  LDL.LU R138, [R1+0x160] ;  /* 0x00016000018a7983 */ /* 0x000ee80000300800 */
[----:B------:R-:W3:Y:S01]  /*23e30*/  LDL.LU R49, [R1+0x128] ;  /* 0x0001280001317983 */ /* 0x000ee20000300800 */
[C---:B------:R-:W-:Y:S01]  /*23e40*/  FFMA R129, R84.reuse, R18, R129 ;  /* 0x0000001254817223 */ /* 0x040fe20000000081 */
[C---:B------:R-:W-:Y:S01]  /*23e50*/  FFMA R156, R84.reuse, R19, R137 ;  /* 0x00000013549c7223 */ /* 0x040fe20000000089 */
[C---:B------:R-:W-:Y:S01]  /*23e60*/  FFMA R218, R84.reuse, R33, R211 ;  /* 0x0000002154da7223 */ /* 0x040fe200000000d3 */
[----:B------:R-:W-:Y:S01]  /*23e70*/  FFMA R234, R84, R34, R237 ;  /* 0x0000002254ea7223 */ /* 0x000fe200000000ed */
[C---:B------:R-:W-:Y:S01]  /*23e80*/  FFMA R84, R60.reuse, R17, R11 ;  /* 0x000000113c547223 */ /* 0x040fe2000000000b */
[----:B------:R-:W-:Y:S01]  /*23e90*/  FFMA R123, R60, R18, R7 ;  /* 0x000000123c7b7223 */ /* 0x000fe20000000007 */
[----:B------:R-:W3:Y:S01]  /*23ea0*/  LDL.LU R11, [R1+0xec] ;  /* 0x0000ec00010b7983 */ /* 0x000ee20000300800 */
[----:B------:R-:W-:Y:S01]  /*23eb0*/  FFMA R143, R68, R19, R252 ;  /* 0x00000013448f7223 */ /* 0x000fe200000000fc */
[----:B------:R-:W-:-:S02]  /*23ec0*/  FFMA R252, R56, R35, R36 ;  /* 0x0000002338fc7223 */ /* 0x000fc40000000024 */
[----:B------:R-:W3:Y:S01]  /*23ed0*/  LDL.LU R7, [R1+0x7c] ;  /* 0x00007c0001077983 */ /* 0x000ee20000300800 */
[----:B------:R-:W-:-:S03]  /*23ee0*/  FFMA R36, R60, R13, R176 ;  /* 0x0000000d3c247223 */ /* 0x000fc600000000b0 */
[----:B------:R-:W3:Y:S01]  /*23ef0*/  LDL.LU R211, [R1+0x23c] ;  /* 0x00023c0001d37983 */ /* 0x000ee20000300800 */
[----:B------:R-:W-:Y:S01]  /*23f00*/  FFMA R124, R56, R18, R213 ;  /* 0x00000012387c7223 */ /* 0x000fe200000000d5 */
[----:B------:R-:W-:Y:S02]  /*23f10*/  FFMA R139, R60, R19, R209 ;  /* 0x000000133c8b7223 */ /* 0x000fe400000000d1 */
[----:B------:R-:W3:Y:S01]  /*23f20*/  LDL.LU R238, [R1+0x238] ;  /* 0x0002380001ee7983 */ /* 0x000ee20000300800 */
[----:B------:R-:W-:Y:S01]  /*23f30*/  FFMA R191, R12, R56, R191 ;  /* 0x000000380cbf7223 */ /* 0x000fe200000000bf */
[C---:B------:R-:W-:Y:S02]  /*23f40*/  FFMA R213, R56.reuse, R33, R210 ;  /* 0x0000002138d57223 */ /* 0x040fe400000000d2 */
[----:B------:R-:W3:Y:S01]  /*23f50*/  LDL.LU R219, [R1+0x230] ;  /* 0x0002300001db7983 */ /* 0x000ee20000300800 */
[----:B------:R-:W-:Y:S01]  /*23f60*/  FFMA R229, R56, R34, R159 ;  /* 0x0000002238e57223 */ /* 0x000fe2000000009f */
[----:B------:R-:W-:Y:S01]  /*23f70*/  FFMA R56, R60, R14, R177 ;  /* 0x0000000e3c387223 */ /* 0x000fe200000000b1 */
[-C--:B------:R-:W-:Y:S01]  /*23f80*/  FFMA R177, R16, R60.reuse, R171 ;  /* 0x0000003c10b17223 */ /* 0x080fe200000000ab */
[----:B--2---:R-:W-:-:S02]  /*23f90*/  FFMA R176, R32, R60, R172 ;  /* 0x0000003c20b07223 */ /* 0x004fc400000000ac */
[----:B------:R-:W2:Y:S04]  /*23fa0*/  LDL.LU R172, [R1+0x224] ;  /* 0x0002240001ac7983 */ /* 0x000ea80000300800 */
[----:B------:R-:W2:Y:S04]  /*23fb0*/  LDL.LU R209, [R1+0x204] ;  /* 0x0002040001d17983 */ /* 0x000ea80000300800 */
[----:B------:R-:W2:Y:S04]  /*23fc0*/  LDL.LU R237, [R1+0x1dc] ;  /* 0x0001dc0001ed7983 */ /* 0x000ea80000300800 */
[----:B------:R-:W2:Y:S04]  /*23fd0*/  LDL.LU R137, [R1+0x1ac] ;  /* 0x0001ac0001897983 */ /* 0x000ea80000300800 */
[----:B------:R-:W2:Y:S04]  /*23fe0*/  LDL.LU R171, [R1+0x17c] ;  /* 0x00017c0001ab7983 */ /* 0x000ea80000300800 */
[----:B------:R-:W2:Y:S04]  /*23ff0*/  LDL.LU R236, [R1+0x148] ;  /* 0x0001480001ec7983 */ /* 0x000ea80000300800 */
[----:B------:R-:W2:Y:S01]  /*24000*/  LDL.LU R221, [R1+0xfc] ;  /* 0x0000fc0001dd7983 */ /* 0x000ea20000300800 */
[----:B------:R-:W-:Y:S01]  /*24010*/  FFMA R59, R44, R64, R50 ;  /* 0x000000402c3b7223 */ /* 0x000fe20000000032 */
[----:B------:R-:W-:-:S02]  /*24020*/  FFMA R55, R64, R45, R51 ;  /* 0x0000002d40377223 */ /* 0x000fc40000000033 */
[----:B------:R-:W2:Y:S01]  /*24030*/  LDL.LU R188, [R1+0xa0] ;  /* 0x0000a00001bc7983 */ /* 0x000ea20000300800 */
[C---:B------:R-:W-:Y:S01]  /*24040*/  FFMA R215, R68.reuse, R33, R201 ;  /* 0x0000002144d77223 */ /* 0x040fe200000000c9 */
[CC--:B------:R-:W-:Y:S01]  /*24050*/  FFMA R231, R68.reuse, R34.reuse, R240 ;  /* 0x0000002244e77223 */ /* 0x0c0fe200000000f0 */
[----:B------:R-:W-:Y:S01]  /*24060*/  FFMA R250, R68, R35, R21 ;  /* 0x0000002344fa7223 */ /* 0x000fe20000000015 */
[----:B------:R-:W-:Y:S01]  /*24070*/  FFMA R68, R60, R15, R170 ;  /* 0x0000000f3c447223 */ /* 0x000fe200000000aa */
[C---:B------:R-:W-:Y:S01]  /*24080*/  FFMA R227, R64.reuse, R34, R226 ;  /* 0x0000002240e37223 */ /* 0x040fe200000000e2 */
[C---:B----4-:R-:W-:Y:S01]  /*24090*/  FFMA R117, R64.reuse, R17, R48 ;  /* 0x0000001140757223 */ /* 0x050fe20000000030 */
[C---:B---3--:R-:W-:Y:S01]  /*240a0*/  FFMA R122, R64.reuse, R18, R138 ;  /* 0x00000012407a7223 */ /* 0x048fe2000000008a */
[----:B------:R-:W-:Y:S02]  /*240b0*/  FFMA R138, R64, R19, R49 ;  /* 0x00000013408a7223 */ /* 0x000fe40000000031 */
[----:B------:R-:W0:Y:S01]  /*240c0*/  LDS.128 R48, [R3+0x3e0] ;  /* 0x0003e00003307984 */ /* 0x000e220000000c00 */
[----:B------:R-:W-:-:S03]  /*240d0*/  FFMA R170, R12, R64, R241 ;  /* 0x000000400caa7223 */ /* 0x000fc600000000f1 */
[----:B------:R-:W3:Y:S04]  /*240e0*/  LDL.LU R241, [R1+0x54] ;  /* 0x0000540001f17983 */ /* 0x000ee80000300800 */
[----:B0-----:R-:W-:Y:S04]  /*240f0*/  STL [R1+0x3dc], R51 ;  /* 0x0003dc3301007387 */ /* 0x001fe80000100800 */
[----:B------:R-:W-:Y:S01]  /*24100*/  STL [R1+0x3a0], R3 ;  /* 0x0003a00301007387 */ /* 0x000fe20000100800 */
[----:B--2---:R-:W-:-:S03]  /*24110*/  FFMA R226, R48, R33, R221 ;  /* 0x0000002130e27223 */ /* 0x004fc600000000dd */
[----:B------:R-:W2:Y:S01]  /*24120*/  LDL.LU R221, [R1+0x40] ;  /* 0x0000400001dd7983 */ /* 0x000ea20000300800 */
[----:B------:R-:W-:Y:S01]  /*24130*/  FFMA R210, R64, R33, R7 ;  /* 0x0000002140d27223 */ /* 0x000fe20000000007 */
[----:B------:R-:W-:Y:S01]  /*24140*/  FFMA R75, R44, R60, R90 ;  /* 0x0000003c2c4b7223 */ /* 0x000fe2000000005a */
[C---:B------:R-:W-:Y:S01]  /*24150*/  FFMA R71, R60.reuse, R45, R91 ;  /* 0x0000002d3c477223 */ /* 0x040fe2000000005b */
[-C--:B------:R-:W-:Y:S01]  /*24160*/  FFMA R67, R60, R46.reuse, R89 ;  /* 0x0000002e3c437223 */ /* 0x080fe20000000059 */
[----:B------:R-:W-:Y:S02]  /*24170*/  FFMA R7, R64, R46, R88 ;  /* 0x0000002e40077223 */ /* 0x000fe40000000058 */
[----:B------:R-:W0:Y:S01]  /*24180*/  LDS.128 R88, [R2+0x1200] ;  /* 0x0012000002587984 */ /* 0x000e220000000c00 */
[----:B------:R-:W-:Y:S01]  /*24190*/  FFMA R201, R32, R64, R11 ;  /* 0x0000004020c97223 */ /* 0x000fe2000000000b */
[-C--:B------:R-:W-:Y:S01]  /*241a0*/  FFMA R63, R60, R47.reuse, R111 ;  /* 0x0000002f3c3f7223 */ /* 0x080fe2000000006f */
[C---:B------:R-:W-:Y:S01]  /*241b0*/  FFMA R11, R64.reuse, R47, R110 ;  /* 0x0000002f400b7223 */ /* 0x040fe2000000006e */
[-C--:B------:R-:W-:Y:S01]  /*241c0*/  FFMA R111, R64, R13.reuse, R54 ;  /* 0x0000000d406f7223 */ /* 0x080fe20000000036 */
[C---:B------:R-:W-:Y:S01]  /*241d0*/  FFMA R110, R48.reuse, R13, R238 ;  /* 0x0000000d306e7223 */ /* 0x040fe200000000ee */
[----:B------:R-:W-:Y:S01]  /*241e0*/  FFMA R240, R48, R34, R188 ;  /* 0x0000002230f07223 */ /* 0x000fe200000000bc */
[----:B------:R-:W-:Y:S01]  /*241f0*/  FFMA R211, R12, R48, R211 ;  /* 0x000000300cd37223 */ /* 0x000fe200000000d3 */
[----:B------:R-:W-:Y:S01]  /*24200*/  FFMA R43, R48, R45, R29 ;  /* 0x0000002d302b7223 */ /* 0x000fe2000000001d */
[----:B0-----:R-:W-:Y:S01]  /*24210*/  FFMA R188, R88, R81, R8 ;  /* 0x0000005158bc7223 */ /* 0x001fe20000000008 */
[----:B------:R-:W-:Y:S01]  /*24220*/  FFMA R8, R5, R89, R22 ;  /* 0x0000005905087223 */ /* 0x000fe20000000016 */
[C---:B------:R-:W-:Y:S01]  /*24230*/  FFMA R22, R89.reuse, R9, R4 ;  /* 0x0000000959167223 */ /* 0x040fe20000000004 */
[C---:B------:R-:W-:Y:S01]  /*24240*/  FFMA R0, R89.reuse, R105, R108 ;  /* 0x0000006959007223 */ /* 0x040fe2000000006c */
[C---:B------:R-:W-:Y:S01]  /*24250*/  FFMA R4, R89.reuse, R101, R109 ;  /* 0x0000006559047223 */ /* 0x040fe2000000006d */
[C---:B------:R-:W-:Y:S01]  /*24260*/  FFMA R12, R89.reuse, R65, R111 ;  /* 0x00000041590c7223 */ /* 0x040fe2000000006f */
[----:B------:R-:W-:-:S02]  /*24270*/  FFMA R29, R89, R49, R110 ;  /* 0x00000031591d7223 */ /* 0x000fc4000000006e */
[----:B------:R-:W2:Y:S01]  /*24280*/  LDS.128 R108, [R2+0x1210] ;  /* 0x00121000026c7984 */ /* 0x000ea20000000c00 */
[----:B------:R-:W-:Y:S01]  /*24290*/  FFMA R228, R60, R34, R208 ;  /* 0x000000223ce47223 */ /* 0x000fe200000000d0 */
[----:B------:R-:W-:Y:S01]  /*242a0*/  FFMA R121, R48, R17, R237 ;  /* 0x0000001130797223 */ /* 0x000fe200000000ed */
[----:B------:R-:W-:Y:S01]  /*242b0*/  FFMA R208, R32, R48, R236 ;  /* 0x0000003020d07223 */ /* 0x000fe200000000ec */
[----:B------:R-:W4:Y:S01]  /*242c0*/  LDL.LU R237, [R1+0xd4] ;  /* 0x0000d40001ed7983 */ /* 0x000f220000300800 */
[C---:B------:R-:W-:Y:S01]  /*242d0*/  FFMA R212, R60.reuse, R33, R212 ;  /* 0x000000213cd47223 */ /* 0x040fe200000000d4 */
[----:B------:R-:W-:Y:S02]  /*242e0*/  FFMA R10, R60, R35, R20 ;  /* 0x000000233c0a7223 */ /* 0x000fe40000000014 */
[----:B------:R-:W4:Y:S01]  /*242f0*/  LDL.LU R236, [R1+0x6c] ;  /* 0x00006c0001ec7983 */ /* 0x000f220000300800 */
[C---:B------:R-:W-:Y:S01]  /*24300*/  FFMA R159, R64.reuse, R14, R70 ;  /* 0x0000000e409f7223 */ /* 0x040fe20000000046 */
[----:B------:R-:W-:Y:S01]  /*24310*/  FFMA R60, R64, R15, R74 ;  /* 0x0000000f403c7223 */ /* 0x000fe2000000004a */
[----:B------:R-:W-:Y:S01]  /*24320*/  FFMA R174, R16, R64, R174 ;  /* 0x0000004010ae7223 */ /* 0x000fe200000000ae */
[-C--:B------:R-:W-:Y:S01]  /*24330*/  FFMA R6, R64, R35.reuse, R207 ;  /* 0x0000002340067223 */ /* 0x080fe200000000cf */
[C---:B---3--:R-:W-:Y:S01]  /*24340*/  FFMA R241, R48.reuse, R35, R241 ;  /* 0x0000002330f17223 */ /* 0x048fe200000000f1 */
[----:B------:R-:W-:Y:S01]  /*24350*/  FFMA R64, R48, R14, R219 ;  /* 0x0000000e30407223 */ /* 0x000fe200000000db */
[----:B------:R-:W-:Y:S01]  /*24360*/  FFMA R35, R90, R73, R76 ;  /* 0x000000495a237223 */ /* 0x000fe2000000004c */
[----:B------:R-:W3:Y:S04]  /*24370*/  LDL.LU R238, [R1+0x108] ;  /* 0x0001080001ee7983 */ /* 0x000ee80000300800 */
[----:B------:R-:W3:Y:S01]  /*24380*/  LDL.LU R219, [R1+0xd0] ;  /* 0x0000d00001db7983 */ /* 0x000ee20000300800 */
[----:B--2---:R-:W-:-:S03]  /*24390*/  FFMA R76, R5, R109, R221 ;  /* 0x0000006d054c7223 */ /* 0x004fc600000000dd */
[----:B------:R-:W2:Y:S01]  /*243a0*/  LDL.LU R221, [R1+0x5c] ;  /* 0x00005c0001dd7983 */ /* 0x000ea20000300800 */
[C---:B------:R-:W-:Y:S01]  /*243b0*/  FFMA R13, R89.reuse, R61, R36 ;  /* 0x0000003d590d7223 */ /* 0x040fe20000000024 */
[----:B------:R-:W-:Y:S01]  /*243c0*/  FFMA R14, R89, R57, R37 ;  /* 0x00000039590e7223 */ /* 0x000fe20000000025 */
[C---:B------:R-:W-:Y:S01]  /*243d0*/  FFMA R36, R90.reuse, R77, R120 ;  /* 0x0000004d5a247223 */ /* 0x040fe20000000078 */
[----:B------:R-:W2:Y:S01]  /*243e0*/  LDL.LU R54, [R1+0x144] ;  /* 0x0001440001367983 */ /* 0x000ea20000300800 */
[----:B------:R-:W-:-:S03]  /*243f0*/  FFMA R37, R90, R85, R119 ;  /* 0x000000555a257223 */ /* 0x000fc60000000077 */
[----:B------:R-:W2:Y:S01]  /*24400*/  LDL.LU R70, [R1+0xf8] ;  /* 0x0000f80001467983 */ /* 0x000ea20000300800 */
[C---:B------:R-:W-:Y:S01]  /*24410*/  FFMA R20, R89.reuse, R93, R133 ;  /* 0x0000005d59147223 */ /* 0x040fe20000000085 */
[----:B------:R-:W-:Y:S01]  /*24420*/  FFMA R171, R48, R19, R171 ;  /* 0x0000001330ab7223 */ /* 0x000fe200000000ab */
[----:B------:R-:W-:Y:S01]  /*24430*/  FFMA R19, R89, R85, R136 ;  /* 0x0000005559137223 */ /* 0x000fe20000000088 */
[----:B----4-:R-:W-:Y:S02]  /*24440*/  FFMA R120, R5, R110, R237 ;  /* 0x0000006e05787223 */ /* 0x010fe400000000ed */
[----:B------:R-:W4:Y:S01]  /*24450*/  LDL.LU R237, [R1+0x9c] ;  /* 0x00009c0001ed7983 */ /* 0x000f220000300800 */
[----:B------:R-:W-:-:S03]  /*24460*/  FFMA R119, R110, R9, R236 ;  /* 0x000000096e777223 */ /* 0x000fc600000000ec */
[----:B------:R-:W4:Y:S01]  /*24470*/  LDL.LU R236, [R1+0xc] ;  /* 0x00000c0001ec7983 */ /* 0x000f220000300800 */
[----:B---3--:R-:W-:Y:S01]  /*24480*/  FFMA R136, R5, R111, R238 ;  /* 0x0000006f05887223 */ /* 0x008fe200000000ee */
[----:B--2---:R-:W-:Y:S02]  /*24490*/  FFMA R133, R111, R81, R221 ;  /* 0x000000516f857223 */ /* 0x004fe400000000dd */
[----:B------:R-:W2:Y:S04]  /*244a0*/  LDL.LU R221, [R1+0x178] ;  /* 0x0001780001dd7983 */ /* 0x000ea80000300800 */
[----:B------:R-:W3:Y:S04]  /*244b0*/  LDL.LU R74, [R1+0x140] ;  /* 0x00014000014a7983 */ /* 0x000ee80000300800 */
[----:B------:R-:W2:Y:S01]  /*244c0*/  LDL.LU R238, [R1+0xf4] ;  /* 0x0000f40001ee7983 */ /* 0x000ea20000300800 */
[----:B------:R-:W-:Y:S01]  /*244d0*/  FFMA R172, R48, R15, R172 ;  /* 0x0000000f30ac7223 */ /* 0x000fe200000000ac */
[----:B------:R-:W-:Y:S01]  /*244e0*/  FFMA R44, R44, R48, R38 ;  /* 0x000000302c2c7223 */ /* 0x000fe20000000026 */
[----:B------:R-:W-:Y:S01]  /*244f0*/  FFMA R38, R90, R93, R31 ;  /* 0x0000005d5a267223 */ /* 0x000fe2000000001f */
[----:B------:R-:W-:Y:S01]  /*24500*/  FFMA R155, R48, R46, R155 ;  /* 0x0000002e309b7223 */ /* 0x000fe2000000009b */
        /* <DEDUP_REMOVED lines=52> */
[----:B------:R-:W4:Y:S01]  /*24850*/  LDS.128 R88, [R2+0x1220] ;  /* 0x0012200002587984 */ /* 0x000f220000000c00 */
[----:B------:R-:W-:Y:S01]  /*24860*/  FFMA R60, R109, R101, R135 ;  /* 0x000000656d3c7223 */ /* 0x000fe20000000087 */
[C---:B------:R-:W-:Y:S02]  /*24870*/  FFMA R135, R111.reuse, R9, R219 ;  /* 0x000000096f877223 */ /* 0x040fe400000000db */
[----:B------:R-:W3:Y:S04]  /*24880*/  LDL.LU R219, [R1+0x44] ;  /* 0x0000440001db7983 */ /* 0x000ee80000300800 */
[----:B------:R-:W3:Y:S04]  /*24890*/  LDL.LU R102, [R1+0x1b4] ;  /* 0x0001b40001667983 */ /* 0x000ee80000300800 */
[----:B------:R-:W3:Y:S04]  /*248a0*/  LDL.LU R58, [R1+0x184] ;  /* 0x00018400013a7983 */ /* 0x000ee80000300800 */
[----:B------:R-:W3:Y:S01]  /*248b0*/  LDL.LU R78, [R1+0x150] ;  /* 0x00015000014e7983 */ /* 0x000ee20000300800 */
[----:B------:R-:W-:-:S03]  /*248c0*/  FFMA R151, R111, R93, R164 ;  /* 0x0000005d6f977223 */ /* 0x000fc600000000a4 */
[----:B------:R-:W3:Y:S01]  /*248d0*/  LDL.LU R239, [R1+0x118] ;  /* 0x0001180001ef7983 */ /* 0x000ee20000300800 */
[C---:B------:R-:W-:Y:S01]  /*248e0*/  FFMA R118, R110.reuse, R105, R205 ;  /* 0x000000696e767223 */ /* 0x040fe200000000cd */
[----:B------:R-:W-:Y:S01]  /*248f0*/  FFMA R116, R110, R101, R166 ;  /* 0x000000656e747223 */ /* 0x000fe200000000a6 */
[C---:B----4-:R-:W-:Y:S01]  /*24900*/  FFMA R159, R88.reuse, R81, R237 ;  /* 0x00000051589f7223 */ /* 0x050fe200000000ed */
[C---:B------:R-:W-:Y:S01]  /*24910*/  FFMA R164, R88.reuse, R105, R236 ;  /* 0x0000006958a47223 */ /* 0x040fe200000000ec */
[----:B------:R-:W4:Y:S01]  /*24920*/  LDL.LU R237, [R1+0x60] ;  /* 0x0000600001ed7983 */ /* 0x000f220000300800 */
[----:B------:R-:W-:-:S03]  /*24930*/  FFMA R168, R88, R5, R54 ;  /* 0x0000000558a87223 */ /* 0x000fc60000000036 */
[----:B------:R-:W4:Y:S04]  /*24940*/  LDL.LU R236, [R1+0x8] ;  /* 0x0000080001ec7983 */ /* 0x000f280000300800 */
[----:B------:R-:W4:Y:S01]  /*24950*/  LDL.LU R54, [R1+0x1e0] ;  /* 0x0001e00001367983 */ /* 0x000f220000300800 */
[----:B------:R-:W-:Y:S01]  /*24960*/  FFMA R166, R88, R9, R70 ;  /* 0x0000000958a67223 */ /* 0x000fe20000000046 */
[----:B------:R-:W-:Y:S01]  /*24970*/  FFMA R132, R111, R101, R206 ;  /* 0x000000656f847223 */ /* 0x000fe200000000ce */
[C---:B--2---:R-:W-:Y:S02]  /*24980*/  FFMA R205, R89.reuse, R81, R238 ;  /* 0x0000005159cd7223 */ /* 0x044fe400000000ee */
[----:B------:R-:W2:Y:S04]  /*24990*/  LDL.LU R238, [R1+0x1b0] ;  /* 0x0001b00001ee7983 */ /* 0x000ea80000300800 */
[----:B------:R-:W2:Y:S04]  /*249a0*/  LDL.LU R98, [R1+0x180] ;  /* 0x0001800001627983 */ /* 0x000ea80000300800 */
[----:B------:R-:W2:Y:S04]  /*249b0*/  LDL.LU R94, [R1+0x14c] ;  /* 0x00014c00015e7983 */ /* 0x000ea80000300800 */
[----:B------:R-:W2:Y:S01]  /*249c0*/  LDL.LU R70, [R1+0x104] ;  /* 0x0001040001467983 */ /* 0x000ea20000300800 */
[----:B---3--:R-:W-:-:S03]  /*249d0*/  FFMA R206, R89, R9, R74 ;  /* 0x0000000959ce7223 */ /* 0x008fc6000000004a */
[----:B------:R-:W3:Y:S04]  /*249e0*/  LDL.LU R86, [R1+0x18] ;  /* 0x0000180001567983 */ /* 0x000ee80000300800 */
[----:B------:R-:W3:Y:S01]  /*249f0*/  LDL.LU R74, [R1+0x10] ;  /* 0x00001000014a7983 */ /* 0x000ee20000300800 */
[-C--:B------:R-:W-:Y:S01]  /*24a00*/  FFMA R153, R111, R97.reuse, R198 ;  /* 0x000000616f997223 */ /* 0x080fe200000000c6 */
[----:B------:R-:W-:Y:S01]  /*24a10*/  FFMA R198, R88, R97, R222 ;  /* 0x0000006158c67223 */ /* 0x000fe200000000de */
[C---:B------:R-:W-:Y:S01]  /*24a20*/  FFMA R68, R109.reuse, R105, R80 ;  /* 0x000000696d447223 */ /* 0x040fe20000000050 */
[----:B------:R-:W-:Y:S01]  /*24a30*/  FFMA R80, R109, R65, R117 ;  /* 0x000000416d507223 */ /* 0x000fe20000000075 */
[----:B------:R-:W-:Y:S01]  /*24a40*/  FFMA R117, R110, R81, R244 ;  /* 0x000000516e757223 */ /* 0x000fe200000000f4 */
[C---:B------:R-:W-:Y:S01]  /*24a50*/  FFMA R207, R89.reuse, R105, R219 ;  /* 0x0000006959cf7223 */ /* 0x040fe200000000db */
[----:B------:R-:W-:Y:S01]  /*24a60*/  FFMA R219, R89, R93, R223 ;  /* 0x0000005d59db7223 */ /* 0x000fe200000000df */
[----:B------:R-:W-:-:S02]  /*24a70*/  FFMA R222, R90, R81, R78 ;  /* 0x000000515ade7223 */ /* 0x000fc4000000004e */
[----:B------:R-:W3:Y:S01]  /*24a80*/  LDL.LU R78, [R1+0x214] ;  /* 0x00021400014e7983 */ /* 0x000ee20000300800 */
[----:B------:R-:W-:Y:S01]  /*24a90*/  FFMA R223, R90, R105, R239 ;  /* 0x000000695adf7223 */ /* 0x000fe200000000ef */
[----:B----4-:R-:W-:Y:S02]  /*24aa0*/  FFMA R239, R5, R91, R54 ;  /* 0x0000005b05ef7223 */ /* 0x010fe40000000036 */
[----:B------:R-:W4:Y:S01]  /*24ab0*/  LDL.LU R54, [R1+0x210] ;  /* 0x0002100001367983 */ /* 0x000f220000300800 */
[----:B------:R-:W-:Y:S01]  /*24ac0*/  FFMA R64, R109, R81, R204 ;  /* 0x000000516d407223 */ /* 0x000fe200000000cc */
[-C--:B------:R-:W-:Y:S01]  /*24ad0*/  FFMA R204, R89, R101.reuse, R246 ;  /* 0x0000006559cc7223 */ /* 0x080fe200000000f6 */
[C---:B--2---:R-:W-:Y:S02]  /*24ae0*/  FFMA R244, R91.reuse, R101, R70 ;  /* 0x000000655bf47223 */ /* 0x044fe40000000046 */
[----:B------:R-:W2:Y:S01]  /*24af0*/  LDL.LU R70, [R1+0x20c] ;  /* 0x00020c0001467983 */ /* 0x000ea20000300800 */
[----:B---3--:R-:W-:-:S03]  /*24b00*/  FFMA R246, R91, R93, R74 ;  /* 0x0000005d5bf67223 */ /* 0x008fc6000000004a */
[----:B------:R-:W3:Y:S01]  /*24b10*/  LDL.LU R74, [R1+0x208] ;  /* 0x00020800014a7983 */ /* 0x000ee20000300800 */
        /* <DEDUP_REMOVED lines=49> */
[----:B------:R-:W0:Y:S01]  /*24e30*/  LDS.128 R108, [R2+0x1230] ;  /* 0x00123000026c7984 */ /* 0x000e220000000c00 */
[----:B------:R-:W-:-:S03]  /*24e40*/  FFMA R3, R91, R65, R6 ;  /* 0x000000415b037223 */ /* 0x000fc60000000006 */
[----:B------:R-:W3:Y:S04]  /*24e50*/  LDL.LU R51, [R1+0x1f0] ;  /* 0x0001f00001337983 */ /* 0x000ee80000300800 */
[----:B------:R-:W-:Y:S04]  /*24e60*/  STL [R1], R10 ;  /* 0x0000000a01007387 */ /* 0x000fe80000100800 */
[----:B------:R-:W3:Y:S04]  /*24e70*/  LDL.LU R83, [R1+0x1ec] ;  /* 0x0001ec0001537983 */ /* 0x000ee80000300800 */
[----:B------:R-:W3:Y:S04]  /*24e80*/  LDL.LU R87, [R1+0x1e8] ;  /* 0x0001e80001577983 */ /* 0x000ee80000300800 */
[----:B------:R0:W-:Y:S04]  /*24e90*/  STL [R1+0x4], R3 ;  /* 0x0000040301007387 */ /* 0x0001e80000100800 */
[----:B------:R-:W3:Y:S04]  /*24ea0*/  LDL.LU R95, [R1+0x1e4] ;  /* 0x0001e400015f7983 */ /* 0x000ee80000300800 */
[----:B------:R-:W3:Y:S04]  /*24eb0*/  LDL.LU R62, [R1+0x1cc] ;  /* 0x0001cc00013e7983 */ /* 0x000ee80000300800 */
[----:B------:R-:W3:Y:S04]  /*24ec0*/  LDL.LU R99, [R1+0x1c8] ;  /* 0x0001c80001637983 */ /* 0x000ee80000300800 */
[----:B------:R-:W3:Y:S04]  /*24ed0*/  LDL.LU R103, [R1+0x1c4] ;  /* 0x0001c40001677983 */ /* 0x000ee80000300800 */
[----:B------:R-:W3:Y:S01]  /*24ee0*/  LDL.LU R107, [R1+0x1bc] ;  /* 0x0001bc00016b7983 */ /* 0x000ee20000300800 */
[----:B0-----:R-:W-:-:S03]  /*24ef0*/  FFMA R3, R108, R5, R78 ;  /* 0x000000056c037223 */ /* 0x001fc6000000004e */
[----:B------:R-:W3:Y:S04]  /*24f00*/  LDL.LU R6, [R1+0x1a0] ;  /* 0x0001a00001067983 */ /* 0x000ee80000300800 */
[----:B------:R-:W3:Y:S04]  /*24f10*/  LDL.LU R10, [R1+0x19c] ;  /* 0x00019c00010a7983 */ /* 0x000ee80000300800 */
[----:B------:R4:W-:Y:S04]  /*24f20*/  STL [R1+0x8], R3 ;  /* 0x0000080301007387 */ /* 0x0009e80000100800 */
[----:B------:R-:W3:Y:S01]  /*24f30*/  LDL.LU R82, [R1+0x198] ;  /* 0x0001980001527983 */ /* 0x000ee20000300800 */
[----:B------:R-:W-:Y:S01]  /*24f40*/  FFMA R225, R5, R90, R102 ;  /* 0x0000005a05e17223 */ /* 0x000fe20000000066 */
[----:B------:R-:W-:-:S02]  /*24f50*/  FFMA R156, R88, R101, R224 ;  /* 0x00000065589c7223 */ /* 0x000fc400000000e0 */
[----:B------:R-:W3:Y:S01]  /*24f60*/  LDL.LU R106, [R1+0x194] ;  /* 0x00019400016a7983 */ /* 0x000ee20000300800 */
[----:B----4-:R-:W-:Y:S01]  /*24f70*/  FFMA R3, R5, R109, R54 ;  /* 0x0000006d05037223 */ /* 0x010fe20000000036 */
[----:B------:R-:W-:Y:S02]  /*24f80*/  FFMA R224, R90, R9, R58 ;  /* 0x000000095ae07223 */ /* 0x000fe4000000003a */
[----:B------:R-:W4:Y:S01]  /*24f90*/  LDL.LU R102, [R1+0x174] ;  /* 0x0001740001667983 */ /* 0x000f220000300800 */
[----:B------:R-:W-:-:S03]  /*24fa0*/  FFMA R242, R91, R81, R98 ;  /* 0x000000515bf27223 */ /* 0x000fc60000000062 */
[----:B------:R-:W4:Y:S01]  /*24fb0*/  LDL.LU R58, [R1+0x170] ;  /* 0x00017000013a7983 */ /* 0x000f220000300800 */
[----:B------:R-:W-:-:S03]  /*24fc0*/  FFMA R243, R91, R105, R94 ;  /* 0x000000695bf37223 */ /* 0x000fc6000000005e */
[----:B------:R2:W-:Y:S04]  /*24fd0*/  STL [R1+0xc], R3 ;  /* 0x00000c0301007387 */ /* 0x0005e80000100800 */
[----:B------:R-:W4:Y:S01]  /*24fe0*/  LDL.LU R98, [R1+0x16c] ;  /* 0x00016c0001627983 */ /* 0x000f220000300800 */
[----:B------:R-:W-:-:S03]  /*24ff0*/  FFMA R245, R91, R97, R86 ;  /* 0x000000615bf57223 */ /* 0x000fc60000000056 */
[----:B------:R-:W4:Y:S04]  /*25000*/  LDL.LU R94, [R1+0x164] ;  /* 0x00016400015e7983 */ /* 0x000f280000300800 */
[----:B------:R-:W4:Y:S04]  /*25010*/  LDL.LU R86, [R1+0x13c] ;  /* 0x00013c0001567983 */ /* 0x000f280000300800 */
[----:B------:R-:W4:Y:S01]  /*25020*/  LDL.LU R78, [R1+0x138] ;  /* 0x00013800014e7983 */ /* 0x000f220000300800 */
[C---:B------:R-:W-:Y:S01]  /*25030*/  FFMA R221, R5.reuse, R89, R221 ;  /* 0x0000005905dd7223 */ /* 0x040fe200000000dd */
[----:B--2---:R-:W-:-:S05]  /*25040*/  FFMA R3, R5, R110, R70 ;  /* 0x0000006e05037223 */ /* 0x004fca0000000046 */
[----:B------:R0:W-:Y:S04]  /*25050*/  STL [R1+0x10], R3 ;  /* 0x0000100301007387 */ /* 0x0001e80000100800 */
[----:B------:R-:W2:Y:S04]  /*25060*/  LDL.LU R54, [R1+0x134] ;  /* 0x0001340001367983 */ /* 0x000ea80000300800 */
        /* <DEDUP_REMOVED lines=46> */
[----:B------:R-:W-:-:S03]  /*25350*/  FFMA R51, R108, R9, R51 ;  /* 0x000000096c337223 */ /* 0x000fc60000000033 */
[----:B------:R-:W3:Y:S04]  /*25360*/  LDL.LU R88, [R1+0xdc] ;  /* 0x0000dc0001587983 */ /* 0x000ee80000300800 */
[----:B0-----:R-:W3:Y:S01]  /*25370*/  LDL.LU R3, [R1+0xc8] ;  /* 0x0000c80001037983 */ /* 0x001ee20000300800 */
[----:B------:R-:W-:-:S03]  /*25380*/  FFMA R83, R109, R9, R83 ;  /* 0x000000096d537223 */ /* 0x000fc60000000053 */
[----:B------:R0:W-:Y:S01]  /*25390*/  STL [R1+0x18], R51 ;  /* 0x0000183301007387 */ /* 0x0001e20000100800 */
[----:B------:R-:W-:-:S03]  /*253a0*/  FFMA R87, R110, R9, R87 ;  /* 0x000000096e577223 */ /* 0x000fc60000000057 */
[----:B0-----:R-:W3:Y:S01]  /*253b0*/  LDL.LU R51, [R1+0xc4] ;  /* 0x0000c40001337983 */ /* 0x001ee20000300800 */
[----:B------:R-:W-:-:S03]  /*253c0*/  FFMA R9, R111, R9, R95 ;  /* 0x000000096f097223 */ /* 0x000fc6000000005f */
[----:B------:R0:W-:Y:S01]  /*253d0*/  STL [R1+0x20], R83 ;  /* 0x0000205301007387 */ /* 0x0001e20000100800 */
[-C--:B------:R-:W-:Y:S01]  /*253e0*/  FFMA R62, R108, R81.reuse, R62 ;  /* 0x000000516c3e7223 */ /* 0x080fe2000000003e */
[-C--:B------:R-:W-:Y:S02]  /*253f0*/  FFMA R99, R109, R81.reuse, R99 ;  /* 0x000000516d637223 */ /* 0x080fe40000000063 */
[----:B0-----:R-:W3:Y:S01]  /*25400*/  LDL.LU R83, [R1+0x490] ;  /* 0x0004900001537983 */ /* 0x001ee20000300800 */
[----:B------:R-:W-:-:S03]  /*25410*/  FFMA R103, R110, R81, R103 ;  /* 0x000000516e677223 */ /* 0x000fc60000000067 */
[----:B------:R0:W-:Y:S01]  /*25420*/  STL [R1+0x28], R87 ;  /* 0x0000285701007387 */ /* 0x0001e20000100800 */
[----:B------:R-:W-:Y:S01]  /*25430*/  FFMA R81, R111, R81, R107 ;  /* 0x000000516f517223 */ /* 0x000fe2000000006b */
[-C--:B------:R-:W-:Y:S02]  /*25440*/  FFMA R6, R108, R105.reuse, R6 ;  /* 0x000000696c067223 */ /* 0x080fe40000000006 */
[----:B0-----:R-:W3:Y:S04]  /*25450*/  LDL.LU R87, [R1+0x48c] ;  /* 0x00048c0001577983 */ /* 0x001ee80000300800 */
[----:B------:R-:W3:Y:S04]  /*25460*/  LDL.LU R95, [R1+0x488] ;  /* 0x00048800015f7983 */ /* 0x000ee80000300800 */
[----:B------:R0:W-:Y:S01]  /*25470*/  STL [R1+0x30], R62 ;  /* 0x0000303e01007387 */ /* 0x0001e20000100800 */
[-C--:B------:R-:W-:Y:S01]  /*25480*/  FFMA R10, R109, R105.reuse, R10 ;  /* 0x000000696d0a7223 */ /* 0x080fe2000000000a */
[----:B------:R-:W-:-:S02]  /*25490*/  FFMA R82, R110, R105, R82 ;  /* 0x000000696e527223 */ /* 0x000fc40000000052 */
[----:B0-----:R-:W3:Y:S04]  /*254a0*/  LDL.LU R62, [R1+0x484] ;  /* 0x00048400013e7983 */ /* 0x001ee80000300800 */
[----:B------:R0:W-:Y:S01]  /*254b0*/  STL [R1+0x38], R99 ;  /* 0x0000386301007387 */ /* 0x0001e20000100800 */
[----:B------:R-:W-:-:S03]  /*254c0*/  FFMA R105, R111, R105, R106 ;  /* 0x000000696f697223 */ /* 0x000fc6000000006a */
[----:B0-----:R-:W3:Y:S04]  /*254d0*/  LDL.LU R99, [R1+0x480] ;  /* 0x0004800001637983 */ /* 0x001ee80000300800 */
[----:B------:R0:W-:Y:S01]  /*254e0*/  STL [R1+0x44], R103 ;  /* 0x0000446701007387 */ /* 0x0001e20000100800 */
[----:B----4-:R-:W-:-:S03]  /*254f0*/  FFMA R102, R108, R101, R102 ;  /* 0x000000656c667223 */ /* 0x010fc60000000066 */
[----:B0-----:R-:W4:Y:S04]  /*25500*/  LDL.LU R103, [R1+0x47c] ;  /* 0x00047c0001677983 */ /* 0x001f280000300800 */
[----:B------:R-:W4:Y:S04]  /*25510*/  LDL.LU R107, [R1+0x478] ;  /* 0x00047800016b7983 */ /* 0x000f280000300800 */
[----:B------:R0:W-:Y:S01]  /*25520*/  STL [R1+0x40], R81 ;  /* 0x0000405101007387 */ /* 0x0001e20000100800 */
[----:B------:R-:W-:-:S03]  /*25530*/  FFMA R58, R109, R101, R58 ;  /* 0x000000656d3a7223 */ /* 0x000fc6000000003a */
[----:B0-----:R-:W4:Y:S04]  /*25540*/  LDL.LU R81, [R1+0xcc] ;  /* 0x0000cc0001517983 */ /* 0x001f280000300800 */
        /* <DEDUP_REMOVED lines=9> */
[----:B------:R-:W4:Y:S04]  /*255e0*/  LDL.LU R106, [R1+0x468] ;  /* 0x00046800016a7983 */ /* 0x000f280000300800 */
[----:B------:R0:W-:Y:S01]  /*255f0*/  STL [R1+0x5c], R105 ;  /* 0x00005c6901007387 */ /* 0x0001e20000100800 */
[----:B------:R-:W-:-:S03]  /*25600*/  FFMA R78, R109, R97, R78 ;  /* 0x000000616d4e7223 */ /* 0x000fc6000000004e */
[----:B0-----:R-:W4:Y:S04]  /*25610*/  LDL.LU R105, [R1+0x100] ;  /* 0x0001000001697983 */ /* 0x001f280000300800 */
        /* <DEDUP_REMOVED lines=8> */
[----:B0-----:R-:W4:Y:S04]  /*256a0*/  LDL.LU R101, [R1+0x10c] ;  /* 0x00010c0001657983 */ /* 0x001f280000300800 */
[----:B------:R0:W-:Y:S04]  /*256b0*/  STL [R1+0x8c], R86 ;  /* 0x00008c5601007387 */ /* 0x0001e80000100800 */
[----:B0-----:R-:W4:Y:S01]  /*256c0*/  LDL.LU R86, [R1+0x454] ;  /* 0x0004540001567983 */ /* 0x001f220000300800 */
[----:B--2---:R-:W-:-:S03]  /*256d0*/  FFMA R54, R110, R97, R54 ;  /* 0x000000616e367223 */ /* 0x004fc60000000036 */
[----:B------:R0:W-:Y:S01]  /*256e0*/  STL [R1+0x94], R78 ;  /* 0x0000944e01007387 */ /* 0x0001e20000100800 */
[----:B------:R-:W-:-:S03]  /*256f0*/  FFMA R97, R111, R97, R70 ;  /* 0x000000616f617223 */ /* 0x000fc60000000046 */
[----:B0-----:R-:W2:Y:S04]  /*25700*/  LDL.LU R78, [R1+0x450] ;  /* 0x00045000014e7983 */ /* 0x001ea80000300800 */
[----:B------:R0:W-:Y:S04]  /*25710*/  STL [R1+0xa0], R54 ;  /* 0x0000a03601007387 */ /* 0x0001e80000100800 */
[----:B0-----:R-:W2:Y:S04]  /*25720*/  LDL.LU R54, [R1+0x44c] ;  /* 0x00044c0001367983 */ /* 0x001ea80000300800 */
[----:B------:R-:W2:Y:S04]  /*25730*/  LDL.LU R70, [R1+0x448] ;  /* 0x0004480001467983 */ /* 0x000ea80000300800 */
[----:B------:R0:W-:Y:S04]  /*25740*/  STL [R1+0x9c], R97 ;  /* 0x00009c6101007387 */ /* 0x0001e80000100800 */
[----:B0-----:R-:W4:Y:S01]  /*25750*/  LDL.LU R97, [R1+0x110] ;  /* 0x0001100001617983 */ /* 0x001f220000300800 */
[----:B---3--:R-:W-:-:S05]  /*25760*/  FFMA R74, R108, R93, R74 ;  /* 0x0000005d6c4a7223 */ /* 0x008fca000000004a */
[----:B------:R0:W-:Y:S04]  /*25770*/  STL [R1+0xf0], R74 ;  /* 0x0000f04a01007387 */ /* 0x0001e80000100800 */
[----:B0-----:R-:W3:Y:S01]  /*25780*/  LDL.LU R74, [R1+0x444] ;  /* 0x00044400014a7983 */ /* 0x001ee20000300800 */
[-C--:B------:R-:W-:Y:S01]  /*25790*/  FFMA R91, R108, R85.reuse, R91 ;  /* 0x000000556c5b7223 */ /* 0x080fe2000000005b */
[C---:B------:R-:W-:Y:S01]  /*257a0*/  FFMA R90, R109.reuse, R85, R90 ;  /* 0x000000556d5a7223 */ /* 0x040fe2000000005a */
[----:B------:R-:W-:Y:S01]  /*257b0*/  FFMA R51, R110, R77, R51 ;  /* 0x0000004d6e337223 */ /* 0x000fe20000000033 */
[----:B----4-:R-:W-:-:S05]  /*257c0*/  FFMA R97, R109, R93, R97 ;  /* 0x0000005d6d617223 */ /* 0x010fca0000000061 */
[----:B------:R0:W-:Y:S02]  /*257d0*/  STL [R1+0x104], R97 ;  /* 0x0001046101007387 */ /* 0x0001e40000100800 */
[-C--:B0-----:R-:W-:Y:S01]  /*257e0*/  FFMA R97, R110, R93.reuse, R101 ;  /* 0x0000005d6e617223 */ /* 0x081fe20000000065 */
[----:B------:R-:W-:-:S04]  /*257f0*/  FFMA R93, R111, R93, R105 ;  /* 0x0000005d6f5d7223 */ /* 0x000fc80000000069 */
[----:B------:R0:W-:Y:S04]  /*25800*/  STL [R1+0x110], R97 ;  /* 0x0001106101007387 */ /* 0x0001e80000100800 */
[----:B------:R1:W-:Y:S01]  /*25810*/  STL [R1+0x10c], R93 ;  /* 0x00010c5d01007387 */ /* 0x0003e20000100800 */
[----:B0-----:R-:W-:-:S03]  /*25820*/  FFMA R97, R110, R85, R89 ;  /* 0x000000556e617223 */ /* 0x001fc60000000059 */
[----:B------:R-:W-:Y:S01]  /*25830*/  STL [R1+0x114], R91 ;  /* 0x0001145b01007387 */ /* 0x000fe20000100800 */
[----:B-1----:R-:W-:Y:S01]  /*25840*/  FFMA R93, R111, R85, R88 ;  /* 0x000000556f5d7223 */ /* 0x002fe20000000058 */
[-C--:B------:R-:W-:Y:S01]  /*25850*/  FFMA R85, R108, R77.reuse, R81 ;  /* 0x0000004d6c557223 */ /* 0x080fe20000000051 */
[-C--:B------:R-:W-:Y:S01]  /*25860*/  FFMA R81, R109, R77.reuse, R3 ;  /* 0x0000004d6d517223 */ /* 0x080fe20000000003 */
[----:B------:R-:W-:Y:S01]  /*25870*/  STL [R1+0x11c], R90 ;  /* 0x00011c5a01007387 */ /* 0x000fe20000100800 */
[----:B---3--:R-:W-:-:S03]  /*25880*/  FFMA R3, R111, R77, R74 ;  /* 0x0000004d6f037223 */ /* 0x008fc6000000004a */
[----:B------:R-:W-:Y:S04]  /*25890*/  STL [R1+0x138], R97 ;  /* 0x0001386101007387 */ /* 0x000fe80000100800 */
[----:B------:R-:W-:Y:S04]  /*258a0*/  STL [R1+0x134], R93 ;  /* 0x0001345d01007387 */ /* 0x000fe80000100800 */
[----:B------:R-:W-:Y:S04]  /*258b0*/  STL [R1+0x148], R85 ;  /* 0x0001485501007387 */ /* 0x000fe80000100800 */
[----:B------:R-:W-:Y:S04]  /*258c0*/  STL [R1+0x1a0], R81 ;  /* 0x0001a05101007387 */ /* 0x000fe80000100800 */
[----:B------:R-:W3:Y:S04]  /*258d0*/  LDL.LU R74, [R1+0x440] ;  /* 0x00044000014a7983 */ /* 0x000ee80000300800 */
[----:B------:R2:W-:Y:S04]  /*258e0*/  STL [R1+0x1b4], R51 ;  /* 0x0001b43301007387 */ /* 0x0005e80000100800 */
[----:B------:R-:W0:Y:S01]  /*258f0*/  LDS.128 R88, [R2+0x1400] ;  /* 0x0014000002587984 */ /* 0x000e220000000c00 */
[----:B--2---:R-:W-:-:S03]  /*25900*/  FFMA R51, R108, R73, R78 ;  /* 0x000000496c337223 */ /* 0x004fc6000000004e */
[----:B------:R-:W2:Y:S04]  /*25910*/  LDL.LU R78, [R1+0x43c] ;  /* 0x00043c00014e7983 */ /* 0x000ea80000300800 */
[----:B------:R1:W-:Y:S02]  /*25920*/  STL [R1+0x1b0], R3 ;  /* 0x0001b00301007387 */ /* 0x0003e40000100800 */
[-C--:B-1----:R-:W-:Y:S02]  /*25930*/  FFMA R3, R109, R73.reuse, R86 ;  /* 0x000000496d037223 */ /* 0x082fe40000000056 */
[----:B------:R-:W4:Y:S04]  /*25940*/  LDL.LU R86, [R1+0x438] ;  /* 0x0004380001567983 */ /* 0x000f280000300800 */
[----:B------:R1:W-:Y:S02]  /*25950*/  STL [R1+0x1ac], R51 ;  /* 0x0001ac3301007387 */ /* 0x0003e40000100800 */
[----:B-1----:R-:W-:-:S02]  /*25960*/  FFMA R51, R110, R73, R94 ;  /* 0x000000496e337223 */ /* 0x002fc4000000005e */
[----:B------:R-:W4:Y:S04]  /*25970*/  LDL.LU R94, [R1+0x434] ;  /* 0x00043400015e7983 */ /* 0x000f280000300800 */
[----:B------:R1:W-:Y:S02]  /*25980*/  STL [R1+0x1a8], R3 ;  /* 0x0001a80301007387 */ /* 0x0003e40000100800 */
[----:B-1----:R-:W-:Y:S02]  /*25990*/  FFMA R3, R111, R73, R98 ;  /* 0x000000496f037223 */ /* 0x002fe40000000062 */
[----:B------:R-:W4:Y:S04]  /*259a0*/  LDL.LU R98, [R1+0x430] ;  /* 0x0004300001627983 */ /* 0x000f280000300800 */
[----:B------:R1:W-:Y:S02]  /*259b0*/  STL [R1+0x1a4], R51 ;  /* 0x0001a43301007387 */ /* 0x0003e40000100800 */
[----:B-1----:R-:W-:-:S02]  /*259c0*/  FFMA R51, R108, R69, R102 ;  /* 0x000000456c337223 */ /* 0x002fc40000000066 */
[----:B------:R-:W4:Y:S04]  /*259d0*/  LDL.LU R102, [R1+0x42c] ;  /* 0x00042c0001667983 */ /* 0x000f280000300800 */
        /* <DEDUP_REMOVED lines=12> */
[----:B------:R1:W-:Y:S01]  /*25aa0*/  STL [R1+0x18c], R3 ;  /* 0x00018c0301007387 */ /* 0x0003e20000100800 */
[----:B------:R-:W-:-:S03]  /*25ab0*/  FFMA R69, R110, R53, R103 ;  /* 0x000000356e457223 */ /* 0x000fc60000000067 */
[----:B------:R0:W-:Y:S01]  /*25ac0*/  STL [R1+0x188], R51 ;  /* 0x0001883301007387 */ /* 0x0001e20000100800 */
[-C--:B-1----:R-:W-:Y:S01]  /*25ad0*/  FFMA R3, R109, R53.reuse, R107 ;  /* 0x000000356d037223 */ /* 0x082fe2000000006b */
[----:B0-----:R-:W-:-:S04]  /*25ae0*/  FFMA R51, R111, R53, R99 ;  /* 0x000000356f337223 */ /* 0x001fc80000000063 */
[----:B------:R0:W-:Y:S01]  /*25af0*/  STL [R1+0x184], R3 ;  /* 0x0001840301007387 */ /* 0x0001e20000100800 */
[----:B------:R-:W-:-:S03]  /*25b00*/  FFMA R53, R109, R57, R87 ;  /* 0x000000396d357223 */ /* 0x000fc60000000057 */
[----:B------:R-:W-:Y:S01]  /*25b10*/  STL [R1+0x180], R69 ;  /* 0x0001804501007387 */ /* 0x000fe20000100800 */
[----:B0-----:R-:W-:-:S03]  /*25b20*/  FFMA R3, R108, R57, R95 ;  /* 0x000000396c037223 */ /* 0x001fc6000000005f */
        /* <DEDUP_REMOVED lines=13> */
[----:B0-----:R-:W-:Y:S01]  /*25c00*/  FFMA R53, R111, R61, R63 ;  /* 0x0000003d6f357223 */ /* 0x001fe2000000003f */
[----:B-1----:R-:W-:-:S04]  /*25c10*/  FFMA R51, R108, R65, R59 ;  /* 0x000000416c337223 */ /* 0x002fc8000000003b */
[----:B------:R-:W-:Y:S01]  /*25c20*/  STL [R1+0x15c], R53 ;  /* 0x00015c3501007387 */ /* 0x000fe20000100800 */
[----:B------:R-:W-:-:S03]  /*25c30*/  FFMA R3, R109, R65, R55 ;  /* 0x000000416d037223 */ /* 0x000fc60000000037 */
[----:B------:R-:W-:Y:S01]  /*25c40*/  STL [R1+0x158], R51 ;  /* 0x0001583301007387 */ /* 0x000fe20000100800 */
[----:B------:R-:W-:-:S03]  /*25c50*/  FFMA R107, R109, R49, R43 ;  /* 0x000000316d6b7223 */ /* 0x000fc6000000002b */
[----:B------:R0:W-:Y:S01]  /*25c60*/  STL [R1+0x154], R3 ;  /* 0x0001540301007387 */ /* 0x0001e20000100800 */
[----:B------:R-:W-:Y:S01]  /*25c70*/  FFMA R83, R108, R49, R44 ;  /* 0x000000316c537223 */ /* 0x000fe2000000002c */
[C---:B------:R-:W-:Y:S01]  /*25c80*/  FFMA R44, R88.reuse, R54, R203 ;  /* 0x00000036582c7223 */ /* 0x040fe200000000cb */
[C---:B0-----:R-:W-:Y:S01]  /*25c90*/  FFMA R3, R88.reuse, R70, R182 ;  /* 0x0000004658037223 */ /* 0x041fe200000000b6 */
[----:B---3--:R-:W-:-:S05]  /*25ca0*/  FFMA R43, R88, R74, R184 ;  /* 0x0000004a582b7223 */ /* 0x008fca00000000b8 */
[----:B------:R0:W-:Y:S04]  /*25cb0*/  STL [R1+0xf4], R43 ;  /* 0x0000f42b01007387 */ /* 0x0001e80000100800 */
[----:B------:R1:W-:Y:S01]  /*25cc0*/  STL [R1+0xec], R3 ;  /* 0x0000ec0301007387 */ /* 0x0003e20000100800 */
[----:B0-----:R-:W-:-:S03]  /*25cd0*/  FFMA R43, R88, R58, R191 ;  /* 0x0000003a582b7223 */ /* 0x001fc600000000bf */
[----:B------:R-:W-:Y:S01]  /*25ce0*/  STL [R1+0xe8], R44 ;  /* 0x0000e82c01007387 */ /* 0x000fe20000100800 */
[----:B-1----:R-:W-:-:S03]  /*25cf0*/  FFMA R3, R88, R62, R173 ;  /* 0x0000003e58037223 */ /* 0x002fc600000000ad */
[----:B------:R0:W-:Y:S04]  /*25d00*/  STL [R1+0xe4], R43 ;  /* 0x0000e42b01007387 */ /* 0x0001e80000100800 */
[----:B------:R1:W-:Y:S01]  /*25d10*/  STL [R1+0xd4], R3 ;  /* 0x0000d40301007387 */ /* 0x0003e20000100800 */
[----:B0-----:R-:W-:-:S05]  /*25d20*/  FFMA R43, R88, R50, R211 ;  /* 0x00000032582b7223 */ /* 0x001fca00000000d3 */
[----:B------:R-:W-:Y:S01]  /*25d30*/  STL [R1+0xc0], R43 ;  /* 0x0000c02b01007387 */ /* 0x000fe20000100800 */
[----:B------:R-:W-:Y:S01]  /*25d40*/  FFMA R103, R110, R49, R155 ;  /* 0x000000316e677223 */ /* 0x000fe2000000009b */
[C---:B------:R-:W-:Y:S01]  /*25d50*/  FFMA R211, R90.reuse, R66, R30 ;  /* 0x000000425ad37223 */ /* 0x040fe2000000001e */
[----:B------:R-:W-:Y:S01]  /*25d60*/  FFMA R203, R90, R50, R47 ;  /* 0x000000325acb7223 */ /* 0x000fe2000000002f */
[C---:B--2---:R-:W-:Y:S01]  /*25d70*/  FFMA R67, R88.reuse, R78, R187 ;  /* 0x0000004e58437223 */ /* 0x044fe200000000bb */
[CC--:B----4-:R-:W-:Y:S01]  /*25d80*/  FFMA R182, R91.reuse, R86.reuse, R150 ;  /* 0x000000565bb67223 */ /* 0x0d0fe20000000096 */
[C---:B------:R-:W-:Y:S01]  /*25d90*/  FFMA R63, R88.reuse, R86, R175 ;  /* 0x00000056583f7223 */ /* 0x040fe200000000af */
[-C--:B------:R-:W-:Y:S01]  /*25da0*/  FFMA R59, R88, R94.reuse, R193 ;  /* 0x0000005e583b7223 */ /* 0x080fe200000000c1 */
[----:B------:R-:W-:Y:S01]  /*25db0*/  FFMA R184, R91, R94, R152 ;  /* 0x0000005e5bb87223 */ /* 0x000fe20000000098 */
[C---:B------:R-:W-:Y:S01]  /*25dc0*/  FFMA R22, R89.reuse, R10, R22 ;  /* 0x0000000a59167223 */ /* 0x040fe20000000016 */
[----:B-1----:R-:W-:Y:S01]  /*25dd0*/  FFMA R3, R6, R89, R8 ;  /* 0x0000005906037223 */ /* 0x002fe20000000008 */
[----:B------:R-:W-:-:S04]  /*25de0*/  FFMA R8, R89, R82, R23 ;  /* 0x0000005259087223 */ /* 0x000fc80000000017 */
[----:B------:R0:W-:Y:S04]  /*25df0*/  STL [R1+0xe0], R3 ;  /* 0x0000e00301007387 */ /* 0x0001e80000100800 */
[----:B------:R-:W-:Y:S01]  /*25e00*/  STL [R1+0xdc], R22 ;  /* 0x0000dc1601007387 */ /* 0x000fe20000100800 */
[C---:B0-----:R-:W-:Y:S01]  /*25e10*/  FFMA R3, R89.reuse, R106, R0 ;  /* 0x0000006a59037223 */ /* 0x041fe20000000000 */
[C---:B------:R-:W-:Y:S02]  /*25e20*/  FFMA R0, R89.reuse, R102, R4 ;  /* 0x0000006659007223 */ /* 0x040fe40000000004 */
[----:B------:R-:W-:Y:S01]  /*25e30*/  STL [R1+0xd8], R8 ;  /* 0x0000d80801007387 */ /* 0x000fe20000100800 */
[----:B------:R-:W-:-:S03]  /*25e40*/  FFMA R4, R89, R98, R21 ;  /* 0x0000006259047223 */ /* 0x000fc60000000015 */
        /* <DEDUP_REMOVED lines=17> */
[-C--:B------:R-:W-:Y:S01]  /*25f60*/  FFMA R193, R91, R82.reuse, R41 ;  /* 0x000000525bc17223 */ /* 0x080fe20000000029 */
[----:B------:R-:W-:Y:S01]  /*25f70*/  FFMA R87, R88, R82, R188 ;  /* 0x0000005258577223 */ /* 0x000fe200000000bc */
[C---:B0-----:R-:W-:Y:S01]  /*25f80*/  FFMA R3, R89.reuse, R58, R14 ;  /* 0x0000003a59037223 */ /* 0x041fe2000000000e */
[----:B------:R0:W-:Y:S01]  /*25f90*/  STL [R1+0xa8], R4 ;  /* 0x0000a80401007387 */ /* 0x0001e20000100800 */
[----:B-1----:R-:W-:-:S03]  /*25fa0*/  FFMA R0, R89, R62, R13 ;  /* 0x0000003e59007223 */ /* 0x002fc6000000000d */
[----:B------:R1:W-:Y:S01]  /*25fb0*/  STL [R1+0xa4], R3 ;  /* 0x0000a40301007387 */ /* 0x0003e20000100800 */
[C---:B------:R-:W-:Y:S01]  /*25fc0*/  FFMA R191, R91.reuse, R106, R42 ;  /* 0x0000006a5bbf7223 */ /* 0x040fe2000000002a */
[CC--:B------:R-:W-:Y:S01]  /*25fd0*/  FFMA R187, R91.reuse, R98.reuse, R154 ;  /* 0x000000625bbb7223 */ /* 0x0c0fe2000000009a */
[----:B------:R-:W-:Y:S01]  /*25fe0*/  FFMA R71, R88, R98, R178 ;  /* 0x0000006258477223 */ /* 0x000fe200000000b2 */
[C---:B------:R-:W-:Y:S01]  /*25ff0*/  FFMA R175, R91.reuse, R74, R147 ;  /* 0x0000004a5baf7223 */ /* 0x040fe20000000093 */
[----:B------:R-:W-:Y:S01]  /*26000*/  FFMA R173, R91, R70, R144 ;  /* 0x000000465bad7223 */ /* 0x000fe20000000090 */
[C---:B0-----:R-:W-:Y:S01]  /*26010*/  FFMA R4, R89.reuse, R66, R12 ;  /* 0x0000004259047223 */ /* 0x041fe2000000000c */
[----:B------:R0:W-:Y:S01]  /*26020*/  STL [R1+0x98], R0 ;  /* 0x0000980001007387 */ /* 0x0001e20000100800 */
[----:B-1----:R-:W-:-:S03]  /*26030*/  FFMA R3, R89, R50, R29 ;  /* 0x0000003259037223 */ /* 0x002fc6000000001d */
[----:B------:R1:W-:Y:S01]  /*26040*/  STL [R1+0x90], R4 ;  /* 0x0000900401007387 */ /* 0x0003e20000100800 */
[C---:B------:R-:W-:Y:S01]  /*26050*/  FFMA R202, R6.reuse, R91, R46 ;  /* 0x0000005b06ca7223 */ /* 0x040fe2000000002e */
[C---:B------:R-:W-:Y:S01]  /*26060*/  FFMA R200, R91.reuse, R10, R45 ;  /* 0x0000000a5bc87223 */ /* 0x040fe2000000002d */
[C---:B------:R-:W-:Y:S01]  /*26070*/  FFMA R188, R91.reuse, R102, R40 ;  /* 0x000000665bbc7223 */ /* 0x040fe20000000028 */
[----:B------:R-:W-:Y:S01]  /*26080*/  FFMA R178, R91, R78, R148 ;  /* 0x0000004e5bb27223 */ /* 0x000fe20000000094 */
[----:B------:R-:W2:Y:S01]  /*26090*/  LDS.128 R12, [R2+0x1420] ;  /* 0x00142000020c7984 */ /* 0x000ea20000000c00 */
[----:B0-----:R-:W-:-:S03]  /*260a0*/  FFMA R0, R6, R90, R28 ;  /* 0x0000005a06007223 */ /* 0x001fc6000000001c */
[----:B------:R0:W-:Y:S01]  /*260b0*/  STL [R1+0x88], R3 ;  /* 0x0000880301007387 */ /* 0x0001e20000100800 */
[----:B-1----:R-:W-:-:S03]  /*260c0*/  FFMA R4, R90, R10, R27 ;  /* 0x0000000a5a047223 */ /* 0x002fc6000000001b */
[----:B------:R1:W-:Y:S04]  /*260d0*/  STL [R1+0x78], R0 ;  /* 0x0000780001007387 */ /* 0x0003e80000100800 */
[----:B------:R-:W-:Y:S01]  /*260e0*/  LDS.128 R16, [R2+0x1430] ;  /* 0x0014300002107984 */ /* 0x000fe20000000c00 */
        /* <DEDUP_REMOVED lines=19> */
[----:B------:R-:W-:Y:S04]  /*26220*/  STL [R1+0x2c], R4 ;  /* 0x00002c0401007387 */ /* 0x000fe80000100800 */
[----:B------:R-:W3:Y:S01]  /*26230*/  LDL.LU R43, [R1] ;  /* 0x00000000012b7983 */ /* 0x000ee20000300800 */
[----:B0-----:R-:W-:-:S03]  /*26240*/  FFMA R0, R90, R58, R32 ;  /* 0x0000003a5a007223 */ /* 0x001fc60000000020 */
[----:B------:R0:W-:Y:S04]  /*26250*/  STL [R1+0x24], R3 ;  /* 0x0000240301007387 */ /* 0x0001e80000100800 */
[----:B------:R-:W4:Y:S04]  /*26260*/  LDL.LU R162, [R1+0x4] ;  /* 0x0000040001a27983 */ /* 0x000f280000300800 */
[----:B------:R1:W-:Y:S04]  /*26270*/  STL [R1+0x1c], R0 ;  /* 0x00001c0001007387 */ /* 0x0003e80000100800 */
[----:B------:R-:W3:Y:S04]  /*26280*/  LDL.LU R155, [R1+0x8] ;  /* 0x00000800019b7983 */ /* 0x000ee80000300800 */
[----:B------:R-:W3:Y:S04]  /*26290*/  LDL.LU R85, [R1+0xc] ;  /* 0x00000c0001557983 */ /* 0x000ee80000300800 */
        /* <DEDUP_REMOVED lines=14> */
[----:B------:R-:W-:Y:S04]  /*26380*/  STL [R1+0x3a4], R3 ;  /* 0x0003a40301007387 */ /* 0x000fe80000100800 */
        /* <DEDUP_REMOVED lines=13> */
[----:B------:R-:W3:Y:S01]  /*26460*/  LDL.LU R8, [R1+0x7c] ;  /* 0x00007c0001087983 */ /* 0x000ee20000300800 */
[-C--:B------:R-:W-:Y:S01]  /*26470*/  FFMA R7, R110, R65.reuse, R7 ;  /* 0x000000416e077223 */ /* 0x080fe20000000007 */
[C---:B------:R-:W-:Y:S01]  /*26480*/  FFMA R11, R111.reuse, R65, R11 ;  /* 0x000000416f0b7223 */ /* 0x040fe2000000000b */
[----:B------:R-:W-:Y:S01]  /*26490*/  FFMA R55, R111, R49, R163 ;  /* 0x000000316f377223 */ /* 0x000fe200000000a3 */
[----:B------:R-:W3:Y:S04]  /*264a0*/  LDL.LU R29, [R1+0x84] ;  /* 0x00008400011d7983 */ /* 0x000ee80000300800 */
[----:B------:R-:W0:Y:S01]  /*264b0*/  LDS.128 R108, [R2+0x1410] ;  /* 0x00141000026c7984 */ /* 0x000e220000000c00 */
[----:B------:R-:W-:-:S03]  /*264c0*/  FFMA R95, R88, R10, R161 ;  /* 0x0000000a585f7223 */ /* 0x000fc600000000a1 */
[----:B------:R-:W3:Y:S01]  /*264d0*/  LDL.LU R21, [R1+0x80] ;  /* 0x0000800001157983 */ /* 0x000ee20000300800 */
[----:B------:R-:W-:-:S03]  /*264e0*/  FFMA R51, R88, R66, R170 ;  /* 0x0000004258337223 */ /* 0x000fc600000000aa */
[----:B------:R-:W3:Y:S04]  /*264f0*/  LDL.LU R4, [R1+0x8c] ;  /* 0x00008c0001047983 */ /* 0x000ee80000300800 */
[----:B-1----:R-:W3:Y:S04]  /*26500*/  LDL.LU R0, [R1+0x94] ;  /* 0x0000940001007983 */ /* 0x002ee80000300800 */
[----:B------:R-:W3:Y:S01]  /*26510*/  LDL.LU R23, [R1+0xa0] ;  /* 0x0000a00001177983 */ /* 0x000ee20000300800 */
[----:B------:R-:W-:Y:S01]  /*26520*/  FFMA R170, R91, R54, R142 ;  /* 0x000000365baa7223 */ /* 0x000fe2000000008e */
[-C--:B--2---:R-:W-:Y:S01]  /*26530*/  FFMA R159, R12, R82.reuse, R159 ;  /* 0x000000520c9f7223 */ /* 0x084fe2000000009f */
[-C--:B------:R-:W-:Y:S01]  /*26540*/  FFMA R205, R13, R82.reuse, R205 ;  /* 0x000000520dcd7223 */ /* 0x080fe200000000cd */
[-C--:B------:R-:W-:Y:S01]  /*26550*/  FFMA R222, R14, R82.reuse, R222 ;  /* 0x000000520ede7223 */ /* 0x080fe200000000de */
        /* <DEDUP_REMOVED lines=50> */
[----:B----4-:R-:W-:-:S02]  /*26880*/  FFMA R42, R15, R66, R162 ;  /* 0x000000420f2a7223 */ /* 0x010fc400000000a2 */
[----:B------:R-:W2:Y:S01]  /*26890*/  LDL.LU R162, [R1+0x9c] ;  /* 0x00009c0001a27983 */ /* 0x000ea20000300800 */
[----:B---3--:R-:W-:-:S03]  /*268a0*/  FFMA R88, R16, R6, R155 ;  /* 0x0000000610587223 */ /* 0x008fc6000000009b */
[----:B------:R-:W3:Y:S04]  /*268b0*/  LDL.LU R155, [R1+0xf0] ;  /* 0x0000f000019b7983 */ /* 0x000ee80000300800 */
[----:B------:R-:W4:Y:S04]  /*268c0*/  LDL.LU R161, [R1+0x104] ;  /* 0x0001040001a17983 */ /* 0x000f280000300800 */
[----:B------:R-:W3:Y:S01]  /*268d0*/  LDL.LU R22, [R1+0x110] ;  /* 0x0001100001167983 */ /* 0x000ee20000300800 */
[-C--:B------:R-:W-:Y:S01]  /*268e0*/  FFMA R108, R16, R82.reuse, R26 ;  /* 0x00000052106c7223 */ /* 0x080fe2000000001a */
[-C--:B------:R-:W-:Y:S01]  /*268f0*/  FFMA R109, R17, R82.reuse, R25 ;  /* 0x00000052116d7223 */ /* 0x080fe20000000019 */
[-C--:B------:R-:W-:Y:S01]  /*26900*/  FFMA R105, R18, R82.reuse, R105 ;  /* 0x0000005212697223 */ /* 0x080fe20000000069 */
[----:B------:R-:W-:Y:S01]  /*26910*/  FFMA R142, R19, R82, R27 ;  /* 0x00000052138e7223 */ /* 0x000fe2000000001b */
[----:B------:R-:W-:-:S02]  /*26920*/  FFMA R111, R17, R106, R20 ;  /* 0x0000006a116f7223 */ /* 0x000fc40000000014 */
[----:B------:R-:W4:Y:S01]  /*26930*/  LDL.LU R20, [R1+0x10c] ;  /* 0x00010c0001147983 */ /* 0x000f220000300800 */
[----:B------:R-:W-:-:S03]  /*26940*/  FFMA R82, R18, R106, R69 ;  /* 0x0000006a12527223 */ /* 0x000fc60000000045 */
[----:B------:R-:W4:Y:S01]  /*26950*/  LDL.LU R69, [R1+0x114] ;  /* 0x0001140001457983 */ /* 0x000f220000300800 */
[----:B------:R-:W-:-:S03]  /*26960*/  FFMA R148, R19, R106, R73 ;  /* 0x0000006a13947223 */ /* 0x000fc60000000049 */
[----:B------:R-:W4:Y:S01]  /*26970*/  LDL.LU R73, [R1+0x11c] ;  /* 0x00011c0001497983 */ /* 0x000f220000300800 */
[----:B------:R-:W-:-:S03]  /*26980*/  FFMA R144, R16, R102, R77 ;  /* 0x0000006610907223 */ /* 0x000fc6000000004d */
[----:B------:R-:W4:Y:S01]  /*26990*/  LDL.LU R77, [R1+0x138] ;  /* 0x00013800014d7983 */ /* 0x000f220000300800 */
[----:B------:R-:W-:-:S03]  /*269a0*/  FFMA R147, R17, R102, R8 ;  /* 0x0000006611937223 */ /* 0x000fc60000000008 */
[----:B------:R-:W4:Y:S01]  /*269b0*/  LDL.LU R8, [R1+0x134] ;  /* 0x0001340001087983 */ /* 0x000f220000300800 */
        /* <DEDUP_REMOVED lines=32> */
[----:B------:R-:W-:Y:S01]  /*26bc0*/  FFMA R102, R18, R98, R23 ;  /* 0x0000006212667223 */ /* 0x000fe20000000017 */
[----:B------:R-:W4:Y:S01]  /*26bd0*/  LDL.LU R21, [R1+0x148] ;  /* 0x0001480001157983 */ /* 0x000f220000300800 */
[-C--:B------:R-:W-:Y:S01]  /*26be0*/  FFMA R194, R12, R86.reuse, R194 ;  /* 0x000000560cc27223 */ /* 0x080fe200000000c2 */
[-C--:B------:R-:W-:Y:S01]  /*26bf0*/  FFMA R218, R13, R86.reuse, R218 ;  /* 0x000000560dda7223 */ /* 0x080fe200000000da */
[-C--:B------:R-:W-:Y:S01]  /*26c00*/  FFMA R234, R14, R86.reuse, R234 ;  /* 0x000000560eea7223 */ /* 0x080fe200000000ea */
[----:B------:R-:W-:Y:S01]  /*26c10*/  FFMA R53, R15, R86, R247 ;  /* 0x000000560f357223 */ /* 0x000fe200000000f7 */
[----:B------:R-:W-:Y:S01]  /*26c20*/  FFMA R163, R91, R58, R56 ;  /* 0x0000003a5ba37223 */ /* 0x000fe20000000038 */
[-C--:B------:R-:W-:Y:S01]  /*26c30*/  FFMA R196, R12, R94.reuse, R196 ;  /* 0x0000005e0cc47223 */ /* 0x080fe200000000c4 */
[-C--:B------:R-:W-:Y:S01]  /*26c40*/  FFMA R219, R13, R94.reuse, R219 ;  /* 0x0000005e0ddb7223 */ /* 0x080fe200000000db */
[-C--:B------:R-:W-:Y:S01]  /*26c50*/  FFMA R235, R14, R94.reuse, R235 ;  /* 0x0000005e0eeb7223 */ /* 0x080fe200000000eb */
[----:B------:R-:W-:Y:S01]  /*26c60*/  FFMA R56, R15, R94, R246 ;  /* 0x0000005e0f387223 */ /* 0x000fe200000000f6 */
[----:B--2---:R-:W-:Y:S01]  /*26c70*/  FFMA R162, R19, R98, R162 ;  /* 0x0000006213a27223 */ /* 0x004fe200000000a2 */
[----:B---3--:R-:W-:-:S02]  /*26c80*/  FFMA R98, R18, R94, R22 ;  /* 0x0000005e12627223 */ /* 0x008fc40000000016 */
        /* <DEDUP_REMOVED lines=12> */
[----:B------:R-:W4:Y:S01]  /*26d50*/  LDL.LU R0, [R1+0x188] ;  /* 0x0001880001007983 */ /* 0x000f220000300800 */
[CC--:B------:R-:W-:Y:S01]  /*26d60*/  FFMA R73, R17.reuse, R86.reuse, R73 ;  /* 0x0000005611497223 */ /* 0x0c0fe20000000049 */
[----:B------:R-:W-:Y:S02]  /*26d70*/  FFMA R77, R18, R86, R77 ;  /* 0x00000056124d7223 */ /* 0x000fe4000000004d */
[----:B------:R-:W4:Y:S04]  /*26d80*/  LDL.LU R4, [R1+0x184] ;  /* 0x0001840001047983 */ /* 0x000f280000300800 */
[----:B------:R-:W4:Y:S04]  /*26d90*/  LDL.LU R31, [R1+0x180] ;  /* 0x00018000011f7983 */ /* 0x000f280000300800 */
[----:B------:R-:W4:Y:S04]  /*26da0*/  LDL.LU R39, [R1+0x17c] ;  /* 0x00017c0001277983 */ /* 0x000f280000300800 */
[----:B------:R-:W4:Y:S01]  /*26db0*/  LDL.LU R30, [R1+0x178] ;  /* 0x00017800011e7983 */ /* 0x000f220000300800 */
[-C--:B------:R-:W-:Y:S01]  /*26dc0*/  FFMA R155, R16, R94.reuse, R155 ;  /* 0x0000005e109b7223 */ /* 0x080fe2000000009b */
[-C--:B------:R-:W-:Y:S01]  /*26dd0*/  FFMA R161, R17, R94.reuse, R161 ;  /* 0x0000005e11a17223 */ /* 0x080fe200000000a1 */
[C---:B------:R-:W-:Y:S01]  /*26de0*/  FFMA R94, R19.reuse, R94, R20 ;  /* 0x0000005e135e7223 */ /* 0x040fe20000000014 */
[----:B------:R-:W-:-:S02]  /*26df0*/  FFMA R86, R19, R86, R8 ;  /* 0x0000005613567223 */ /* 0x000fc40000000008 */
        /* <DEDUP_REMOVED lines=22> */
[----:B------:R-:W-:Y:S01]  /*26f60*/  FFMA R90, R6, R19, R5 ;  /* 0x00000013065a7223 */ /* 0x000fe20000000005 */
[C---:B------:R-:W-:Y:S01]  /*26f70*/  FFMA R52, R91.reuse, R62, R52 ;  /* 0x0000003e5b347223 */ /* 0x040fe20000000034 */
        /* <DEDUP_REMOVED lines=12> */
[----:B------:R-:W-:Y:S01]  /*27040*/  FFMA R168, R12, R6, R168 ;  /* 0x000000060ca87223 */ /* 0x000fe200000000a8 */
[C---:B------:R-:W-:Y:S01]  /*27050*/  FFMA R221, R6.reuse, R13, R221 ;  /* 0x0000000d06dd7223 */ /* 0x040fe200000000dd */
[C---:B------:R-:W-:Y:S01]  /*27060*/  FFMA R225, R6.reuse, R14, R225 ;  /* 0x0000000e06e17223 */ /* 0x040fe200000000e1 */
[C---:B------:R-:W-:Y:S01]  /*27070*/  FFMA R239, R6.reuse, R15, R239 ;  /* 0x0000000f06ef7223 */ /* 0x040fe200000000ef */
[C---:B------:R-:W-:Y:S01]  /*27080*/  FFMA R85, R6.reuse, R17, R85 ;  /* 0x0000001106557223 */ /* 0x040fe20000000055 */
[----:B------:R-:W-:Y:S01]  /*27090*/  FFMA R81, R6, R18, R81 ;  /* 0x0000001206517223 */ /* 0x000fe20000000051 */
[----:B------:R-:W-:Y:S01]  /*270a0*/  FFMA R101, R19, R10, R9 ;  /* 0x0000000a13657223 */ /* 0x000fe20000000009 */
[-C--:B------:R-:W-:Y:S01]  /*270b0*/  FFMA R179, R12, R58.reuse, R179 ;  /* 0x0000003a0cb37223 */ /* 0x080fe200000000b3 */
[-C--:B------:R-:W-:Y:S01]  /*270c0*/  FFMA R213, R13, R58.reuse, R213 ;  /* 0x0000003a0dd57223 */ /* 0x080fe200000000d5 */
[-C--:B------:R-:W-:Y:S01]  /*270d0*/  FFMA R229, R14, R58.reuse, R229 ;  /* 0x0000003a0ee57223 */ /* 0x080fe200000000e5 */
[----:B------:R-:W-:Y:S01]  /*270e0*/  FFMA R44, R15, R58, R252 ;  /* 0x0000003a0f2c7223 */ /* 0x000fe200000000fc */
[-C--:B------:R-:W-:Y:S01]  /*270f0*/  FFMA R201, R12, R66.reuse, R201 ;  /* 0x000000420cc97223 */ /* 0x080fe200000000c9 */
[CC--:B------:R-:W-:Y:S01]  /*27100*/  FFMA R210, R13.reuse, R66.reuse, R210 ;  /* 0x000000420dd27223 */ /* 0x0c0fe200000000d2 */
[----:B------:R-:W-:Y:S01]  /*27110*/  FFMA R227, R14, R66, R227 ;  /* 0x000000420ee37223 */ /* 0x000fe200000000e3 */
[-C--:B------:R-:W-:Y:S01]  /*27120*/  FFMA R166, R12, R10.reuse, R166 ;  /* 0x0000000a0ca67223 */ /* 0x080fe200000000a6 */
[-C--:B------:R-:W-:Y:S01]  /*27130*/  FFMA R206, R13, R10.reuse, R206 ;  /* 0x0000000a0dce7223 */ /* 0x080fe200000000ce */
[-C--:B------:R-:W-:Y:S01]  /*27140*/  FFMA R224, R14, R10.reuse, R224 ;  /* 0x0000000a0ee07223 */ /* 0x080fe200000000e0 */
[-C--:B------:R-:W-:Y:S01]  /*27150*/  FFMA R238, R15, R10.reuse, R238 ;  /* 0x0000000a0fee7223 */ /* 0x080fe200000000ee */
[C---:B------:R-:W-:Y:S01]  /*27160*/  FFMA R97, R17.reuse, R10, R97 ;  /* 0x0000000a11617223 */ /* 0x040fe20000000061 */
[----:B------:R-:W-:Y:S01]  /*27170*/  FFMA R10, R16, R50, R83 ;  /* 0x00000032100a7223 */ /* 0x000fe20000000053 */
[-C--:B--2---:R-:W-:Y:S01]  /*27180*/  FFMA R22, R17, R78.reuse, R22 ;  /* 0x0000004e11167223 */ /* 0x084fe20000000016 */
[-C--:B---3--:R-:W-:Y:S01]  /*27190*/  FFMA R23, R18, R78.reuse, R23 ;  /* 0x0000004e12177223 */ /* 0x088fe20000000017 */
[----:B------:R-:W-:-:S02]  /*271a0*/  FFMA R78, R19, R78, R203 ;  /* 0x0000004e134e7223 */ /* 0x000fc400000000cb */
[----:B------:R-:W2:Y:S01]  /*271b0*/  LDL.LU R203, [R1+0xf4] ;  /* 0x0000f40001cb7983 */ /* 0x000ea20000300800 */
[-C--:B------:R-:W-:Y:S01]  /*271c0*/  FFMA R24, R16, R74.reuse, R24 ;  /* 0x0000004a10187223 */ /* 0x080fe20000000018 */
[-C--:B------:R-:W-:Y:S01]  /*271d0*/  FFMA R25, R17, R74.reuse, R25 ;  /* 0x0000004a11197223 */ /* 0x080fe20000000019 */
[-C--:B------:R-:W-:Y:S01]  /*271e0*/  FFMA R26, R18, R74.reuse, R26 ;  /* 0x0000004a121a7223 */ /* 0x080fe2000000001a */
[----:B------:R-:W-:Y:S02]  /*271f0*/  FFMA R74, R19, R74, R211 ;  /* 0x0000004a134a7223 */ /* 0x000fe400000000d3 */
[----:B------:R-:W3:Y:S01]  /*27200*/  LDL.LU R211, [R1+0xec] ;  /* 0x0000ec0001d37983 */ /* 0x000ee20000300800 */
[-C--:B------:R-:W-:Y:S01]  /*27210*/  FFMA R32, R16, R70.reuse, R32 ;  /* 0x0000004610207223 */ /* 0x080fe20000000020 */
[-C--:B------:R-:W-:Y:S01]  /*27220*/  FFMA R33, R17, R70.reuse, R33 ;  /* 0x0000004611217223 */ /* 0x080fe20000000021 */
[-C--:B------:R-:W-:Y:S01]  /*27230*/  FFMA R34, R18, R70.reuse, R34 ;  /* 0x0000004612227223 */ /* 0x080fe20000000022 */
[----:B------:R-:W-:-:S02]  /*27240*/  FFMA R70, R19, R70, R3 ;  /* 0x0000004613467223 */ /* 0x000fc40000000003 */
[----:B------:R-:W3:Y:S01]  /*27250*/  LDL.LU R3, [R1+0xe8] ;  /* 0x0000e80001037983 */ /* 0x000ee20000300800 */
[-C--:B----4-:R-:W-:Y:S01]  /*27260*/  FFMA R0, R16, R54.reuse, R0 ;  /* 0x0000003610007223 */ /* 0x090fe20000000000 */
[-C--:B------:R-:W-:Y:S01]  /*27270*/  FFMA R4, R17, R54.reuse, R4 ;  /* 0x0000003611047223 */ /* 0x080fe20000000004 */
[-C--:B------:R-:W-:Y:S02]  /*27280*/  FFMA R5, R18, R54.reuse, R31 ;  /* 0x0000003612057223 */ /* 0x080fe4000000001f */
[----:B------:R-:W4:Y:S01]  /*27290*/  LDL.LU R31, [R1+0xe4] ;  /* 0x0000e400011f7983 */ /* 0x000f220000300800 */
[----:B------:R-:W-:-:S03]  /*272a0*/  FFMA R54, R19, R54, R39 ;  /* 0x0000003613367223 */ /* 0x000fc60000000027 */
[----:B------:R-:W4:Y:S01]  /*272b0*/  LDL.LU R39, [R1+0xd4] ;  /* 0x0000d40001277983 */ /* 0x000f220000300800 */
[----:B------:R-:W-:Y:S01]  /*272c0*/  FFMA R6, R16, R58, R30 ;  /* 0x0000003a10067223 */ /* 0x000fe2000000001e */
[C---:B------:R-:W-:Y:S01]  /*272d0*/  FFMA R30, R17.reuse, R50, R107 ;  /* 0x00000032111e7223 */ /* 0x040fe2000000006b */
[CC--:B------:R-:W-:Y:S01]  /*272e0*/  FFMA R8, R17.reuse, R58.reuse, R8 ;  /* 0x0000003a11087223 */ /* 0x0c0fe20000000008 */
[----:B------:R-:W-:Y:S01]  /*272f0*/  FFMA R9, R18, R58, R35 ;  /* 0x0000003a12097223 */ /* 0x000fe20000000023 */
[-C--:B------:R-:W-:Y:S01]  /*27300*/  FFMA R27, R16, R62.reuse, R27 ;  /* 0x0000003e101b7223 */ /* 0x080fe2000000001b */
[-C--:B------:R-:W-:Y:S01]  /*27310*/  FFMA R28, R17, R62.reuse, R28 ;  /* 0x0000003e111c7223 */ /* 0x080fe2000000001c */
[CC--:B------:R-:W-:Y:S01]  /*27320*/  FFMA R29, R18.reuse, R62.reuse, R29 ;  /* 0x0000003e121d7223 */ /* 0x0c0fe2000000001d */
[C---:B------:R-:W-:Y:S01]  /*27330*/  FFMA R62, R19.reuse, R62, R37 ;  /* 0x0000003e133e7223 */ /* 0x040fe20000000025 */
[----:B------:R-:W-:Y:S02]  /*27340*/  FFMA R37, R18, R66, R7 ;  /* 0x0000004212257223 */ /* 0x000fe40000000007 */
[----:B------:R-:W2:Y:S01]  /*27350*/  LDL.LU R7, [R1+0x418] ;  /* 0x0004180001077983 */ /* 0x000ea20000300800 */
[----:B------:R-:W-:Y:S01]  /*27360*/  FFMA R58, R19, R58, R36 ;  /* 0x0000003a133a7223 */ /* 0x000fe20000000024 */
[-C--:B------:R-:W-:Y:S01]  /*27370*/  FFMA R35, R16, R66.reuse, R38 ;  /* 0x0000004210237223 */ /* 0x080fe20000000026 */
[-C--:B------:R-:W-:Y:S01]  /*27380*/  FFMA R36, R17, R66.reuse, R20 ;  /* 0x0000004211247223 */ /* 0x080fe20000000014 */
[----:B------:R-:W-:-:S02]  /*27390*/  FFMA R66, R19, R66, R11 ;  /* 0x0000004213427223 */ /* 0x000fc4000000000b */
[----:B------:R-:W3:Y:S04]  /*273a0*/  LDL.LU R11, [R1+0x414] ;  /* 0x00041400010b7983 */ /* 0x000ee80000300800 */
[----:B------:R-:W4:Y:S04]  /*273b0*/  LDL.LU R83, [R1+0x410] ;  /* 0x0004100001537983 */ /* 0x000f280000300800 */
[----:B------:R-:W4:Y:S01]  /*273c0*/  LDL.LU R107, [R1+0x40c] ;  /* 0x00040c00016b7983 */ /* 0x000f220000300800 */
[-C--:B------:R-:W-:Y:S01]  /*273d0*/  FFMA R208, R12, R50.reuse, R208 ;  /* 0x000000320cd07223 */ /* 0x080fe200000000d0 */
[-C--:B------:R-:W-:Y:S01]  /*273e0*/  FFMA R226, R13, R50.reuse, R226 ;  /* 0x000000320de27223 */ /* 0x080fe200000000e2 */
[-C--:B------:R-:W-:Y:S01]  /*273f0*/  FFMA R240, R14, R50.reuse, R240 ;  /* 0x000000320ef07223 */ /* 0x080fe200000000f0 */
[----:B------:R-:W-:-:S02]  /*27400*/  FFMA R89, R15, R50, R241 ;  /* 0x000000320f597223 */ /* 0x000fc400000000f1 */
[----:B------:R-:W2:Y:S01]  /*27410*/  LDS.128 R12, [R2+0x1600] ;  /* 0x00160000020c7984 */ /* 0x000ea20000000c00 */
[-C--:B------:R-:W-:Y:S01]  /*27420*/  FFMA R38, R18, R50.reuse, R103 ;  /* 0x0000003212267223 */ /* 0x080fe20000000067 */
[----:B------:R-:W-:Y:S02]  /*27430*/  FFMA R50, R19, R50, R55 ;  /* 0x0000003213327223 */ /* 0x000fe40000000037 */
[----:B------:R-:W4:Y:S04]  /*27440*/  LDL.LU R103, [R1+0x408] ;  /* 0x0004080001677983 */ /* 0x000f280000300800 */
[----:B------:R-:W4:Y:S01]  /*27450*/  LDL.LU R55, [R1+0x404] ;  /* 0x0004040001377983 */ /* 0x000f220000300800 */
[----:B--2---:R-:W-:-:S03]  /*27460*/  FFMA R20, R12, R7, R99 ;  /* 0x000000070c147223 */ /* 0x004fc60000000063 */
[----:B------:R-:W2:Y:S01]  /*27470*/  LDL.LU R99, [R1+0x400] ;  /* 0x0004000001637983 */ /* 0x000ea20000300800 */
[----:B---3--:R-:W-:-:S03]  /*27480*/  FFMA R245, R12, R11, R95 ;  /* 0x0000000b0cf57223 */ /* 0x008fc6000000005f */
[----:B------:R-:W3:Y:S01]  /*27490*/  LDL.LU R95, [R1+0x3fc] ;  /* 0x0003fc00015f7983 */ /* 0x000ee20000300800 */
[----:B----4-:R-:W-:-:S03]  /*274a0*/  FFMA R17, R12, R83, R87 ;  /* 0x000000530c117223 */ /* 0x010fc60000000057 */
[----:B------:R-:W4:Y:S01]  /*274b0*/  LDL.LU R87, [R1+0x3f8] ;  /* 0x0003f80001577983 */ /* 0x000f220000300800 */
[----:B------:R-:W-:-:S03]  /*274c0*/  FFMA R16, R12, R107, R79 ;  /* 0x0000006b0c107223 */ /* 0x000fc6000000004f */
[----:B------:R-:W4:Y:S04]  /*274d0*/  LDL.LU R79, [R1+0x3f4] ;  /* 0x0003f400014f7983 */ /* 0x000f280000300800 */
[----:B------:R0:W-:Y:S02]  /*274e0*/  STL [R1+0x40], R17 ;  /* 0x0000401101007387 */ /* 0x0001e40000100800 */
[C---:B0-----:R-:W-:Y:S02]  /*274f0*/  FFMA R17, R12.reuse, R103, R75 ;  /* 0x000000670c117223 */ /* 0x041fe4000000004b */
[----:B------:R-:W4:Y:S04]  /*27500*/  LDL.LU R75, [R1+0x3f0] ;  /* 0x0003f000014b7983 */ /* 0x000f280000300800 */
[----:B------:R2:W-:Y:S02]  /*27510*/  STL [R1+0x60], R16 ;  /* 0x0000601001007387 */ /* 0x0005e40000100800 */
[----:B--2---:R-:W-:-:S02]  /*27520*/  FFMA R16, R12, R99, R71 ;  /* 0x000000630c107223 */ /* 0x004fc40000000047 */
[----:B------:R-:W2:Y:S04]  /*27530*/  LDL.LU R71, [R1+0x3ec] ;  /* 0x0003ec0001477983 */ /* 0x000ea80000300800 */
[----:B------:R3:W-:Y:S02]  /*27540*/  STL [R1+0x7c], R17 ;  /* 0x00007c1101007387 */ /* 0x0007e40000100800 */
[C---:B---3--:R-:W-:Y:S02]  /*27550*/  FFMA R17, R12.reuse, R95, R59 ;  /* 0x0000005f0c117223 */ /* 0x048fe4000000003b */
[----:B------:R-:W3:Y:S04]  /*27560*/  LDL.LU R59, [R1+0x3e8] ;  /* 0x0003e800013b7983 */ /* 0x000ee80000300800 */
[----:B------:R4:W-:Y:S02]  /*27570*/  STL [R1+0x8c], R16 ;  /* 0x00008c1001007387 */ /* 0x0009e40000100800 */
[----:B----4-:R-:W-:-:S02]  /*27580*/  FFMA R16, R12, R87, R63 ;  /* 0x000000570c107223 */ /* 0x010fc4000000003f */
[----:B------:R-:W4:Y:S04]  /*27590*/  LDL.LU R63, [R1+0x3e4] ;  /* 0x0003e400013f7983 */ /* 0x000f280000300800 */
[----:B------:R0:W-:Y:S02]  /*275a0*/  STL [R1+0x9c], R17 ;  /* 0x00009c1101007387 */ /* 0x0001e40000100800 */
[C---:B0-----:R-:W-:Y:S02]  /*275b0*/  FFMA R17, R12.reuse, R79, R67 ;  /* 0x0000004f0c117223 */ /* 0x041fe40000000043 */
[----:B------:R-:W4:Y:S01]  /*275c0*/  LDL.LU R67, [R1+0x3e0] ;  /* 0x0003e00001437983 */ /* 0x000f220000300800 */
[----:B------:R-:W-:-:S03]  /*275d0*/  FFMA R18, R12, R75, R203 ;  /* 0x0000004b0c127223 */ /* 0x000fc600000000cb */
[----:B------:R-:W-:Y:S04]  /*275e0*/  STL [R1+0xfc], R16 ;  /* 0x0000fc1001007387 */ /* 0x000fe80000100800 */
[----:B------:R0:W-:Y:S04]  /*275f0*/  STL [R1+0x108], R17 ;  /* 0x0001081101007387 */ /* 0x0001e80000100800 */
[----:B------:R-:W-:Y:S01]  /*27600*/  STL [R1+0x124], R18 ;  /* 0x0001241201007387 */ /* 0x000fe20000100800 */
[C---:B0-----:R-:W-:Y:S01]  /*27610*/  FFMA R17, R12.reuse, R55, R3 ;  /* 0x000000370c117223 */ /* 0x041fe20000000003 */
[----:B--2---:R-:W-:-:S05]  /*27620*/  FFMA R16, R12, R71, R211 ;  /* 0x000000470c107223 */ /* 0x004fca00000000d3 */
[----:B------:R0:W-:Y:S04]  /*27630*/  STL [R1+0x138], R16 ;  /* 0x0001381001007387 */ /* 0x0001e80000100800 */
[----:B0-----:R-:W2:Y:S01]  /*27640*/  LDL.LU R16, [R1+0xc0] ;  /* 0x0000c00001107983 */ /* 0x001ea20000300800 */
[----:B---3--:R-:W-:-:S03]  /*27650*/  FFMA R3, R12, R59, R31 ;  /* 0x0000003b0c037223 */ /* 0x008fc6000000001f */
[----:B------:R4:W-:Y:S04]  /*27660*/  STL [R1+0x13c], R17 ;  /* 0x00013c1101007387 */ /* 0x0009e80000100800 */
[----:B------:R0:W-:Y:S01]  /*27670*/  STL [R1+0x26c], R3 ;  /* 0x00026c0301007387 */ /* 0x0001e20000100800 */
[C---:B----4-:R-:W-:Y:S01]  /*27680*/  FFMA R17, R12.reuse, R63, R39 ;  /* 0x0000003f0c117223 */ /* 0x050fe20000000027 */
[C---:B0-----:R-:W-:Y:S02]  /*27690*/  FFMA R3, R12.reuse, R67, R51 ;  /* 0x000000430c037223 */ /* 0x041fe40000000033 */
[----:B------:R-:W2:Y:S04]  /*276a0*/  LDL.LU R51, [R1+0x3dc] ;  /* 0x0003dc0001337983 */ /* 0x000ea80000300800 */
[----:B------:R-:W-:Y:S04]  /*276b0*/  STL [R1+0x280], R17 ;  /* 0x0002801101007387 */ /* 0x000fe80000100800 */
[----:B------:R-:W3:Y:S04]  /*276c0*/  LDL.LU R31, [R1+0xe0] ;  /* 0x0000e000011f7983 */ /* 0x000ee80000300800 */
[----:B------:R-:W4:Y:S04]  /*276d0*/  LDL.LU R244, [R1+0xdc] ;  /* 0x0000dc0001f47983 */ /* 0x000f280000300800 */
[----:B------:R0:W-:Y:S04]  /*276e0*/  STL [R1+0x288], R3 ;  /* 0x0002880301007387 */ /* 0x0001e80000100800 */
        /* <DEDUP_REMOVED lines=13> */
[----:B0-----:R-:W4:Y:S04]  /*277c0*/  LDL.LU R3, [R1+0x88] ;  /* 0x0000880001037983 */ /* 0x001f280000300800 */
        /* <DEDUP_REMOVED lines=12> */
[----:B--2---:R-:W-:-:S03]  /*27890*/  FFMA R19, R12, R51, R16 ;  /* 0x000000330c137223 */ /* 0x004fc60000000010 */
[----:B------:R-:W2:Y:S04]  /*278a0*/  LDL.LU R12, [R1+0x64] ;  /* 0x00006400010c7983 */ /* 0x000ea80000300800 */
[----:B------:R-:W-:Y:S01]  /*278b0*/  STL [R1+0x290], R19 ;  /* 0x0002901301007387 */ /* 0x000fe20000100800 */
[----:B---3--:R-:W-:-:S03]  /*278c0*/  FFMA R31, R7, R13, R31 ;  /* 0x0000000d071f7223 */ /* 0x008fc6000000001f */
[----:B------:R-:W0:Y:S01]  /*278d0*/  LDS.128 R16, [R2+0x1610] ;  /* 0x0016100002107984 */ /* 0x000e220000000c00 */
[C---:B----4-:R-:W-:Y:S01]  /*278e0*/  FFMA R173, R13.reuse, R83, R173 ;  /* 0x000000530dad7223 */ /* 0x050fe200000000ad */
[----:B------:R-:W-:-:S04]  /*278f0*/  FFMA R175, R13, R107, R175 ;  /* 0x0000006b0daf7223 */ /* 0x000fc800000000af */
[----:B------:R1:W-:Y:S01]  /*27900*/  STL [R1+0x10], R173 ;  /* 0x000010ad01007387 */ /* 0x0003e20000100800 */
[C---:B------:R-:W-:Y:S01]  /*27910*/  FFMA R178, R13.reuse, R103, R178 ;  /* 0x000000670db27223 */ /* 0x040fe200000000b2 */
[C---:B------:R-:W-:Y:S02]  /*27920*/  FFMA R182, R13.reuse, R99, R182 ;  /* 0x000000630db67223 */ /* 0x040fe400000000b6 */
[----:B-1----:R-:W3:Y:S01]  /*27930*/  LDL.LU R173, [R1+0x3d8] ;  /* 0x0003d80001ad7983 */ /* 0x002ee20000300800 */
[----:B------:R-:W-:-:S03]  /*27940*/  FFMA R184, R13, R95, R184 ;  /* 0x0000005f0db87223 */ /* 0x000fc600000000b8 */
[----:B------:R1:W-:Y:S01]  /*27950*/  STL [R1+0x30], R175 ;  /* 0x000030af01007387 */ /* 0x0003e20000100800 */
[C---:B------:R-:W-:Y:S01]  /*27960*/  FFMA R187, R13.reuse, R87, R187 ;  /* 0x000000570dbb7223 */ /* 0x040fe200000000bb */
[C---:B------:R-:W-:Y:S02]  /*27970*/  FFMA R188, R13.reuse, R79, R188 ;  /* 0x0000004f0dbc7223 */ /* 0x040fe400000000bc */
[----:B-1----:R-:W4:Y:S04]  /*27980*/  LDL.LU R175, [R1+0x3d4] ;  /* 0x0003d40001af7983 */ /* 0x002f280000300800 */
[----:B------:R1:W-:Y:S01]  /*27990*/  STL [R1+0x44], R178 ;  /* 0x000044b201007387 */ /* 0x0003e20000100800 */
[C---:B------:R-:W-:Y:S01]  /*279a0*/  FFMA R191, R13.reuse, R75, R191 ;  /* 0x0000004b0dbf7223 */ /* 0x040fe200000000bf */
[----:B------:R-:W-:-:S02]  /*279b0*/  FFMA R193, R13, R71, R193 ;  /* 0x000000470dc17223 */ /* 0x000fc400000000c1 */
[----:B-1----:R-:W3:Y:S04]  /*279c0*/  LDL.LU R178, [R1+0x3d0] ;  /* 0x0003d00001b27983 */ /* 0x002ee80000300800 */
[----:B------:R1:W-:Y:S01]  /*279d0*/  STL [R1+0x6c], R182 ;  /* 0x00006cb601007387 */ /* 0x0003e20000100800 */
[C---:B------:R-:W-:Y:S01]  /*279e0*/  FFMA R200, R13.reuse, R55, R200 ;  /* 0x000000370dc87223 */ /* 0x040fe200000000c8 */
[C---:B------:R-:W-:Y:S02]  /*279f0*/  FFMA R202, R13.reuse, R59, R202 ;  /* 0x0000003b0dca7223 */ /* 0x040fe400000000ca */
[----:B-1----:R-:W4:Y:S04]  /*27a00*/  LDL.LU R182, [R1+0x3cc] ;  /* 0x0003cc0001b67983 */ /* 0x002f280000300800 */
[----:B------:R1:W-:Y:S01]  /*27a10*/  STL [R1+0x80], R184 ;  /* 0x000080b801007387 */ /* 0x0003e20000100800 */
[----:B------:R-:W-:-:S03]  /*27a20*/  FFMA R203, R13, R63, R203 ;  /* 0x0000003f0dcb7223 */ /* 0x000fc600000000cb */
[----:B-1----:R-:W3:Y:S04]  /*27a30*/  LDL.LU R184, [R1+0x3c8] ;  /* 0x0003c80001b87983 */ /* 0x002ee80000300800 */
[----:B------:R1:W-:Y:S01]  /*27a40*/  STL [R1+0x94], R187 ;  /* 0x000094bb01007387 */ /* 0x0003e20000100800 */
[----:B------:R-:W-:-:S03]  /*27a50*/  FFMA R211, R13, R67, R211 ;  /* 0x000000430dd37223 */ /* 0x000fc600000000d3 */
[----:B-1----:R-:W4:Y:S04]  /*27a60*/  LDL.LU R187, [R1+0x3c4] ;  /* 0x0003c40001bb7983 */ /* 0x002f280000300800 */
[----:B------:R1:W-:Y:S04]  /*27a70*/  STL [R1+0xd0], R188 ;  /* 0x0000d0bc01007387 */ /* 0x0003e80000100800 */
[----:B-1----:R-:W3:Y:S04]  /*27a80*/  LDL.LU R188, [R1+0x3c0] ;  /* 0x0003c00001bc7983 */ /* 0x002ee80000300800 */
[----:B------:R1:W-:Y:S01]  /*27a90*/  STL [R1+0x10c], R191 ;  /* 0x00010cbf01007387 */ /* 0x0003e20000100800 */
[----:B------:R-:W-:-:S03]  /*27aa0*/  FFMA R244, R13, R11, R244 ;  /* 0x0000000b0df47223 */ /* 0x000fc600000000f4 */
[----:B-1----:R-:W3:Y:S04]  /*27ab0*/  LDL.LU R191, [R1+0x3bc] ;  /* 0x0003bc0001bf7983 */ /* 0x002ee80000300800 */
[----:B------:R1:W-:Y:S01]  /*27ac0*/  STL [R1+0x130], R193 ;  /* 0x000130c101007387 */ /* 0x0003e20000100800 */
[----:B------:R-:W-:-:S03]  /*27ad0*/  FFMA R13, R13, R51, R3 ;  /* 0x000000330d0d7223 */ /* 0x000fc60000000003 */
[----:B-1----:R-:W3:Y:S04]  /*27ae0*/  LDL.LU R193, [R1+0x3b8] ;  /* 0x0003b80001c17983 */ /* 0x002ee80000300800 */
[----:B------:R1:W-:Y:S04]  /*27af0*/  STL [R1+0x134], R200 ;  /* 0x000134c801007387 */ /* 0x0003e80000100800 */
[----:B-1----:R-:W3:Y:S04]  /*27b00*/  LDL.LU R200, [R1+0x3b4] ;  /* 0x0003b40001c87983 */ /* 0x002ee80000300800 */
[----:B------:R1:W-:Y:S04]  /*27b10*/  STL [R1+0x24c], R202 ;  /* 0x00024cca01007387 */ /* 0x0003e80000100800 */
[----:B-1----:R-:W3:Y:S04]  /*27b20*/  LDL.LU R202, [R1+0x3b0] ;  /* 0x0003b00001ca7983 */ /* 0x002ee80000300800 */
[----:B------:R1:W-:Y:S04]  /*27b30*/  STL [R1+0x274], R203 ;  /* 0x000274cb01007387 */ /* 0x0003e80000100800 */
[----:B-1----:R-:W4:Y:S04]  /*27b40*/  LDL.LU R203, [R1+0x3ac] ;  /* 0x0003ac0001cb7983 */ /* 0x002f280000300800 */
[----:B------:R1:W-:Y:S04]  /*27b50*/  STL [R1+0x27c], R211 ;  /* 0x00027cd301007387 */ /* 0x0003e80000100800 */
[----:B-1----:R-:W3:Y:S04]  /*27b60*/  LDL.LU R211, [R1+0x3a8] ;  /* 0x0003a80001d37983 */ /* 0x002ee80000300800 */
[----:B------:R-:W4:Y:S04]  /*27b70*/  LDL.LU R3, [R1+0x3a4] ;  /* 0x0003a40001037983 */ /* 0x000f280000300800 */
[----:B------:R1:W-:Y:S01]  /*27b80*/  STL [R1+0x28c], R13 ;  /* 0x00028c0d01007387 */ /* 0x0003e20000100800 */
[C---:B------:R-:W-:Y:S01]  /*27b90*/  FFMA R248, R14.reuse, R87, R248 ;  /* 0x000000570ef87223 */ /* 0x040fe200000000f8 */
[C---:B-1----:R-:W-:Y:S01]  /*27ba0*/  FFMA R13, R14.reuse, R99, R251 ;  /* 0x000000630e0d7223 */ /* 0x042fe200000000fb */
[C---:B------:R-:W-:Y:S01]  /*27bb0*/  FFMA R243, R14.reuse, R71, R243 ;  /* 0x000000470ef37223 */ /* 0x040fe200000000f3 */
[----:B--2---:R-:W-:-:S05]  /*27bc0*/  FFMA R12, R14, R103, R12 ;  /* 0x000000670e0c7223 */ /* 0x004fca000000000c */
[----:B------:R1:W-:Y:S04]  /*27bd0*/  STL [R1+0x18], R12 ;  /* 0x0000180c01007387 */ /* 0x0003e80000100800 */
[----:B------:R2:W-:Y:S01]  /*27be0*/  STL [R1+0x38], R13 ;  /* 0x0000380d01007387 */ /* 0x0005e20000100800 */
[C---:B-1----:R-:W-:Y:S01]  /*27bf0*/  FFMA R12, R14.reuse, R95, R249 ;  /* 0x0000005f0e0c7223 */ /* 0x042fe200000000f9 */
[----:B--2---:R-:W-:-:S04]  /*27c00*/  FFMA R13, R14, R79, R247 ;  /* 0x0000004f0e0d7223 */ /* 0x004fc800000000f7 */
[----:B------:R1:W-:Y:S04]  /*27c10*/  STL [R1+0x5c], R12 ;  /* 0x00005c0c01007387 */ /* 0x0003e80000100800 */
[----:B------:R-:W-:Y:S04]  /*27c20*/  STL [R1+0x74], R248 ;  /* 0x000074f801007387 */ /* 0x000fe80000100800 */
[----:B------:R2:W-:Y:S01]  /*27c30*/  STL [R1+0xa4], R13 ;  /* 0x0000a40d01007387 */ /* 0x0005e20000100800 */
[----:B-1----:R-:W-:-:S05]  /*27c40*/  FFMA R12, R14, R75, R246 ;  /* 0x0000004b0e0c7223 */ /* 0x002fca00000000f6 */
[----:B------:R1:W-:Y:S01]  /*27c50*/  STL [R1+0xd4], R12 ;  /* 0x0000d40c01007387 */ /* 0x0003e20000100800 */
[----:B--2---:R-:W-:-:S03]  /*27c60*/  FFMA R13, R14, R55, R242 ;  /* 0x000000370e0d7223 */ /* 0x004fc600000000f2 */
[----:B------:R-:W-:Y:S04]  /*27c70*/  STL [R1+0x11c], R243 ;  /* 0x00011cf301007387 */ /* 0x000fe80000100800 */
[----:B------:R3:W-:Y:S01]  /*27c80*/  STL [R1+0x12c], R13 ;  /* 0x00012c0d01007387 */ /* 0x0007e20000100800 */
[C---:B-1----:R-:W-:Y:S01]  /*27c90*/  FFMA R12, R14.reuse, R59, R40 ;  /* 0x0000003b0e0c7223 */ /* 0x042fe20000000028 */
[C---:B----4-:R-:W-:Y:S02]  /*27ca0*/  FFMA R40, R14.reuse, R63, R3 ;  /* 0x0000003f0e287223 */ /* 0x050fe40000000003 */
[----:B------:R-:W2:Y:S01]  /*27cb0*/  LDL.LU R3, [R1+0x3a0] ;  /* 0x0003a00001037983 */ /* 0x000ea20000300800 */
[----:B---3--:R-:W-:-:S03]  /*27cc0*/  FFMA R13, R14, R67, R211 ;  /* 0x000000430e0d7223 */ /* 0x008fc600000000d3 */
[----:B------:R1:W-:Y:S04]  /*27cd0*/  STL [R1+0x1f4], R12 ;  /* 0x0001f40c01007387 */ /* 0x0003e80000100800 */
[----:B------:R-:W-:Y:S01]  /*27ce0*/  STL [R1+0x264], R40 ;  /* 0x0002642801007387 */ /* 0x000fe20000100800 */
[----:B-1----:R-:W-:-:S03]  /*27cf0*/  FFMA R12, R14, R51, R203 ;  /* 0x000000330e0c7223 */ /* 0x002fc600000000cb */
[----:B------:R1:W-:Y:S04]  /*27d00*/  STL [R1+0x270], R13 ;  /* 0x0002700d01007387 */ /* 0x0003e80000100800 */
[----:B------:R3:W-:Y:S01]  /*27d10*/  STL [R1+0x284], R12 ;  /* 0x0002840c01007387 */ /* 0x0007e20000100800 */
[----:B------:R-:W-:Y:S01]  /*27d20*/  FFMA R39, R7, R14, R39 ;  /* 0x0000000e07277223 */ /* 0x000fe20000000027 */
[C---:B------:R-:W-:Y:S01]  /*27d30*/  FFMA R241, R14.reuse, R11, R241 ;  /* 0x0000000b0ef17223 */ /* 0x040fe200000000f1 */
[C---:B-1----:R-:W-:Y:S01]  /*27d40*/  FFMA R13, R15.reuse, R99, R187 ;  /* 0x000000630f0d7223 */ /* 0x042fe200000000bb */
[C---:B------:R-:W-:Y:S01]  /*27d50*/  FFMA R250, R14.reuse, R83, R250 ;  /* 0x000000530efa7223 */ /* 0x040fe200000000fa */
[C---:B---3--:R-:W-:Y:S01]  /*27d60*/  FFMA R12, R15.reuse, R95, R184 ;  /* 0x0000005f0f0c7223 */ /* 0x048fe200000000b8 */
[----:B------:R-:W-:Y:S01]  /*27d70*/  FFMA R252, R14, R107, R252 ;  /* 0x0000006b0efc7223 */ /* 0x000fe200000000fc */
[C---:B------:R-:W-:Y:S01]  /*27d80*/  FFMA R14, R15.reuse, R87, R182 ;  /* 0x000000570f0e7223 */ /* 0x040fe200000000b6 */
[----:B------:R1:W-:Y:S04]  /*27d90*/  STL [R1+0x8], R13 ;  /* 0x0000080d01007387 */ /* 0x0003e80000100800 */
[----:B------:R3:W-:Y:S01]  /*27da0*/  STL [R1+0x28], R12 ;  /* 0x0000280c01007387 */ /* 0x0007e20000100800 */
[----:B-1----:R-:W-:-:S03]  /*27db0*/  FFMA R13, R15, R79, R178 ;  /* 0x0000004f0f0d7223 */ /* 0x002fc600000000b2 */
[----:B------:R1:W-:Y:S01]  /*27dc0*/  STL [R1+0x4c], R14 ;  /* 0x00004c0e01007387 */ /* 0x0003e20000100800 */
[----:B---3--:R-:W-:-:S03]  /*27dd0*/  FFMA R12, R15, R75, R175 ;  /* 0x0000004b0f0c7223 */ /* 0x008fc600000000af */
[----:B------:R3:W-:Y:S04]  /*27de0*/  STL [R1+0x70], R13 ;  /* 0x0000700d01007387 */ /* 0x0007e80000100800 */
[----:B------:R4:W-:Y:S01]  /*27df0*/  STL [R1+0xa8], R12 ;  /* 0x0000a80c01007387 */ /* 0x0009e20000100800 */
[C---:B-1----:R-:W-:Y:S01]  /*27e00*/  FFMA R14, R15.reuse, R71, R173 ;  /* 0x000000470f0e7223 */ /* 0x042fe200000000ad */
[----:B---3--:R-:W-:-:S04]  /*27e10*/  FFMA R13, R15, R55, R170 ;  /* 0x000000370f0d7223 */ /* 0x008fc800000000aa */
[----:B------:R1:W-:Y:S01]  /*27e20*/  STL [R1+0xec], R14 ;  /* 0x0000ec0e01007387 */ /* 0x0003e20000100800 */
[----:B----4-:R-:W-:-:S03]  /*27e30*/  FFMA R12, R15, R59, R163 ;  /* 0x0000003b0f0c7223 */ /* 0x010fc600000000a3 */
[----:B------:R3:W-:Y:S04]  /*27e40*/  STL [R1+0x118], R13 ;  /* 0x0001180d01007387 */ /* 0x0007e80000100800 */
[----:B------:R4:W-:Y:S01]  /*27e50*/  STL [R1+0x128], R12 ;  /* 0x0001280c01007387 */ /* 0x0009e20000100800 */
[C---:B-1----:R-:W-:Y:S01]  /*27e60*/  FFMA R14, R15.reuse, R63, R52 ;  /* 0x0000003f0f0e7223 */ /* 0x042fe20000000034 */
[----:B---3--:R-:W-:-:S04]  /*27e70*/  FFMA R13, R15, R67, R48 ;  /* 0x000000430f0d7223 */ /* 0x008fc80000000030 */
[----:B------:R0:W-:Y:S01]  /*27e80*/  STL [R1+0x230], R14 ;  /* 0x0002300e01007387 */ /* 0x0001e20000100800 */
[----:B----4-:R-:W-:-:S03]  /*27e90*/  FFMA R12, R15, R51, R172 ;  /* 0x000000330f0c7223 */ /* 0x010fc600000000ac */
[----:B------:R-:W-:Y:S04]  /*27ea0*/  STL [R1+0x260], R13 ;  /* 0x0002600d01007387 */ /* 0x000fe80000100800 */
[----:B------:R1:W-:Y:S01]  /*27eb0*/  STL [R1+0x278], R12 ;  /* 0x0002780c01007387 */ /* 0x0003e20000100800 */
[C---:B0-----:R-:W-:Y:S01]  /*27ec0*/  FFMA R14, R16.reuse, R79, R192 ;  /* 0x0000004f100e7223 */ /* 0x041fe200000000c0 */
[C---:B-1----:R-:W-:Y:S01]  /*27ed0*/  FFMA R12, R16.reuse, R87, R195 ;  /* 0x00000057100c7223 */ /* 0x042fe200000000c3 */
[----:B------:R-:W-:-:S04]  /*27ee0*/  FFMA R13, R16, R75, R189 ;  /* 0x0000004b100d7223 */ /* 0x000fc800000000bd */
[----:B------:R0:W-:Y:S01]  /*27ef0*/  STL [R1+0x20], R12 ;  /* 0x0000200c01007387 */ /* 0x0001e20000100800 */
[----:B------:R-:W-:-:S03]  /*27f00*/  FFMA R40, R7, R15, R202 ;  /* 0x0000000f07287223 */ /* 0x000fc600000000ca */
[----:B------:R1:W-:Y:S01]  /*27f10*/  STL [R1+0x48], R14 ;  /* 0x0000480e01007387 */ /* 0x0003e20000100800 */
[----:B0-----:R-:W-:-:S03]  /*27f20*/  FFMA R12, R16, R71, R186 ;  /* 0x00000047100c7223 */ /* 0x001fc600000000ba */
[----:B------:R0:W-:Y:S01]  /*27f30*/  STL [R1+0x68], R13 ;  /* 0x0000680d01007387 */ /* 0x0001e20000100800 */
[----:B------:R-:W-:Y:S01]  /*27f40*/  FFMA R202, R15, R83, R193 ;  /* 0x000000530fca7223 */ /* 0x000fe200000000c1 */
[C---:B-1----:R-:W-:Y:S02]  /*27f50*/  FFMA R14, R16.reuse, R55, R183 ;  /* 0x00000037100e7223 */ /* 0x042fe400000000b7 */
        /* <DEDUP_REMOVED lines=12> */
[----:B------:R-:W-:Y:S01]  /*28020*/  STL [R1+0xe4], R14 ;  /* 0x0000e40e01007387 */ /* 0x000fe20000100800 */
[----:B------:R-:W-:-:S03]  /*28030*/  FFMA R183, R17, R103, R60 ;  /* 0x0000006711b77223 */ /* 0x000fc6000000003c */
[----:B------:R-:W-:Y:S01]  /*28040*/  STL [R1+0x114], R13 ;  /* 0x0001140d01007387 */ /* 0x000fe20000100800 */
[----:B------:R-:W-:-:S03]  /*28050*/  FFMA R60, R17, R79, R112 ;  /* 0x0000004f113c7223 */ /* 0x000fc60000000070 */
[----:B------:R-:W-:Y:S04]  /*28060*/  STL [R1+0x1cc], R12 ;  /* 0x0001cc0c01007387 */ /* 0x000fe80000100800 */
[----:B------:R-:W-:Y:S04]  /*28070*/  STL [R1+0x214], R48 ;  /* 0x0002143001007387 */ /* 0x000fe80000100800 */
[----:B------:R0:W-:Y:S01]  /*28080*/  STL [R1+0x268], R16 ;  /* 0x0002681001007387 */ /* 0x0001e20000100800 */
[C---:B------:R-:W-:Y:S01]  /*28090*/  FFMA R163, R17.reuse, R83, R64 ;  /* 0x0000005311a37223 */ /* 0x040fe20000000040 */
[----:B------:R-:W-:Y:S01]  /*280a0*/  FFMA R64, R17, R71, R100 ;  /* 0x0000004711407223 */ /* 0x000fe20000000064 */
[C---:B------:R-:W-:Y:S01]  /*280b0*/  FFMA R200, R15.reuse, R11, R200 ;  /* 0x0000000b0fc87223 */ /* 0x040fe200000000c8 */
[----:B------:R1:W-:Y:S01]  /*280c0*/  STL [R1+0x1c], R60 ;  /* 0x00001c3c01007387 */ /* 0x0003e20000100800 */
[----:B------:R-:W-:Y:S01]  /*280d0*/  FFMA R242, R15, R107, R191 ;  /* 0x0000006b0ff27223 */ /* 0x000fe200000000bf */
[----:B0-----:R-:W-:Y:S01]  /*280e0*/  FFMA R16, R17, R75, R104 ;  /* 0x0000004b11107223 */ /* 0x001fe20000000068 */
[----:B------:R-:W-:-:S02]  /*280f0*/  FFMA R249, R15, R103, R188 ;  /* 0x000000670ff97223 */ /* 0x000fc400000000bc */
[----:B------:R-:W0:Y:S01]  /*28100*/  LDS.128 R12, [R2+0x1620] ;  /* 0x00162000020c7984 */ /* 0x000e220000000c00 */
[----:B-1----:R-:W-:-:S03]  /*28110*/  FFMA R60, R17, R55, R96 ;  /* 0x00000037113c7223 */ /* 0x002fc60000000060 */
[----:B------:R1:W-:Y:S04]  /*28120*/  STL [R1+0x3c], R16 ;  /* 0x00003c1001007387 */ /* 0x0003e80000100800 */
[----:B------:R3:W-:Y:S01]  /*28130*/  STL [R1+0x88], R64 ;  /* 0x0000884001007387 */ /* 0x0007e20000100800 */
[----:B-1----:R-:W-:-:S03]  /*28140*/  FFMA R16, R17, R59, R92 ;  /* 0x0000003b11107223 */ /* 0x002fc6000000005c */
[----:B------:R1:W-:Y:S01]  /*28150*/  STL [R1+0xb0], R60 ;  /* 0x0000b03c01007387 */ /* 0x0003e20000100800 */
[----:B---3--:R-:W-:-:S03]  /*28160*/  FFMA R64, R17, R63, R84 ;  /* 0x0000003f11407223 */ /* 0x008fc60000000054 */
[----:B------:R3:W-:Y:S01]  /*28170*/  STL [R1+0xdc], R16 ;  /* 0x0000dc1001007387 */ /* 0x0007e20000100800 */
[----:B-1----:R-:W-:-:S03]  /*28180*/  FFMA R60, R17, R67, R80 ;  /* 0x00000043113c7223 */ /* 0x002fc60000000050 */
[----:B------:R-:W-:Y:S01]  /*28190*/  STL [R1+0x120], R64 ;  /* 0x0001204001007387 */ /* 0x000fe20000100800 */
[----:B---3--:R-:W-:-:S03]  /*281a0*/  FFMA R16, R17, R51, R121 ;  /* 0x0000003311107223 */ /* 0x008fc60000000079 */
[----:B------:R-:W-:Y:S04]  /*281b0*/  STL [R1+0x1a8], R60 ;  /* 0x0001a83c01007387 */ /* 0x000fe80000100800 */
[----:B------:R1:W-:Y:S01]  /*281c0*/  STL [R1+0x248], R16 ;  /* 0x0002481001007387 */ /* 0x0003e20000100800 */
[----:B------:R-:W-:Y:S01]  /*281d0*/  FFMA R52, R7, R17, R76 ;  /* 0x0000001107347223 */ /* 0x000fe2000000004c */
[C---:B------:R-:W-:Y:S01]  /*281e0*/  FFMA R48, R17.reuse, R11, R72 ;  /* 0x0000000b11307223 */ /* 0x040fe20000000048 */
[C---:B------:R-:W-:Y:S01]  /*281f0*/  FFMA R180, R17.reuse, R107, R68 ;  /* 0x0000006b11b47223 */ /* 0x040fe20000000044 */
[C---:B------:R-:W-:Y:S01]  /*28200*/  FFMA R188, R17.reuse, R99, R115 ;  /* 0x0000006311bc7223 */ /* 0x040fe20000000073 */
[C---:B------:R-:W-:Y:S01]  /*28210*/  FFMA R199, R17.reuse, R95, R114 ;  /* 0x0000005f11c77223 */ /* 0x040fe20000000072 */
[----:B------:R-:W-:Y:S01]  /*28220*/  FFMA R248, R17, R87, R113 ;  /* 0x0000005711f87223 */ /* 0x000fe20000000071 */
[C---:B-1----:R-:W-:Y:S01]  /*28230*/  FFMA R16, R18.reuse, R75, R127 ;  /* 0x0000004b12107223 */ /* 0x042fe2000000007f */
[C---:B------:R-:W-:Y:S01]  /*28240*/  FFMA R60, R18.reuse, R71, R126 ;  /* 0x00000047123c7223 */ /* 0x040fe2000000007e */
[----:B------:R-:W-:-:S03]  /*28250*/  FFMA R17, R18, R55, R125 ;  /* 0x0000003712117223 */ /* 0x000fc6000000007d */
[----:B------:R1:W-:Y:S04]  /*28260*/  STL [R1+0x14], R16 ;  /* 0x0000141001007387 */ /* 0x0003e80000100800 */
[----:B------:R3:W-:Y:S01]  /*28270*/  STL [R1+0x54], R60 ;  /* 0x0000543c01007387 */ /* 0x0007e20000100800 */
[----:B-1----:R-:W-:-:S03]  /*28280*/  FFMA R16, R18, R59, R124 ;  /* 0x0000003b12107223 */ /* 0x002fc6000000007c */
[----:B------:R1:W-:Y:S01]  /*28290*/  STL [R1+0x84], R17 ;  /* 0x0000841101007387 */ /* 0x0003e20000100800 */
[----:B---3--:R-:W-:-:S03]  /*282a0*/  FFMA R60, R18, R63, R123 ;  /* 0x0000003f123c7223 */ /* 0x008fc6000000007b */
[----:B------:R3:W-:Y:S01]  /*282b0*/  STL [R1+0xac], R16 ;  /* 0x0000ac1001007387 */ /* 0x0007e20000100800 */
[----:B------:R-:W-:Y:S01]  /*282c0*/  FFMA R120, R7, R18, R120 ;  /* 0x0000001207787223 */ /* 0x000fe20000000078 */
[C---:B------:R-:W-:Y:S01]  /*282d0*/  FFMA R119, R18.reuse, R11, R119 ;  /* 0x0000000b12777223 */ /* 0x040fe20000000077 */
[C---:B-1----:R-:W-:Y:S01]  /*282e0*/  FFMA R17, R18.reuse, R67, R122 ;  /* 0x0000004312117223 */ /* 0x042fe2000000007a */
[C---:B------:R-:W-:Y:S01]  /*282f0*/  FFMA R117, R18.reuse, R83, R117 ;  /* 0x0000005312757223 */ /* 0x040fe20000000075 */
[C---:B---3--:R-:W-:Y:S01]  /*28300*/  FFMA R16, R18.reuse, R51, R137 ;  /* 0x0000003312107223 */ /* 0x048fe20000000089 */
[C---:B------:R-:W-:Y:S01]  /*28310*/  FFMA R118, R18.reuse, R107, R118 ;  /* 0x0000006b12767223 */ /* 0x040fe20000000076 */
[C---:B------:R-:W-:Y:S01]  /*28320*/  FFMA R173, R18.reuse, R103, R116 ;  /* 0x0000006712ad7223 */ /* 0x040fe20000000074 */
[C---:B------:R-:W-:Y:S01]  /*28330*/  FFMA R182, R18.reuse, R99, R131 ;  /* 0x0000006312b67223 */ /* 0x040fe20000000083 */
[C---:B------:R-:W-:Y:S01]  /*28340*/  FFMA R186, R18.reuse, R95, R130 ;  /* 0x0000005f12ba7223 */ /* 0x040fe20000000082 */
[C---:B------:R-:W-:Y:S01]  /*28350*/  FFMA R192, R18.reuse, R87, R129 ;  /* 0x0000005712c07223 */ /* 0x040fe20000000081 */
[----:B------:R-:W-:Y:S01]  /*28360*/  FFMA R246, R18, R79, R128 ;  /* 0x0000004f12f67223 */ /* 0x000fe20000000080 */
[----:B------:R-:W-:Y:S01]  /*28370*/  STL [R1+0x104], R60 ;  /* 0x0001043c01007387 */ /* 0x000fe20000100800 */
[----:B------:R-:W-:-:S03]  /*28380*/  FFMA R18, R19, R71, R143 ;  /* 0x0000004713127223 */ /* 0x000fc6000000008f */
        /* <DEDUP_REMOVED lines=13> */
[C---:B0-----:R-:W-:Y:S01]  /*28460*/  FFMA R18, R12.reuse, R55, R158 ;  /* 0x000000370c127223 */ /* 0x041fe2000000009e */
[----:B-1----:R-:W-:-:S04]  /*28470*/  FFMA R17, R12, R59, R179 ;  /* 0x0000003b0c117223 */ /* 0x002fc800000000b3 */
[----:B------:R-:W-:Y:S01]  /*28480*/  STL [R1+0xc], R18 ;  /* 0x00000c1201007387 */ /* 0x000fe20000100800 */
[----:B---3--:R-:W-:-:S03]  /*28490*/  FFMA R16, R12, R63, R176 ;  /* 0x0000003f0c107223 */ /* 0x008fc600000000b0 */
[----:B------:R-:W-:Y:S01]  /*284a0*/  STL [R1+0x2c], R17 ;  /* 0x00002c1101007387 */ /* 0x000fe20000100800 */
        /* <DEDUP_REMOVED lines=10> */
[----:B------:R-:W-:Y:S04]  /*28550*/  STL [R1+0x98], R16 ;  /* 0x0000981001007387 */ /* 0x000fe80000100800 */
        /* <DEDUP_REMOVED lines=14> */
[----:B------:R-:W-:-:S03]  /*28640*/  FFMA R64, R13, R63, R212 ;  /* 0x0000003f0d407223 */ /* 0x000fc600000000d4 */
[----:B------:R1:W-:Y:S04]  /*28650*/  STL [R1+0xc0], R60 ;  /* 0x0000c03c01007387 */ /* 0x0003e80000100800 */
[----:B------:R3:W-:Y:S01]  /*28660*/  STL [R1+0x110], R12 ;  /* 0x0001100c01007387 */ /* 0x0007e20000100800 */
[C---:B-1----:R-:W-:Y:S01]  /*28670*/  FFMA R60, R13.reuse, R67, R210 ;  /* 0x000000430d3c7223 */ /* 0x042fe200000000d2 */
[----:B---3--:R-:W-:-:S05]  /*28680*/  FFMA R12, R13, R59, R213 ;  /* 0x0000003b0d0c7223 */ /* 0x008fca00000000d5 */
[----:B------:R1:W-:Y:S04]  /*28690*/  STL [R1+0x4], R12 ;  /* 0x0000040c01007387 */ /* 0x0003e80000100800 */
[----:B------:R-:W-:Y:S04]  /*286a0*/  STL [R1+0x58], R64 ;  /* 0x0000584001007387 */ /* 0x000fe80000100800 */
[----:B------:R3:W-:Y:S01]  /*286b0*/  STL [R1+0x90], R60 ;  /* 0x0000903c01007387 */ /* 0x0007e20000100800 */
[C---:B-1----:R-:W-:Y:S01]  /*286c0*/  FFMA R12, R13.reuse, R51, R226 ;  /* 0x000000330d0c7223 */ /* 0x042fe200000000e2 */
[C---:B------:R-:W-:Y:S01]  /*286d0*/  FFMA R205, R13.reuse, R83, R205 ;  /* 0x000000530dcd7223 */ /* 0x040fe200000000cd */
[----:B------:R-:W-:Y:S01]  /*286e0*/  FFMA R219, R13, R95, R219 ;  /* 0x0000005f0ddb7223 */ /* 0x000fe200000000db */
[----:B---3--:R-:W-:-:S02]  /*286f0*/  FFMA R60, R14, R63, R228 ;  /* 0x0000003f0e3c7223 */ /* 0x008fc400000000e4 */
[----:B------:R-:W-:Y:S01]  /*28700*/  STL [R1+0xc8], R12 ;  /* 0x0000c80c01007387 */ /* 0x000fe20000100800 */
[C---:B------:R-:W-:Y:S01]  /*28710*/  FFMA R222, R14.reuse, R83, R222 ;  /* 0x000000530ede7223 */ /* 0x040fe200000000de */
[----:B------:R-:W-:Y:S01]  /*28720*/  FFMA R235, R14, R95, R235 ;  /* 0x0000005f0eeb7223 */ /* 0x000fe200000000eb */
[----:B------:R-:W-:Y:S01]  /*28730*/  FFMA R68, R15, R83, R41 ;  /* 0x000000530f447223 */ /* 0x000fe20000000029 */
[----:B------:R1:W-:Y:S01]  /*28740*/  STL [R1], R60 ;  /* 0x0000003c01007387 */ /* 0x0003e20000100800 */
[----:B0-----:R-:W-:Y:S01]  /*28750*/  FFMA R112, R7, R18, R81 ;  /* 0x0000001207707223 */ /* 0x001fe20000000051 */
        /* <DEDUP_REMOVED lines=8> */
[-C--:B-1----:R-:W-:Y:S01]  /*287e0*/  FFMA R60, R15, R95.reuse, R56 ;  /* 0x0000005f0f3c7223 */ /* 0x082fe20000000038 */
[-C--:B------:R-:W-:Y:S01]  /*287f0*/  FFMA R143, R18, R95.reuse, R98 ;  /* 0x0000005f128f7223 */ /* 0x080fe20000000062 */
[----:B------:R-:W-:Y:S01]  /*28800*/  FFMA R146, R19, R95, R94 ;  /* 0x0000005f13927223 */ /* 0x000fe2000000005e */
[----:B--2---:R-:W-:Y:S04]  /*28810*/  LDS.128 R80, [R3+0x30] ;  /* 0x0000300003507984 */ /* 0x004fe80000000c00 */
        /* <DEDUP_REMOVED lines=14> */
[C---:B------:R-:W-:Y:S01]  /*28900*/  FFMA R210, R15.reuse, R63, R43 ;  /* 0x0000003f0fd27223 */ /* 0x040fe2000000002b */
[C---:B------:R-:W-:Y:S01]  /*28910*/  FFMA R228, R15.reuse, R67, R42 ;  /* 0x000000430fe47223 */ /* 0x040fe2000000002a */
[----:B------:R-:W-:Y:S01]  /*28920*/  FFMA R61, R15, R99, R57 ;  /* 0x000000630f3d7223 */ /* 0x000fe20000000039 */
[-C--:B------:R-:W-:Y:S01]  /*28930*/  FFMA R42, R16, R103.reuse, R144 ;  /* 0x00000067102a7223 */ /* 0x080fe20000000090 */
[----:B------:R-:W-:Y:S01]  /*28940*/  FFMA R43, R17, R103, R147 ;  /* 0x00000067112b7223 */ /* 0x000fe20000000093 */
[-C--:B------:R-:W-:Y:S01]  /*28950*/  FFMA R233, R14, R79.reuse, R233 ;  /* 0x0000004f0ee97223 */ /* 0x080fe200000000e9 */
[----:B------:R-:W-:Y:S01]  /*28960*/  FFMA R57, R15, R79, R49 ;  /* 0x0000004f0f397223 */ /* 0x000fe20000000031 */
[----:B------:R-:W-:Y:S01]  /*28970*/  FFMA R131, R18, R87, R77 ;  /* 0x0000005712837223 */ /* 0x000fe2000000004d */
[-C--:B------:R-:W-:Y:S01]  /*28980*/  FFMA R140, R16, R79.reuse, R21 ;  /* 0x0000004f108c7223 */ /* 0x080fe20000000015 */
[-C--:B------:R-:W-:Y:S01]  /*28990*/  FFMA R141, R17, R79.reuse, R22 ;  /* 0x0000004f118d7223 */ /* 0x080fe20000000016 */
[CC--:B------:R-:W-:Y:S01]  /*289a0*/  FFMA R144, R18.reuse, R79.reuse, R23 ;  /* 0x0000004f12907223 */ /* 0x0c0fe20000000017 */
[----:B------:R-:W-:Y:S01]  /*289b0*/  FFMA R147, R19, R79, R78 ;  /* 0x0000004f13937223 */ /* 0x000fe2000000004e */
[----:B------:R-:W-:Y:S01]  /*289c0*/  STL [R1+0x50], R13 ;  /* 0x0000500d01007387 */ /* 0x000fe20000100800 */
[C---:B------:R-:W-:Y:S01]  /*289d0*/  FFMA R189, R15.reuse, R55, R45 ;  /* 0x000000370fbd7223 */ /* 0x040fe2000000002d */
[----:B------:R-:W-:Y:S01]  /*289e0*/  FFMA R195, R15, R59, R44 ;  /* 0x0000003b0fc37223 */ /* 0x000fe2000000002c */
[----:B------:R-:W-:Y:S01]  /*289f0*/  FFMA R174, R19, R11, R101 ;  /* 0x0000000b13ae7223 */ /* 0x000fe20000000065 */
[----:B------:R-:W-:Y:S01]  /*28a00*/  FFMA R145, R18, R99, R102 ;  /* 0x0000006312917223 */ /* 0x000fe20000000066 */
[----:B------:R-:W1:Y:S01]  /*28a10*/  LDS.128 R76, [R3+0x70] ;  /* 0x00007000034c7984 */ /* 0x000e620000000c00 */
[-C--:B------:R-:W-:Y:S01]  /*28a20*/  FFMA R232, R14, R75.reuse, R232 ;  /* 0x0000004b0ee87223 */ /* 0x080fe200000000e8 */
[----:B------:R-:W-:Y:S01]  /*28a30*/  FFMA R64, R15, R75, R47 ;  /* 0x0000004b0f407223 */ /* 0x000fe2000000002f */
[C---:B------:R-:W-:Y:S01]  /*28a40*/  FFMA R45, R16.reuse, R7, R88 ;  /* 0x00000007102d7223 */ /* 0x040fe20000000058 */
[----:B------:R2:W-:Y:S01]  /*28a50*/  STL [R1+0xa0], R12 ;  /* 0x0000a00c01007387 */ /* 0x0005e20000100800 */
[----:B------:R-:W-:Y:S01]  /*28a60*/  FFMA R44, R7, R17, R85 ;  /* 0x00000011072c7223 */ /* 0x000fe20000000055 */
[C---:B------:R-:W-:Y:S01]  /*28a70*/  FFMA R129, R17.reuse, R87, R73 ;  /* 0x0000005711817223 */ /* 0x040fe20000000049 */
[-C--:B------:R-:W-:Y:S01]  /*28a80*/  FFMA R23, R16, R75.reuse, R24 ;  /* 0x0000004b10177223 */ /* 0x080fe20000000018 */
[-C--:B------:R-:W-:Y:S01]  /*28a90*/  FFMA R101, R17, R75.reuse, R25 ;  /* 0x0000004b11657223 */ /* 0x080fe20000000019 */
[-C--:B------:R-:W-:Y:S01]  /*28aa0*/  FFMA R102, R18, R75.reuse, R26 ;  /* 0x0000004b12667223 */ /* 0x080fe2000000001a */
[----:B------:R-:W-:Y:S01]  /*28ab0*/  FFMA R128, R19, R75, R74 ;  /* 0x0000004b13807223 */ /* 0x000fe2000000004a */
[C---:B------:R-:W-:Y:S01]  /*28ac0*/  FFMA R108, R17.reuse, R55, R4 ;  /* 0x00000037116c7223 */ /* 0x040fe20000000004 */
[----:B------:R-:W-:Y:S01]  /*28ad0*/  FFMA R4, R17, R59, R8 ;  /* 0x0000003b11047223 */ /* 0x000fe20000000008 */
[----:B------:R-:W3:Y:S01]  /*28ae0*/  LDS.128 R72, [R3+0xb0] ;  /* 0x0000b00003487984 */ /* 0x000ee20000000c00 */
[C---:B--2---:R-:W-:Y:S01]  /*28af0*/  FFMA R12, R15.reuse, R51, R89 ;  /* 0x000000330f0c7223 */ /* 0x044fe20000000059 */
[-C--:B------:R-:W-:Y:S01]  /*28b00*/  FFMA R234, R14, R87.reuse, R234 ;  /* 0x000000570eea7223 */ /* 0x080fe200000000ea */
[-C--:B------:R-:W-:Y:S01]  /*28b10*/  FFMA R56, R15, R87.reuse, R53 ;  /* 0x000000570f387223 */ /* 0x080fe20000000035 */
[CC--:B------:R-:W-:Y:S01]  /*28b20*/  FFMA R121, R16.reuse, R87.reuse, R69 ;  /* 0x0000005710797223 */ /* 0x0c0fe20000000045 */
[----:B------:R-:W-:Y:S01]  /*28b30*/  FFMA R142, R19, R87, R86 ;  /* 0x00000057138e7223 */ /* 0x000fe20000000056 */
[C---:B------:R-:W-:Y:S01]  /*28b40*/  FFMA R8, R16.reuse, R63, R27 ;  /* 0x0000003f10087223 */ /* 0x040fe2000000001b */
[----:B------:R-:W2:Y:S01]  /*28b50*/  LDS.128 R84, [R2+0x1810] ;  /* 0x0018100002547984 */ /* 0x000ea20000000c00 */
[----:B------:R-:W-:Y:S01]  /*28b60*/  FFMA R138, R16, R107, R110 ;  /* 0x0000006b108a7223 */ /* 0x000fe2000000006e */
[----:B------:R-:W-:-:S02]  /*28b70*/  FFMA R49, R15, R71, R46 ;  /* 0x000000470f317223 */ /* 0x000fc4000000002e */
[----:B------:R-:W4:Y:S01]  /*28b80*/  LDS.128 R24, [R3+0xf0] ;  /* 0x0000f00003187984 */ /* 0x000f220000000c00 */
[C---:B0-----:R-:W-:Y:S01]  /*28b90*/  FFMA R110, R80.reuse, R92, R45 ;  /* 0x0000005c506e7223 */ /* 0x041fe2000000002d */
[----:B------:R-:W-:Y:S02]  /*28ba0*/  FFMA R109, R80, R93, R44 ;  /* 0x0000005d506d7223 */ /* 0x000fe4000000002c */
[----:B------:R-:W4:Y:S01]  /*28bb0*/  LDL.LU R179, [R1+0x40] ;  /* 0x0000400001b37983 */ /* 0x000f220000300800 */
[C---:B------:R-:W-:Y:S01]  /*28bc0*/  FFMA R225, R7.reuse, R14, R225 ;  /* 0x0000000e07e17223 */ /* 0x040fe200000000e1 */
[C---:B------:R-:W-:Y:S01]  /*28bd0*/  FFMA R224, R14.reuse, R11, R224 ;  /* 0x0000000b0ee07223 */ /* 0x040fe200000000e0 */
[C---:B------:R-:W-:Y:S01]  /*28be0*/  FFMA R223, R14.reuse, R107, R223 ;  /* 0x0000006b0edf7223 */ /* 0x040fe200000000df */
[----:B------:R-:W4:Y:S01]  /*28bf0*/  LDL.LU R185, [R1+0x10] ;  /* 0x0000100001b97983 */ /* 0x000f220000300800 */
[C---:B------:R-:W-:Y:S01]  /*28c00*/  FFMA R237, R14.reuse, R103, R237 ;  /* 0x000000670eed7223 */ /* 0x040fe200000000ed */
[C---:B------:R-:W-:Y:S01]  /*28c10*/  FFMA R236, R14.reuse, R99, R236 ;  /* 0x000000630eec7223 */ /* 0x040fe200000000ec */
[C---:B------:R-:W-:Y:S01]  /*28c20*/  FFMA R231, R14.reuse, R71, R231 ;  /* 0x000000470ee77223 */ /* 0x040fe200000000e7 */
[C---:B------:R-:W-:Y:S01]  /*28c30*/  FFMA R230, R14.reuse, R55, R230 ;  /* 0x000000370ee67223 */ /* 0x040fe200000000e6 */
[----:B------:R-:W-:Y:S01]  /*28c40*/  FFMA R229, R14, R59, R229 ;  /* 0x0000003b0ee57223 */ /* 0x000fe200000000e5 */
[----:B------:R-:W-:Y:S01]  /*28c50*/  FFMA R239, R7, R15, R239 ;  /* 0x0000000f07ef7223 */ /* 0x000fe200000000ef */
[C---:B------:R-:W-:Y:S01]  /*28c60*/  FFMA R238, R15.reuse, R11, R238 ;  /* 0x0000000b0fee7223 */ /* 0x040fe200000000ee */
[----:B------:R-:W-:Y:S01]  /*28c70*/  FFMA R65, R15, R107, R65 ;  /* 0x0000006b0f417223 */ /* 0x000fe20000000041 */
[----:B------:R-:W-:Y:S01]  /*28c80*/  STL [R1+0x64], R12 ;  /* 0x0000640c01007387 */ /* 0x000fe20000100800 */
[----:B------:R-:W-:Y:S01]  /*28c90*/  FFMA R126, R7, R19, R90 ;  /* 0x00000013077e7223 */ /* 0x000fe2000000005a */
[----:B------:R-:W-:-:S02]  /*28ca0*/  FFMA R149, R16, R11, R91 ;  /* 0x0000000b10957223 */ /* 0x000fc4000000005b */
[----:B------:R-:W0:Y:S04]  /*28cb0*/  LDS.128 R44, [R3+0x130] ;  /* 0x00013000032c7984 */ /* 0x000e280000000c00 */
[----:B------:R-:W0:Y:S04]  /*28cc0*/  LDS.128 R12, [R2+0x1800] ;  /* 0x00180000020c7984 */ /* 0x000e280000000c00 */
[----:B------:R-:W0:Y:S04]  /*28cd0*/  LDS.128 R88, [R2+0x1820] ;  /* 0x0018200002587984 */ /* 0x000e280000000c00 */
[----:B------:R-:W-:Y:S04]  /*28ce0*/  STL [R1+0x380], R82 ;  /* 0x0003805201007387 */ /* 0x000fe80000100800 */
[----:B------:R-:W-:Y:S01]  /*28cf0*/  STL [R1+0x2c0], R83 ;  /* 0x0002c05301007387 */ /* 0x000fe20000100800 */
[----:B------:R-:W-:-:S03]  /*28d00*/  FFMA R150, R16, R99, R150 ;  /* 0x0000006310967223 */ /* 0x000fc60000000096 */
[----:B-1----:R-:W-:Y:S01]  /*28d10*/  STL [R1+0x378], R78 ;  /* 0x0003784e01007387 */ /* 0x002fe20000100800 */
[C---:B------:R-:W-:Y:S01]  /*28d20*/  FFMA R7, R16.reuse, R71, R32 ;  /* 0x0000004710077223 */ /* 0x040fe20000000020 */
[C---:B------:R-:W-:Y:S02]  /*28d30*/  FFMA R0, R16.reuse, R55, R0 ;  /* 0x0000003710007223 */ /* 0x040fe40000000000 */
[----:B------:R-:W-:Y:S01]  /*28d40*/  STL [R1+0x2c4], R79 ;  /* 0x0002c44f01007387 */ /* 0x000fe20000100800 */
[C---:B------:R-:W-:Y:S01]  /*28d50*/  FFMA R6, R16.reuse, R59, R6 ;  /* 0x0000003b10067223 */ /* 0x040fe20000000006 */
[C---:B------:R-:W-:Y:S01]  /*28d60*/  FFMA R21, R16.reuse, R67, R35 ;  /* 0x0000004310157223 */ /* 0x040fe20000000023 */
[----:B------:R-:W-:Y:S01]  /*28d70*/  FFMA R10, R16, R51, R10 ;  /* 0x00000033100a7223 */ /* 0x000fe2000000000a */
[----:B---3--:R-:W-:Y:S01]  /*28d80*/  STL [R1+0x374], R74 ;  /* 0x0003744a01007387 */ /* 0x008fe20000100800 */
[----:B--2---:R-:W-:-:S03]  /*28d90*/  FFMA R16, R76, R85, R48 ;  /* 0x000000554c107223 */ /* 0x004fc60000000030 */
[----:B------:R-:W-:Y:S04]  /*28da0*/  STL [R1+0x2c8], R75 ;  /* 0x0002c84b01007387 */ /* 0x000fe80000100800 */
[----:B----4-:R1:W-:Y:S04]  /*28db0*/  STL [R1+0x37c], R26 ;  /* 0x00037c1a01007387 */ /* 0x0103e80000100800 */
[----:B------:R-:W-:Y:S04]  /*28dc0*/  STL [R1+0x2cc], R27 ;  /* 0x0002cc1b01007387 */ /* 0x000fe80000100800 */
[----:B0-----:R-:W-:Y:S01]  /*28dd0*/  STL [R1+0x370], R46 ;  /* 0x0003702e01007387 */ /* 0x001fe20000100800 */
[----:B-1----:R-:W-:Y:S01]  /*28de0*/  FFMA R26, R76, R86, R119 ;  /* 0x000000564c1a7223 */ /* 0x002fe20000000077 */
[----:B------:R-:W-:-:S02]  /*28df0*/  FFMA R96, R80, R12, R20 ;  /* 0x0000000c50607223 */ /* 0x000fc40000000014 */
[----:B------:R-:W-:Y:S01]  /*28e00*/  STL [R1+0x2d0], R47 ;  /* 0x0002d02f01007387 */ /* 0x000fe20000100800 */
        /* <DEDUP_REMOVED lines=8> */
[----:B0-----:R-:W-:-:S03]  /*28e90*/  FFMA R20, R76, R90, R224 ;  /* 0x0000005a4c147223 */ /* 0x001fc600000000e0 */
[----:B------:R-:W3:Y:S04]  /*28ea0*/  LDL.LU R181, [R1+0x60] ;  /* 0x0000600001b57983 */ /* 0x000ee80000300800 */
[----:B------:R0:W-:Y:S04]  /*28eb0*/  STL [R1+0x21c], R20 ;  /* 0x00021c1401007387 */ /* 0x0001e80000100800 */
[----:B------:R-:W4:Y:S01]  /*28ec0*/  LDL.LU R194, [R1+0x30] ;  /* 0x0000300001c27983 */ /* 0x000f220000300800 */
[-C--:B------:R-:W-:Y:S01]  /*28ed0*/  FFMA R22, R17, R71.reuse, R33 ;  /* 0x0000004711167223 */ /* 0x080fe20000000021 */
[----:B------:R-:W-:-:S02]  /*28ee0*/  FFMA R100, R18, R71, R34 ;  /* 0x0000004712647223 */ /* 0x000fc40000000022 */
[----:B------:R-:W0:Y:S01]  /*28ef0*/  LDS.128 R32, [R3+0x170] ;  /* 0x0001700003207984 */ /* 0x000e220000000c00 */
[C---:B------:R-:W-:Y:S01]  /*28f00*/  FFMA R171, R17.reuse, R11, R97 ;  /* 0x0000000b11ab7223 */ /* 0x040fe20000000061 */
[-C--:B------:R-:W-:Y:S01]  /*28f10*/  FFMA R151, R17, R107.reuse, R111 ;  /* 0x0000006b11977223 */ /* 0x080fe2000000006f */
[----:B------:R-:W-:Y:S01]  /*28f20*/  FFMA R167, R19, R107, R148 ;  /* 0x0000006b13a77223 */ /* 0x000fe20000000094 */
[C---:B------:R-:W-:Y:S01]  /*28f30*/  FFMA R115, R18.reuse, R55, R5 ;  /* 0x0000003712737223 */ /* 0x040fe20000000005 */
[C---:B------:R-:W-:Y:S01]  /*28f40*/  FFMA R137, R18.reuse, R103, R106 ;  /* 0x0000006712897223 */ /* 0x040fe2000000006a */
[C---:B------:R-:W-:Y:S01]  /*28f50*/  FFMA R5, R18.reuse, R59, R9 ;  /* 0x0000003b12057223 */ /* 0x040fe20000000009 */
[C---:B------:R-:W-:Y:S01]  /*28f60*/  FFMA R11, R18.reuse, R63, R29 ;  /* 0x0000003f120b7223 */ /* 0x040fe2000000001d */
[CC--:B------:R-:W-:Y:S01]  /*28f70*/  FFMA R107, R18.reuse, R67.reuse, R37 ;  /* 0x00000043126b7223 */ /* 0x0c0fe20000000025 */
[----:B------:R-:W-:Y:S01]  /*28f80*/  FFMA R106, R17, R67, R36 ;  /* 0x00000043116a7223 */ /* 0x000fe20000000024 */
[----:B------:R-:W-:Y:S01]  /*28f90*/  FFMA R18, R18, R51, R38 ;  /* 0x0000003312127223 */ /* 0x000fe20000000026 */
[----:B------:R-:W-:Y:S01]  /*28fa0*/  FFMA R98, R80, R14, R39 ;  /* 0x0000000e50627223 */ /* 0x000fe20000000027 */
[C---:B-1----:R-:W-:Y:S01]  /*28fb0*/  FFMA R16, R76.reuse, R91, R238 ;  /* 0x0000005b4c107223 */ /* 0x042fe200000000ee */
[----:B------:R-:W1:Y:S04]  /*28fc0*/  LDS.128 R36, [R3+0x1b0] ;  /* 0x0001b00003247984 */ /* 0x000e680000000c00 */
[----:B------:R0:W-:Y:S01]  /*28fd0*/  STL [R1+0x238], R16 ;  /* 0x0002381001007387 */ /* 0x0001e20000100800 */
[C---:B--2---:R-:W-:Y:S01]  /*28fe0*/  FFMA R26, R76.reuse, R93, R171 ;  /* 0x0000005d4c1a7223 */ /* 0x044fe200000000ab */
[----:B0-----:R-:W-:Y:S01]  /*28ff0*/  FFMA R20, R76, R94, R172 ;  /* 0x0000005e4c147223 */ /* 0x001fe200000000ac */
[----:B------:R-:W-:-:S05]  /*29000*/  FFMA R16, R92, R76, R149 ;  /* 0x0000004c5c107223 */ /* 0x000fca0000000095 */
[----:B------:R0:W-:Y:S04]  /*29010*/  STL [R1+0x25c], R16 ;  /* 0x00025c1001007387 */ /* 0x0001e80000100800 */
[----:B------:R2:W-:Y:S01]  /*29020*/  STL [R1+0x258], R26 ;  /* 0x0002581a01007387 */ /* 0x0005e20000100800 */
[----:B0-----:R-:W-:-:S03]  /*29030*/  FFMA R16, R76, R95, R174 ;  /* 0x0000005f4c107223 */ /* 0x001fc600000000ae */
[----:B------:R0:W-:Y:S04]  /*29040*/  STL [R1+0x254], R20 ;  /* 0x0002541401007387 */ /* 0x0001e80000100800 */
[----:B------:R-:W-:Y:S01]  /*29050*/  STL [R1+0x384], R34 ;  /* 0x0003842201007387 */ /* 0x000fe20000100800 */
[----:B--2---:R-:W-:-:S03]  /*29060*/  FFMA R26, R88, R72, R159 ;  /* 0x00000048581a7223 */ /* 0x004fc6000000009f */
[----:B------:R2:W-:Y:S01]  /*29070*/  STL [R1+0x250], R16 ;  /* 0x0002501001007387 */ /* 0x0005e20000100800 */
[----:B0-----:R-:W-:-:S03]  /*29080*/  FFMA R20, R72, R86, R117 ;  /* 0x0000005648147223 */ /* 0x001fc60000000075 */
[----:B------:R-:W-:Y:S01]  /*29090*/  STL [R1+0x2d4], R35 ;  /* 0x0002d42301007387 */ /* 0x000fe20000100800 */
[----:B--2---:R-:W-:-:S03]  /*290a0*/  FFMA R16, R72, R87, R133 ;  /* 0x0000005748107223 */ /* 0x004fc60000000085 */
[----:B------:R0:W-:Y:S04]  /*290b0*/  STL [R1+0xe0], R20 ;  /* 0x0000e01401007387 */ /* 0x0001e80000100800 */
[----:B------:R2:W-:Y:S01]  /*290c0*/  STL [R1+0x178], R16 ;  /* 0x0001781001007387 */ /* 0x0005e20000100800 */
[----:B0-----:R-:W-:-:S03]  /*290d0*/  FFMA R20, R72, R89, R205 ;  /* 0x0000005948147223 */ /* 0x001fc600000000cd */
[----:B------:R-:W-:Y:S01]  /*290e0*/  STL [R1+0x1b4], R26 ;  /* 0x0001b41a01007387 */ /* 0x000fe20000100800 */
[----:B--2---:R-:W-:-:S03]  /*290f0*/  FFMA R16, R72, R90, R222 ;  /* 0x0000005a48107223 */ /* 0x004fc600000000de */
[----:B------:R-:W2:Y:S04]  /*29100*/  LDL.LU R208, [R1+0x7c] ;  /* 0x00007c0001d07983 */ /* 0x000ea80000300800 */
[----:B------:R0:W-:Y:S04]  /*29110*/  STL [R1+0x1d8], R20 ;  /* 0x0001d81401007387 */ /* 0x0001e80000100800 */
[----:B------:R-:W2:Y:S04]  /*29120*/  LDL.LU R201, [R1+0x44] ;  /* 0x0000440001c97983 */ /* 0x000ea80000300800 */
[----:B------:R1:W-:Y:S01]  /*29130*/  STL [R1+0x1fc], R16 ;  /* 0x0001fc1001007387 */ /* 0x0003e20000100800 */
[C---:B0-----:R-:W-:Y:S01]  /*29140*/  FFMA R20, R72.reuse, R91, R68 ;  /* 0x0000005b48147223 */ /* 0x041fe20000000044 */
[----:B------:R-:W-:-:S02]  /*29150*/  FFMA R26, R72, R93, R157 ;  /* 0x0000005d481a7223 */ /* 0x000fc4000000009d */
[----:B------:R-:W2:Y:S01]  /*29160*/  LDL.LU R176, [R1+0x18] ;  /* 0x0000180001b07983 */ /* 0x000ea20000300800 */
[----:B-1----:R-:W-:-:S03]  /*29170*/  FFMA R16, R92, R72, R139 ;  /* 0x000000485c107223 */ /* 0x002fc6000000008b */
[----:B------:R0:W-:Y:S04]  /*29180*/  STL [R1+0x218], R20 ;  /* 0x0002181401007387 */ /* 0x0001e80000100800 */
[----:B------:R1:W-:Y:S01]  /*29190*/  STL [R1+0x244], R16 ;  /* 0x0002441001007387 */ /* 0x0003e20000100800 */
[----:B0-----:R-:W-:-:S03]  /*291a0*/  FFMA R20, R72, R94, R160 ;  /* 0x0000005e48147223 */ /* 0x001fc600000000a0 */
[----:B------:R-:W-:Y:S01]  /*291b0*/  STL [R1+0x240], R26 ;  /* 0x0002401a01007387 */ /* 0x000fe20000100800 */
[----:B-1----:R-:W-:-:S03]  /*291c0*/  FFMA R16, R72, R95, R170 ;  /* 0x0000005f48107223 */ /* 0x002fc600000000aa */
[----:B------:R0:W-:Y:S04]  /*291d0*/  STL [R1+0x23c], R20 ;  /* 0x00023c1401007387 */ /* 0x0001e80000100800 */
[----:B------:R-:W-:Y:S04]  /*291e0*/  STL [R1+0x36c], R38 ;  /* 0x00036c2601007387 */ /* 0x000fe80000100800 */
[----:B------:R1:W-:Y:S01]  /*291f0*/  STL [R1+0x234], R16 ;  /* 0x0002341001007387 */ /* 0x0003e20000100800 */
[C---:B0-----:R-:W-:Y:S01]  /*29200*/  FFMA R20, R24.reuse, R87, R134 ;  /* 0x0000005718147223 */ /* 0x041fe20000000086 */
[----:B------:R-:W-:-:S02]  /*29210*/  FFMA R26, R24, R89, R207 ;  /* 0x00000059181a7223 */ /* 0x000fc400000000cf */
[----:B------:R-:W-:Y:S01]  /*29220*/  STL [R1+0x2d8], R39 ;  /* 0x0002d82701007387 */ /* 0x000fe20000100800 */
[----:B-1----:R-:W-:-:S03]  /*29230*/  FFMA R16, R88, R24, R164 ;  /* 0x0000001858107223 */ /* 0x002fc600000000a4 */
[----:B------:R0:W-:Y:S01]  /*29240*/  STL [R1+0xe8], R20 ;  /* 0x0000e81401007387 */ /* 0x0001e20000100800 */
[----:B------:R-:W-:-:S03]  /*29250*/  FFMA R105, R72, R85, R163 ;  /* 0x0000005548697223 */ /* 0x000fc600000000a3 */
[----:B------:R1:W-:Y:S01]  /*29260*/  STL [R1+0x164], R16 ;  /* 0x0001641001007387 */ /* 0x0003e20000100800 */
[----:B------:R-:W-:Y:S01]  /*29270*/  FFMA R158, R19, R103, R154 ;  /* 0x00000067139e7223 */ /* 0x000fe2000000009a */
[C---:B0-----:R-:W-:Y:S02]  /*29280*/  FFMA R20, R24.reuse, R90, R223 ;  /* 0x0000005a18147223 */ /* 0x041fe400000000df */
[----:B------:R-:W-:Y:S01]  /*29290*/  STL [R1+0x1b0], R26 ;  /* 0x0001b01a01007387 */ /* 0x000fe20000100800 */
[----:B-1----:R-:W-:Y:S01]  /*292a0*/  FFMA R16, R24, R91, R65 ;  /* 0x0000005b18107223 */ /* 0x002fe20000000041 */
[----:B------:R-:W-:Y:S01]  /*292b0*/  FFMA R154, R12, R72, R179 ;  /* 0x000000480c9a7223 */ /* 0x000fe200000000b3 */
[-C--:B------:R-:W-:Y:S01]  /*292c0*/  FFMA R149, R72, R13.reuse, R185 ;  /* 0x0000000d48957223 */ /* 0x080fe200000000b9 */
[----:B---3--:R-:W-:Y:S02]  /*292d0*/  FFMA R163, R12, R24, R181 ;  /* 0x000000180ca37223 */ /* 0x008fe400000000b5 */
[----:B------:R-:W3:Y:S04]  /*292e0*/  LDL.LU R181, [R1+0x8c] ;  /* 0x00008c0001b57983 */ /* 0x000ee80000300800 */
[----:B------:R-:W-:Y:S01]  /*292f0*/  STL [R1+0x1d4], R20 ;  /* 0x0001d41401007387 */ /* 0x000fe20000100800 */
[----:B----4-:R-:W-:-:S03]  /*29300*/  FFMA R160, R24, R13, R194 ;  /* 0x0000000d18a07223 */ /* 0x010fc600000000c2 */
[----:B------:R-:W4:Y:S04]  /*29310*/  LDL.LU R179, [R1+0x6c] ;  /* 0x00006c0001b37983 */ /* 0x000f280000300800 */
[----:B------:R0:W-:Y:S04]  /*29320*/  STL [R1+0x1f8], R16 ;  /* 0x0001f81001007387 */ /* 0x0001e80000100800 */
[----:B------:R-:W3:Y:S04]  /*29330*/  LDL.LU R185, [R1+0x38] ;  /* 0x0000380001b97983 */ /* 0x000ee80000300800 */
[----:B------:R-:W4:Y:S01]  /*29340*/  LDL.LU R194, [R1+0x8] ;  /* 0x0000080001c27983 */ /* 0x000f220000300800 */
[----:B0-----:R-:W-:Y:S01]  /*29350*/  FFMA R16, R92, R24, R138 ;  /* 0x000000185c107223 */ /* 0x001fe2000000008a */
[C---:B------:R-:W-:Y:S01]  /*29360*/  FFMA R26, R24.reuse, R93, R151 ;  /* 0x0000005d181a7223 */ /* 0x040fe20000000097 */
[----:B------:R-:W-:-:S03]  /*29370*/  FFMA R20, R24, R94, R165 ;  /* 0x0000005e18147223 */ /* 0x000fc600000000a5 */
[----:B------:R0:W-:Y:S01]  /*29380*/  STL [R1+0x22c], R16 ;  /* 0x00022c1001007387 */ /* 0x0001e20000100800 */
[----:B------:R-:W-:-:S03]  /*29390*/  FFMA R159, R24, R14, R252 ;  /* 0x0000000e189f7223 */ /* 0x000fc600000000fc */
[----:B------:R-:W-:Y:S01]  /*293a0*/  STL [R1+0x228], R26 ;  /* 0x0002281a01007387 */ /* 0x000fe20000100800 */
[----:B0-----:R-:W-:-:S03]  /*293b0*/  FFMA R16, R24, R95, R167 ;  /* 0x0000005f18107223 */ /* 0x001fc600000000a7 */
[----:B------:R0:W-:Y:S01]  /*293c0*/  STL [R1+0x224], R20 ;  /* 0x0002241401007387 */ /* 0x0001e20000100800 */
[----:B------:R-:W-:Y:S01]  /*293d0*/  FFMA R157, R24, R15, R242 ;  /* 0x0000000f189d7223 */ /* 0x000fe200000000f2 */
[----:B------:R-:W-:Y:S01]  /*293e0*/  FFMA R133, R84, R24, R187 ;  /* 0x0000001854857223 */ /* 0x000fe200000000bb */
[C---:B------:R-:W-:Y:S01]  /*293f0*/  FFMA R117, R24.reuse, R85, R180 ;  /* 0x0000005518757223 */ /* 0x040fe200000000b4 */
[----:B------:R1:W-:Y:S01]  /*29400*/  STL [R1+0x220], R16 ;  /* 0x0002201001007387 */ /* 0x0003e20000100800 */
[----:B------:R-:W-:Y:S01]  /*29410*/  FFMA R139, R24, R86, R118 ;  /* 0x00000056188b7223 */ /* 0x000fe20000000076 */
[----:B------:R-:W-:Y:S01]  /*29420*/  FFMA R24, R44, R90, R237 ;  /* 0x0000005a2c187223 */ /* 0x000fe200000000ed */
[----:B0-----:R-:W-:Y:S01]  /*29430*/  FFMA R20, R88, R44, R156 ;  /* 0x0000002c58147223 */ /* 0x001fe2000000009c */
[----:B-1----:R-:W-:-:S04]  /*29440*/  FFMA R16, R44, R89, R204 ;  /* 0x000000592c107223 */ /* 0x002fc800000000cc */
[----:B------:R0:W-:Y:S01]  /*29450*/  STL [R1+0xf0], R20 ;  /* 0x0000f01401007387 */ /* 0x0001e20000100800 */
[----:B------:R-:W-:-:S03]  /*29460*/  FFMA R103, R80, R15, R40 ;  /* 0x0000000f50677223 */ /* 0x000fc60000000028 */
[----:B------:R1:W-:Y:S04]  /*29470*/  STL [R1+0x160], R16 ;  /* 0x0001601001007387 */ /* 0x0003e80000100800 */
[----:B------:R1:W-:Y:S01]  /*29480*/  STL [R1+0x1ac], R24 ;  /* 0x0001ac1801007387 */ /* 0x0003e20000100800 */
[----:B0-----:R-:W-:-:S03]  /*29490*/  FFMA R20, R44, R91, R41 ;  /* 0x0000005b2c147223 */ /* 0x001fc60000000029 */
[----:B------:R-:W3:Y:S01]  /*294a0*/  LDL.LU R227, [R1+0x9c] ;  /* 0x00009c0001e37983 */ /* 0x000ee20000300800 */
[----:B-1----:R-:W-:Y:S01]  /*294b0*/  FFMA R16, R92, R44, R42 ;  /* 0x0000002c5c107223 */ /* 0x002fe2000000002a */
[C---:B------:R-:W-:Y:S02]  /*294c0*/  FFMA R24, R44.reuse, R93, R43 ;  /* 0x0000005d2c187223 */ /* 0x040fe4000000002b */
[----:B------:R-:W0:Y:S04]  /*294d0*/  LDS.128 R40, [R3+0x1f0] ;  /* 0x0001f00003287984 */ /* 0x000e280000000c00 */
[----:B------:R1:W-:Y:S04]  /*294e0*/  STL [R1+0x1d0], R20 ;  /* 0x0001d01401007387 */ /* 0x0003e80000100800 */
[----:B------:R-:W3:Y:S04]  /*294f0*/  LDL.LU R226, [R1+0x80] ;  /* 0x0000800001e27983 */ /* 0x000ee80000300800 */
[----:B------:R1:W-:Y:S02]  /*29500*/  STL [R1+0x210], R16 ;  /* 0x0002101001007387 */ /* 0x0003e40000100800 */
[----:B-1----:R-:W-:-:S02]  /*29510*/  FFMA R20, R44, R94, R137 ;  /* 0x0000005e2c147223 */ /* 0x002fc40000000089 */
[----:B------:R-:W3:Y:S04]  /*29520*/  LDL.LU R212, [R1+0x5c] ;  /* 0x00005c0001d47983 */ /* 0x000ee80000300800 */
[----:B------:R-:W3:Y:S01]  /*29530*/  LDL.LU R213, [R1+0x28] ;  /* 0x0000280001d57983 */ /* 0x000ee20000300800 */
[----:B------:R-:W-:-:S03]  /*29540*/  FFMA R16, R44, R95, R158 ;  /* 0x0000005f2c107223 */ /* 0x000fc6000000009e */
[----:B------:R-:W-:Y:S04]  /*29550*/  STL [R1+0x20c], R24 ;  /* 0x00020c1801007387 */ /* 0x000fe80000100800 */
[----:B------:R1:W-:Y:S01]  /*29560*/  STL [R1+0x208], R20 ;  /* 0x0002081401007387 */ /* 0x0003e20000100800 */
[----:B--2---:R-:W-:-:S03]  /*29570*/  FFMA R170, R44, R14, R176 ;  /* 0x0000000e2caa7223 */ /* 0x004fc600000000b0 */
[----:B0-----:R-:W-:Y:S04]  /*29580*/  STL [R1+0x388], R42 ;  /* 0x0003882a01007387 */ /* 0x001fe80000100800 */
[----:B------:R0:W-:Y:S04]  /*29590*/  STL [R1+0x204], R16 ;  /* 0x0002041001007387 */ /* 0x0001e80000100800 */
[----:B------:R-:W-:Y:S01]  /*295a0*/  STL [R1+0x2dc], R43 ;  /* 0x0002dc2b01007387 */ /* 0x000fe20000100800 */
[----:B----4-:R-:W-:-:S03]  /*295b0*/  FFMA R176, R32, R15, R194 ;  /* 0x0000000f20b07223 */ /* 0x010fc600000000c2 */
[----:B------:R-:W2:Y:S01]  /*295c0*/  LDL.LU R194, [R1+0xfc] ;  /* 0x0000fc0001c27983 */ /* 0x000ea20000300800 */
[C---:B-1----:R-:W-:Y:S01]  /*295d0*/  FFMA R20, R32.reuse, R90, R236 ;  /* 0x0000005a20147223 */ /* 0x042fe200000000ec */
[----:B------:R-:W-:Y:S01]  /*295e0*/  FFMA R53, R17, R99, R152 ;  /* 0x0000006311357223 */ /* 0x000fe20000000098 */
[----:B0-----:R-:W-:Y:S01]  /*295f0*/  FFMA R16, R32, R91, R61 ;  /* 0x0000005b20107223 */ /* 0x001fe2000000003d */
[----:B------:R-:W-:Y:S02]  /*29600*/  FFMA R24, R92, R32, R150 ;  /* 0x000000205c187223 */ /* 0x000fe40000000096 */
[----:B------:R0:W-:Y:S04]  /*29610*/  STL [R1+0x15c], R20 ;  /* 0x00015c1401007387 */ /* 0x0001e80000100800 */
[----:B------:R1:W-:Y:S01]  /*29620*/  STL [R1+0x194], R16 ;  /* 0x0001941001007387 */ /* 0x0003e20000100800 */
[----:B------:R-:W-:Y:S01]  /*29630*/  FFMA R174, R12, R44, R208 ;  /* 0x0000002c0cae7223 */ /* 0x000fe200000000d0 */
[----:B0-----:R-:W-:-:S02]  /*29640*/  FFMA R20, R32, R93, R53 ;  /* 0x0000005d20147223 */ /* 0x001fc40000000035 */
[----:B------:R-:W-:Y:S01]  /*29650*/  STL [R1+0x1f0], R24 ;  /* 0x0001f01801007387 */ /* 0x000fe20000100800 */
[----:B-1----:R-:W-:-:S03]  /*29660*/  FFMA R16, R32, R94, R145 ;  /* 0x0000005e20107223 */ /* 0x002fc60000000091 */
[----:B------:R-:W4:Y:S01]  /*29670*/  LDL.LU R214, [R1+0x94] ;  /* 0x0000940001d67983 */ /* 0x000f220000300800 */
[----:B------:R-:W-:Y:S01]  /*29680*/  FFMA R113, R84, R76, R178 ;  /* 0x0000004c54717223 */ /* 0x000fe200000000b2 */
[----:B---3--:R-:W-:Y:S02]  /*29690*/  FFMA R178, R32, R14, R185 ;  /* 0x0000000e20b27223 */ /* 0x008fe400000000b9 */
[----:B------:R-:W-:Y:S01]  /*296a0*/  STL [R1+0x1ec], R20 ;  /* 0x0001ec1401007387 */ /* 0x000fe20000100800 */
[----:B------:R-:W-:-:S03]  /*296b0*/  FFMA R172, R44, R13, R201 ;  /* 0x0000000d2cac7223 */ /* 0x000fc600000000c9 */
[----:B------:R-:W3:Y:S04]  /*296c0*/  LDL.LU R208, [R1+0x74] ;  /* 0x0000740001d07983 */ /* 0x000ee80000300800 */
[----:B------:R0:W-:Y:S04]  /*296d0*/  STL [R1+0x1e8], R16 ;  /* 0x0001e81001007387 */ /* 0x0001e80000100800 */
[----:B------:R-:W4:Y:S04]  /*296e0*/  LDL.LU R185, [R1+0x4c] ;  /* 0x00004c0001b97983 */ /* 0x000f280000300800 */
[----:B------:R-:W4:Y:S01]  /*296f0*/  LDL.LU R201, [R1+0x20] ;  /* 0x0000200001c97983 */ /* 0x000f220000300800 */
[----:B------:R-:W-:Y:S01]  /*29700*/  FFMA R130, R19, R55, R54 ;  /* 0x0000003713827223 */ /* 0x000fe20000000036 */
[----:B------:R-:W-:-:S02]  /*29710*/  FFMA R104, R80, R85, R52 ;  /* 0x0000005550687223 */ /* 0x000fc40000000034 */
[----:B------:R-:W1:Y:S01]  /*29720*/  LDS.128 R52, [R3+0x230] ;  /* 0x0002300003347984 */ /* 0x000e620000000c00 */
[----:B------:R-:W-:-:S04]  /*29730*/  FFMA R162, R19, R99, R162 ;  /* 0x0000006313a27223 */ /* 0x000fc800000000a2 */
[----:B0-----:R-:W-:Y:S01]  /*29740*/  FFMA R16, R32, R95, R162 ;  /* 0x0000005f20107223 */ /* 0x001fe200000000a2 */
[----:B------:R-:W-:-:S04]  /*29750*/  FFMA R20, R36, R91, R60 ;  /* 0x0000005b24147223 */ /* 0x000fc8000000003c */
[----:B------:R0:W-:Y:S01]  /*29760*/  STL [R1+0x1e4], R16 ;  /* 0x0001e41001007387 */ /* 0x0001e20000100800 */
[----:B------:R-:W-:Y:S01]  /*29770*/  FFMA R24, R36, R93, R161 ;  /* 0x0000005d24187223 */ /* 0x000fe200000000a1 */
[----:B------:R-:W-:Y:S01]  /*29780*/  FFMA R97, R80, R13, R31 ;  /* 0x0000000d50617223 */ /* 0x000fe2000000001f */
[----:B------:R-:W-:Y:S01]  /*29790*/  FFMA R31, R44, R87, R132 ;  /* 0x000000572c1f7223 */ /* 0x000fe20000000084 */
[----:B0-----:R-:W-:Y:S01]  /*297a0*/  FFMA R16, R92, R36, R155 ;  /* 0x000000245c107223 */ /* 0x001fe2000000009b */
[C---:B------:R-:W-:Y:S01]  /*297b0*/  FFMA R132, R32.reuse, R85, R188 ;  /* 0x0000005520847223 */ /* 0x040fe200000000bc */
[----:B------:R-:W-:Y:S01]  /*297c0*/  FFMA R137, R32, R86, R182 ;  /* 0x0000005620897223 */ /* 0x000fe200000000b6 */
[C---:B------:R-:W-:Y:S01]  /*297d0*/  FFMA R182, R36.reuse, R14, R212 ;  /* 0x0000000e24b67223 */ /* 0x040fe200000000d4 */
[----:B-1----:R-:W-:Y:S04]  /*297e0*/  STL [R1+0x38c], R54 ;  /* 0x00038c3601007387 */ /* 0x002fe80000100800 */
[----:B------:R-:W-:Y:S04]  /*297f0*/  STL [R1+0x2e0], R55 ;  /* 0x0002e03701007387 */ /* 0x000fe80000100800 */
[----:B------:R0:W-:Y:S04]  /*29800*/  STL [R1+0x158], R20 ;  /* 0x0001581401007387 */ /* 0x0001e80000100800 */
[----:B------:R1:W-:Y:S01]  /*29810*/  STL [R1+0x1c8], R16 ;  /* 0x0001c81001007387 */ /* 0x0003e20000100800 */
[----:B0-----:R-:W-:-:S03]  /*29820*/  FFMA R20, R36, R94, R143 ;  /* 0x0000005e24147223 */ /* 0x001fc6000000008f */
[----:B------:R-:W-:Y:S01]  /*29830*/  STL [R1+0x1c4], R24 ;  /* 0x0001c41801007387 */ /* 0x000fe20000100800 */
[----:B-1----:R-:W-:-:S03]  /*29840*/  FFMA R16, R36, R95, R146 ;  /* 0x0000005f24107223 */ /* 0x002fc60000000092 */
[----:B------:R0:W-:Y:S01]  /*29850*/  STL [R1+0x1c0], R20 ;  /* 0x0001c01401007387 */ /* 0x0001e20000100800 */
[----:B------:R-:W-:-:S03]  /*29860*/  FFMA R116, R19, R71, R70 ;  /* 0x0000004713747223 */ /* 0x000fc60000000046 */
[----:B------:R-:W1:Y:S01]  /*29870*/  LDS.128 R68, [R3+0x270] ;  /* 0x0002700003447984 */ /* 0x000e620000000c00 */
[----:B--2---:R-:W-:-:S03]  /*29880*/  FFMA R188, R12, R40, R194 ;  /* 0x000000280cbc7223 */ /* 0x004fc600000000c2 */
[----:B------:R-:W2:Y:S04]  /*29890*/  LDL.LU R194, [R1+0x108] ;  /* 0x0001080001c27983 */ /* 0x000ea80000300800 */
[----:B------:R1:W-:Y:S04]  /*298a0*/  STL [R1+0x1bc], R16 ;  /* 0x0001bc1001007387 */ /* 0x0003e80000100800 */
        /* <DEDUP_REMOVED lines=8> */
[-C--:B------:R-:W-:Y:S01]  /*29930*/  FFMA R138, R44, R86.reuse, R173 ;  /* 0x000000562c8a7223 */ /* 0x080fe200000000ad */
[----:B------:R-:W-:Y:S01]  /*29940*/  FFMA R44, R36, R86, R186 ;  /* 0x00000056242c7223 */ /* 0x000fe200000000ba */
[C---:B---3--:R-:W-:Y:S01]  /*29950*/  FFMA R186, R40.reuse, R14, R208 ;  /* 0x0000000e28ba7223 */ /* 0x048fe200000000d0 */
[----:B0-----:R-:W-:Y:S01]  /*29960*/  FFMA R20, R40, R91, R56 ;  /* 0x0000005b28147223 */ /* 0x001fe20000000038 */
[----:B------:R-:W3:Y:S01]  /*29970*/  LDL.LU R208, [R1+0x124] ;  /* 0x0001240001d07983 */ /* 0x000ee20000300800 */
[----:B------:R-:W-:Y:S01]  /*29980*/  FFMA R119, R84, R72, R184 ;  /* 0x0000004854777223 */ /* 0x000fe200000000b8 */
[----:B------:R-:W-:Y:S01]  /*29990*/  FFMA R184, R12, R36, R227 ;  /* 0x000000240cb87223 */ /* 0x000fe200000000e3 */
[----:B----4-:R-:W-:-:S02]  /*299a0*/  FFMA R155, R84, R40, R201 ;  /* 0x00000028549b7223 */ /* 0x010fc400000000c9 */
[----:B------:R-:W4:Y:S01]  /*299b0*/  LDL.LU R201, [R1+0x10c] ;  /* 0x00010c0001c97983 */ /* 0x000f220000300800 */
[----:B-1----:R-:W-:-:S03]  /*299c0*/  FFMA R16, R92, R40, R121 ;  /* 0x000000285c107223 */ /* 0x002fc60000000079 */
[----:B------:R-:W-:Y:S04]  /*299d0*/  STL [R1+0x368], R70 ;  /* 0x0003684601007387 */ /* 0x000fe80000100800 */
[----:B------:R-:W-:Y:S04]  /*299e0*/  STL [R1+0x2e4], R71 ;  /* 0x0002e44701007387 */ /* 0x000fe80000100800 */
[----:B------:R-:W4:Y:S04]  /*299f0*/  LDL.LU R240, [R1+0xd4] ;  /* 0x0000d40001f07983 */ /* 0x000f280000300800 */
[----:B------:R-:W-:Y:S04]  /*29a00*/  STL [R1+0xfc], R20 ;  /* 0x0000fc1401007387 */ /* 0x000fe80000100800 */
[----:B------:R-:W4:Y:S01]  /*29a10*/  LDL.LU R227, [R1+0xa8] ;  /* 0x0000a80001e37983 */ /* 0x000f220000300800 */
[----:B------:R-:W-:-:S03]  /*29a20*/  FFMA R183, R36, R13, R226 ;  /* 0x0000000d24b77223 */ /* 0x000fc600000000e2 */
[----:B------:R0:W-:Y:S04]  /*29a30*/  STL [R1+0x1a4], R16 ;  /* 0x0001a41001007387 */ /* 0x0001e80000100800 */
[----:B------:R-:W4:Y:S01]  /*29a40*/  LDL.LU R226, [R1+0x68] ;  /* 0x0000680001e27983 */ /* 0x000f220000300800 */
[-C--:B------:R-:W-:Y:S01]  /*29a50*/  FFMA R9, R17, R63.reuse, R28 ;  /* 0x0000003f11097223 */ /* 0x080fe2000000001c */
[----:B------:R-:W-:Y:S02]  /*29a60*/  FFMA R99, R19, R63, R62 ;  /* 0x0000003f13637223 */ /* 0x000fe4000000003e */
[----:B------:R-:W1:Y:S01]  /*29a70*/  LDS.128 R60, [R3+0x2b0] ;  /* 0x0002b000033c7984 */ /* 0x000e620000000c00 */
[----:B0-----:R-:W-:Y:S01]  /*29a80*/  FFMA R16, R40, R93, R129 ;  /* 0x0000005d28107223 */ /* 0x001fe20000000081 */
[----:B------:R-:W-:Y:S01]  /*29a90*/  FFMA R162, R36, R15, R213 ;  /* 0x0000000f24a27223 */ /* 0x000fe200000000d5 */
[C---:B------:R-:W-:Y:S01]  /*29aa0*/  FFMA R187, R40.reuse, R13, R214 ;  /* 0x0000000d28bb7223 */ /* 0x040fe200000000d6 */
[----:B------:R-:W4:Y:S01]  /*29ab0*/  LDL.LU R213, [R1+0x3c] ;  /* 0x00003c0001d57983 */ /* 0x000f220000300800 */
[----:B------:R-:W-:-:S03]  /*29ac0*/  FFMA R20, R40, R94, R131 ;  /* 0x0000005e28147223 */ /* 0x000fc60000000083 */
[----:B------:R-:W4:Y:S04]  /*29ad0*/  LDL.LU R214, [R1+0x14] ;  /* 0x0000140001d67983 */ /* 0x000f280000300800 */
[----:B------:R0:W-:Y:S04]  /*29ae0*/  STL [R1+0x1a0], R16 ;  /* 0x0001a01001007387 */ /* 0x0001e80000100800 */
[----:B------:R0:W-:Y:S02]  /*29af0*/  STL [R1+0x19c], R20 ;  /* 0x00019c1401007387 */ /* 0x0001e40000100800 */
[----:B0-----:R-:W-:Y:S01]  /*29b00*/  FFMA R16, R40, R95, R142 ;  /* 0x0000005f28107223 */ /* 0x001fe2000000008e */
[----:B------:R-:W-:-:S04]  /*29b10*/  FFMA R24, R52, R93, R141 ;  /* 0x0000005d34187223 */ /* 0x000fc8000000008d */
[----:B------:R0:W-:Y:S01]  /*29b20*/  STL [R1+0x198], R16 ;  /* 0x0001981001007387 */ /* 0x0001e20000100800 */
[----:B------:R-:W-:Y:S01]  /*29b30*/  FFMA R20, R52, R94, R144 ;  /* 0x0000005e34147223 */ /* 0x000fe20000000090 */
[----:B0-----:R-:W-:-:S05]  /*29b40*/  FFMA R16, R92, R52, R140 ;  /* 0x000000345c107223 */ /* 0x001fca000000008c */
[----:B------:R0:W-:Y:S04]  /*29b50*/  STL [R1+0x190], R16 ;  /* 0x0001901001007387 */ /* 0x0001e80000100800 */
[----:B------:R-:W-:Y:S01]  /*29b60*/  STL [R1+0x18c], R24 ;  /* 0x00018c1801007387 */ /* 0x000fe20000100800 */
[----:B0-----:R-:W-:-:S03]  /*29b70*/  FFMA R16, R52, R95, R147 ;  /* 0x0000005f34107223 */ /* 0x001fc60000000093 */
[----:B------:R-:W-:Y:S04]  /*29b80*/  STL [R1+0x188], R20 ;  /* 0x0001881401007387 */ /* 0x000fe80000100800 */
[----:B-1----:R-:W-:Y:S04]  /*29b90*/  STL [R1+0x390], R62 ;  /* 0x0003903e01007387 */ /* 0x002fe80000100800 */
[----:B------:R0:W-:Y:S04]  /*29ba0*/  STL [R1+0x184], R16 ;  /* 0x0001841001007387 */ /* 0x0001e80000100800 */
[----:B------:R-:W-:Y:S01]  /*29bb0*/  STL [R1+0x2e8], R63 ;  /* 0x0002e83f01007387 */ /* 0x000fe20000100800 */
[----:B--2---:R-:W-:-:S03]  /*29bc0*/  FFMA R121, R52, R85, R212 ;  /* 0x0000005534797223 */ /* 0x004fc600000000d4 */
[----:B------:R-:W2:Y:S01]  /*29bd0*/  LDL.LU R212, [R1+0x138] ;  /* 0x0001380001d47983 */ /* 0x000ea20000300800 */
[----:B------:R-:W-:Y:S01]  /*29be0*/  FFMA R135, R72, R15, R202 ;  /* 0x0000000f48877223 */ /* 0x000fe200000000ca */
[----:B------:R-:W-:Y:S01]  /*29bf0*/  FFMA R180, R32, R13, R179 ;  /* 0x0000000d20b47223 */ /* 0x000fe200000000b3 */
[----:B------:R-:W-:Y:S01]  /*29c00*/  FFMA R179, R88, R32, R198 ;  /* 0x0000002058b37223 */ /* 0x000fe200000000c6 */
[C---:B------:R-:W-:Y:S01]  /*29c10*/  FFMA R114, R19.reuse, R59, R58 ;  /* 0x0000003b13727223 */ /* 0x040fe2000000003a */
[----:B------:R-:W-:Y:S01]  /*29c20*/  FFMA R127, R19, R67, R66 ;  /* 0x00000043137f7223 */ /* 0x000fe20000000042 */
[----:B---3--:R-:W-:Y:S01]  /*29c30*/  FFMA R202, R12, R68, R208 ;  /* 0x000000440cca7223 */ /* 0x008fe200000000d0 */
[-C--:B------:R-:W-:Y:S01]  /*29c40*/  FFMA R17, R17, R51.reuse, R30 ;  /* 0x0000003311117223 */ /* 0x080fe2000000001e */
[----:B------:R-:W3:Y:S01]  /*29c50*/  LDL.LU R208, [R1+0x130] ;  /* 0x0001300001d07983 */ /* 0x000ee20000300800 */
[----:B------:R-:W-:Y:S01]  /*29c60*/  FFMA R19, R19, R51, R50 ;  /* 0x0000003313137223 */ /* 0x000fe20000000032 */
[----:B------:R-:W-:Y:S01]  /*29c70*/  FFMA R151, R36, R87, R177 ;  /* 0x0000005724977223 */ /* 0x000fe200000000b1 */
[----:B------:R-:W-:Y:S01]  /*29c80*/  FFMA R177, R88, R36, R196 ;  /* 0x0000002458b17223 */ /* 0x000fe200000000c4 */
[C---:B------:R-:W-:Y:S01]  /*29c90*/  FFMA R193, R52.reuse, R13, R79 ;  /* 0x0000000d34c17223 */ /* 0x040fe2000000004f */
[----:B------:R-:W-:-:S02]  /*29ca0*/  FFMA R27, R52, R91, R57 ;  /* 0x0000005b341b7223 */ /* 0x000fc40000000039 */
[----:B------:R-:W1:Y:S01]  /*29cb0*/  LDS.128 R56, [R3+0x2f0] ;  /* 0x0002f00003387984 */ /* 0x000e620000000c00 */
[----:B----4-:R-:W-:-:S03]  /*29cc0*/  FFMA R198, R68, R15, R227 ;  /* 0x0000000f44c67223 */ /* 0x010fc600000000e3 */
[----:B------:R-:W4:Y:S04]  /*29cd0*/  LDL.LU R227, [R1+0x11c] ;  /* 0x00011c0001e37983 */ /* 0x000f280000300800 */
[----:B------:R-:W3:Y:S01]  /*29ce0*/  LDL.LU R51, [R1+0xec] ;  /* 0x0000ec0001337983 */ /* 0x000ee20000300800 */
[----:B------:R-:W-:-:S03]  /*29cf0*/  FFMA R196, R84, R68, R226 ;  /* 0x0000004454c47223 */ /* 0x000fc600000000e2 */
[----:B------:R-:W3:Y:S04]  /*29d00*/  LDL.LU R50, [R1+0xb4] ;  /* 0x0000b40001327983 */ /* 0x000ee80000300800 */
[----:B0-----:R-:W3:Y:S04]  /*29d10*/  LDL.LU R16, [R1+0x88] ;  /* 0x0000880001107983 */ /* 0x001ee80000300800 */
[----:B------:R-:W3:Y:S04]  /*29d20*/  LDL.LU R79, [R1+0x54] ;  /* 0x00005400014f7983 */ /* 0x000ee80000300800 */
[----:B------:R-:W3:Y:S01]  /*29d30*/  LDL.LU R226, [R1+0x24] ;  /* 0x0000240001e27983 */ /* 0x000ee20000300800 */
[----:B------:R-:W-:Y:S01]  /*29d40*/  FFMA R145, R36, R85, R199 ;  /* 0x0000005524917223 */ /* 0x000fe200000000c7 */
[C---:B------:R-:W-:Y:S01]  /*29d50*/  FFMA R199, R68.reuse, R14, R240 ;  /* 0x0000000e44c77223 */ /* 0x040fe200000000f0 */
[----:B------:R-:W-:-:S02]  /*29d60*/  FFMA R240, R68, R91, R64 ;  /* 0x0000005b44f07223 */ /* 0x000fc40000000040 */
[----:B------:R-:W0:Y:S01]  /*29d70*/  LDS.128 R64, [R3+0x330] ;  /* 0x0003300003407984 */ /* 0x000e220000000c00 */
[----:B------:R-:W-:Y:S01]  /*29d80*/  FFMA R134, R40, R86, R192 ;  /* 0x0000005628867223 */ /* 0x000fe200000000c0 */
[----:B------:R-:W-:Y:S02]  /*29d90*/  FFMA R192, R52, R14, R78 ;  /* 0x0000000e34c07223 */ /* 0x000fe4000000004e */
[----:B-1----:R-:W-:Y:S04]  /*29da0*/  STL [R1+0x394], R58 ;  /* 0x0003943a01007387 */ /* 0x002fe80000100800 */
[----:B------:R-:W-:Y:S04]  /*29db0*/  STL [R1+0x2ec], R59 ;  /* 0x0002ec3b01007387 */ /* 0x000fe80000100800 */
[----:B------:R-:W3:Y:S01]  /*29dc0*/  LDL.LU R78, [R1+0x13c] ;  /* 0x00013c00014e7983 */ /* 0x000ee20000300800 */
[----:B------:R-:W-:Y:S01]  /*29dd0*/  FFMA R23, R92, R68, R23 ;  /* 0x000000445c177223 */ /* 0x000fe20000000017 */
[C---:B------:R-:W-:Y:S01]  /*29de0*/  FFMA R20, R68.reuse, R93, R101 ;  /* 0x0000005d44147223 */ /* 0x040fe20000000065 */
[----:B------:R-:W-:-:S03]  /*29df0*/  FFMA R131, R68, R86, R214 ;  /* 0x0000005644837223 */ /* 0x000fc600000000d6 */
[----:B------:R1:W-:Y:S01]  /*29e00*/  STL [R1+0x174], R23 ;  /* 0x0001741701007387 */ /* 0x0003e20000100800 */
[----:B------:R-:W-:-:S03]  /*29e10*/  FFMA R140, R68, R85, R213 ;  /* 0x00000055448c7223 */ /* 0x000fc600000000d5 */
[----:B------:R-:W3:Y:S04]  /*29e20*/  LDL.LU R214, [R1+0x134] ;  /* 0x0001340001d67983 */ /* 0x000ee80000300800 */
[----:B------:R0:W-:Y:S01]  /*29e30*/  STL [R1+0x170], R20 ;  /* 0x0001701401007387 */ /* 0x0001e20000100800 */
[----:B-1----:R-:W-:-:S03]  /*29e40*/  FFMA R23, R68, R94, R102 ;  /* 0x0000005e44177223 */ /* 0x002fc60000000066 */
[----:B------:R-:W3:Y:S01]  /*29e50*/  LDL.LU R213, [R1+0x12c] ;  /* 0x00012c0001d57983 */ /* 0x000ee20000300800 */
[C---:B------:R-:W-:Y:S01]  /*29e60*/  FFMA R185, R40.reuse, R15, R185 ;  /* 0x0000000f28b97223 */ /* 0x040fe200000000b9 */
[----:B------:R-:W-:Y:S01]  /*29e70*/  FFMA R143, R40, R85, R248 ;  /* 0x00000055288f7223 */ /* 0x000fe200000000f8 */
[----:B0-----:R-:W-:Y:S01]  /*29e80*/  FFMA R20, R68, R95, R128 ;  /* 0x0000005f44147223 */ /* 0x001fe20000000080 */
[----:B------:R-:W-:Y:S01]  /*29e90*/  STL [R1+0x16c], R23 ;  /* 0x00016c1701007387 */ /* 0x000fe20000100800 */
[----:B------:R-:W-:Y:S01]  /*29ea0*/  FFMA R150, R40, R87, R191 ;  /* 0x0000005728967223 */ /* 0x000fe200000000bf */
[----:B------:R-:W-:Y:S01]  /*29eb0*/  FFMA R175, R88, R40, R175 ;  /* 0x0000002858af7223 */ /* 0x000fe200000000af */
[C---:B------:R-:W-:Y:S01]  /*29ec0*/  FFMA R30, R40.reuse, R89, R218 ;  /* 0x00000059281e7223 */ /* 0x040fe200000000da */
[----:B------:R-:W-:Y:S01]  /*29ed0*/  FFMA R35, R40, R90, R234 ;  /* 0x0000005a28237223 */ /* 0x000fe200000000ea */
[----:B------:R-:W-:Y:S01]  /*29ee0*/  STL [R1+0x398], R66 ;  /* 0x0003984201007387 */ /* 0x000fe20000100800 */
[----:B------:R-:W-:-:S03]  /*29ef0*/  FFMA R40, R68, R87, R209 ;  /* 0x0000005744287223 */ /* 0x000fc600000000d1 */
[----:B------:R0:W-:Y:S01]  /*29f00*/  STL [R1+0x168], R20 ;  /* 0x0001681401007387 */ /* 0x0001e20000100800 */
[----:B------:R-:W-:-:S03]  /*29f10*/  FFMA R191, R52, R15, R83 ;  /* 0x0000000f34bf7223 */ /* 0x000fc60000000053 */
[----:B------:R-:W-:Y:S01]  /*29f20*/  STL [R1+0x2f0], R67 ;  /* 0x0002f04301007387 */ /* 0x000fe20000100800 */
[----:B--2---:R-:W-:-:S03]  /*29f30*/  FFMA R209, R12, R60, R212 ;  /* 0x0000003c0cd17223 */ /* 0x004fc600000000d4 */
[----:B------:R-:W2:Y:S04]  /*29f40*/  LDL.LU R212, [R1+0x118] ;  /* 0x0001180001d47983 */ /* 0x000ea80000300800 */
[----:B------:R-:W2:Y:S04]  /*29f50*/  LDL.LU R75, [R1+0xe4] ;  /* 0x0000e400014b7983 */ /* 0x000ea80000300800 */
[----:B------:R-:W2:Y:S01]  /*29f60*/  LDL.LU R83, [R1+0xb0] ;  /* 0x0000b00001537983 */ /* 0x000ea20000300800 */
[----:B------:R-:W-:Y:S01]  /*29f70*/  FFMA R142, R84, R52, R82 ;  /* 0x00000034548e7223 */ /* 0x000fe20000000052 */
[----:B------:R-:W-:-:S02]  /*29f80*/  FFMA R7, R92, R60, R7 ;  /* 0x0000003c5c077223 */ /* 0x000fc40000000007 */
[----:B------:R-:W2:Y:S01]  /*29f90*/  LDL.LU R74, [R1+0x84] ;  /* 0x00008400014a7983 */ /* 0x000ea20000300800 */
[----:B------:R-:W-:-:S03]  /*29fa0*/  FFMA R173, R88, R52, R190 ;  /* 0x0000003458ad7223 */ /* 0x000fc600000000be */
[----:B------:R-:W2:Y:S01]  /*29fb0*/  LDL.LU R82, [R1+0x34] ;  /* 0x0000340001527983 */ /* 0x000ea20000300800 */
[----:B0-----:R-:W-:Y:S01]  /*29fc0*/  FFMA R20, R60, R93, R22 ;  /* 0x0000005d3c147223 */ /* 0x001fe20000000016 */
[C---:B------:R-:W-:Y:S01]  /*29fd0*/  FFMA R169, R80.reuse, R84, R169 ;  /* 0x0000005450a97223 */ /* 0x040fe200000000a9 */
[C---:B------:R-:W-:Y:S01]  /*29fe0*/  FFMA R120, R80.reuse, R86, R120 ;  /* 0x0000005650787223 */ /* 0x040fe20000000078 */
[C---:B------:R-:W-:Y:S01]  /*29ff0*/  FFMA R136, R80.reuse, R87, R136 ;  /* 0x0000005750887223 */ /* 0x040fe20000000088 */
[C---:B------:R-:W-:Y:S01]  /*2a000*/  FFMA R168, R80.reuse, R88, R168 ;  /* 0x0000005850a87223 */ /* 0x040fe200000000a8 */
[----:B------:R-:W-:Y:S01]  /*2a010*/  FFMA R221, R80, R89, R221 ;  /* 0x0000005950dd7223 */ /* 0x000fe200000000dd */
[----:B----4-:R-:W-:Y:S02]  /*2a020*/  FFMA R207, R60, R14, R227 ;  /* 0x0000000e3ccf7223 */ /* 0x010fe400000000e3 */
[----:B------:R-:W4:Y:S01]  /*2a030*/  LDL.LU R227, [R1+0xc] ;  /* 0x00000c0001e37983 */ /* 0x000f220000300800 */
[----:B------:R-:W-:Y:S01]  /*2a040*/  FFMA R225, R80, R90, R225 ;  /* 0x0000005a50e17223 */ /* 0x000fe200000000e1 */
[C---:B---3--:R-:W-:Y:S01]  /*2a050*/  FFMA R190, R60.reuse, R85, R16 ;  /* 0x000000553cbe7223 */ /* 0x048fe20000000010 */
[C---:B------:R-:W-:Y:S01]  /*2a060*/  FFMA R16, R60.reuse, R94, R100 ;  /* 0x0000005e3c107223 */ /* 0x040fe20000000064 */
[----:B------:R-:W-:-:S02]  /*2a070*/  FFMA R147, R60, R87, R226 ;  /* 0x000000573c937223 */ /* 0x000fc400000000e2 */
[----:B------:R-:W3:Y:S04]  /*2a080*/  LDL.LU R226, [R1+0x26c] ;  /* 0x00026c0001e27983 */ /* 0x000ee80000300800 */
[----:B------:R0:W-:Y:S04]  /*2a090*/  STL [R1+0x154], R7 ;  /* 0x0001540701007387 */ /* 0x0001e80000100800 */
[----:B------:R-:W-:Y:S01]  /*2a0a0*/  STL [R1+0x150], R20 ;  /* 0x0001501401007387 */ /* 0x000fe20000100800 */
[----:B0-----:R-:W-:-:S03]  /*2a0b0*/  FFMA R7, R60, R95, R116 ;  /* 0x0000005f3c077223 */ /* 0x001fc60000000074 */
[----:B------:R0:W-:Y:S01]  /*2a0c0*/  STL [R1+0x14c], R16 ;  /* 0x00014c1001007387 */ /* 0x0001e20000100800 */
[C---:B------:R-:W-:Y:S01]  /*2a0d0*/  FFMA R111, R80.reuse, R91, R239 ;  /* 0x0000005b506f7223 */ /* 0x040fe200000000ef */
[C---:B------:R-:W-:Y:S02]  /*2a0e0*/  FFMA R112, R80.reuse, R94, R112 ;  /* 0x0000005e50707223 */ /* 0x040fe40000000070 */
[----:B------:R1:W-:Y:S01]  /*2a0f0*/  STL [R1+0x148], R7 ;  /* 0x0001480701007387 */ /* 0x0003e20000100800 */
[----:B------:R-:W-:Y:S01]  /*2a100*/  FFMA R126, R80, R95, R126 ;  /* 0x0000005f507e7223 */ /* 0x000fe2000000007e */
[----:B------:R-:W-:Y:S02]  /*2a110*/  FFMA R171, R88, R68, R203 ;  /* 0x0000004458ab7223 */ /* 0x000fe400000000cb */
[----:B------:R-:W3:Y:S01]  /*2a120*/  LDL.LU R47, [R1+0x24c] ;  /* 0x00024c00012f7983 */ /* 0x000ee20000300800 */
[----:B------:R-:W-:Y:S01]  /*2a130*/  FFMA R206, R60, R15, R51 ;  /* 0x0000000f3cce7223 */ /* 0x000fe20000000033 */
[----:B------:R-:W-:-:S02]  /*2a140*/  FFMA R203, R84, R60, R50 ;  /* 0x0000003c54cb7223 */ /* 0x000fc40000000032 */
[----:B------:R-:W3:Y:S04]  /*2a150*/  LDL.LU R46, [R1+0x1f4] ;  /* 0x0001f400012e7983 */ /* 0x000ee80000300800 */
[----:B------:R-:W3:Y:S04]  /*2a160*/  LDL.LU R80, [R1+0x128] ;  /* 0x0001280001507983 */ /* 0x000ee80000300800 */
[----:B------:R-:W3:Y:S04]  /*2a170*/  LDL.LU R51, [R1+0x114] ;  /* 0x0001140001337983 */ /* 0x000ee80000300800 */
[----:B------:R-:W3:Y:S01]  /*2a180*/  LDL.LU R50, [R1+0xdc] ;  /* 0x0000dc0001327983 */ /* 0x000ee20000300800 */
[C---:B------:R-:W-:Y:S01]  /*2a190*/  FFMA R128, R60.reuse, R86, R79 ;  /* 0x000000563c807223 */ /* 0x040fe2000000004f */
[----:B------:R-:W-:Y:S01]  /*2a1a0*/  FFMA R24, R60, R89, R215 ;  /* 0x000000593c187223 */ /* 0x000fe200000000d7 */
[----:B------:R-:W-:Y:S01]  /*2a1b0*/  FFMA R215, R12, R56, R78 ;  /* 0x000000380cd77223 */ /* 0x000fe2000000004e */
[----:B------:R-:W3:Y:S04]  /*2a1c0*/  LDL.LU R79, [R1+0xac] ;  /* 0x0000ac00014f7983 */ /* 0x000ee80000300800 */
[----:B------:R-:W3:Y:S01]  /*2a1d0*/  LDL.LU R78, [R1+0x78] ;  /* 0x00007800014e7983 */ /* 0x000ee20000300800 */
[----:B--2---:R-:W-:-:S03]  /*2a1e0*/  FFMA R116, R56, R85, R83 ;  /* 0x0000005538747223 */ /* 0x004fc60000000053 */
[----:B------:R-:W2:Y:S01]  /*2a1f0*/  LDL.LU R83, [R1+0x2c] ;  /* 0x00002c0001537983 */ /* 0x000ea20000300800 */
[----:B------:R-:W-:Y:S01]  /*2a200*/  FFMA R0, R92, R56, R0 ;  /* 0x000000385c007223 */ /* 0x000fe20000000000 */
[C---:B0-----:R-:W-:Y:S01]  /*2a210*/  FFMA R16, R56.reuse, R93, R108 ;  /* 0x0000005d38107223 */ /* 0x041fe2000000006c */
[----:B-1----:R-:W-:Y:S01]  /*2a220*/  FFMA R7, R56, R94, R115 ;  /* 0x0000005e38077223 */ /* 0x002fe20000000073 */
[----:B------:R-:W2:Y:S04]  /*2a230*/  LDL.LU R239, [R1+0x4] ;  /* 0x0000040001ef7983 */ /* 0x000ea80000300800 */
[----:B------:R0:W-:Y:S01]  /*2a240*/  STL [R1+0x140], R0 ;  /* 0x0001400001007387 */ /* 0x0001e20000100800 */
[----:B------:R-:W-:-:S03]  /*2a250*/  FFMA R252, R32, R89, R220 ;  /* 0x0000005920fc7223 */ /* 0x000fc600000000dc */
[----:B------:R1:W-:Y:S01]  /*2a260*/  STL [R1+0x13c], R16 ;  /* 0x00013c1001007387 */ /* 0x0003e20000100800 */
[----:B0-----:R-:W-:-:S03]  /*2a270*/  FFMA R0, R56, R95, R130 ;  /* 0x0000005f38007223 */ /* 0x001fc60000000082 */
[----:B------:R-:W-:Y:S01]  /*2a280*/  STL [R1+0x138], R7 ;  /* 0x0001380701007387 */ /* 0x000fe20000100800 */
[----:B----4-:R-:W-:-:S03]  /*2a290*/  FFMA R167, R88, R56, R227 ;  /* 0x0000003858a77223 */ /* 0x010fc600000000e3 */
[----:B------:R-:W4:Y:S04]  /*2a2a0*/  LDL.LU R227, [R1+0x280] ;  /* 0x0002800001e37983 */ /* 0x000f280000300800 */
[----:B------:R-:W-:Y:S01]  /*2a2b0*/  STL [R1+0x134], R0 ;  /* 0x0001340001007387 */ /* 0x000fe20000100800 */
[----:B------:R-:W-:Y:S01]  /*2a2c0*/  FFMA R152, R32, R87, R153 ;  /* 0x0000005720987223 */ /* 0x000fe20000000099 */
[----:B------:R-:W-:Y:S01]  /*2a2d0*/  FFMA R153, R84, R36, R251 ;  /* 0x0000002454997223 */ /* 0x000fe200000000fb */
[C---:B------:R-:W-:Y:S01]  /*2a2e0*/  FFMA R43, R36.reuse, R89, R219 ;  /* 0x00000059242b7223 */ /* 0x040fe200000000db */
[----:B------:R-:W-:Y:S01]  /*2a2f0*/  FFMA R39, R36, R90, R235 ;  /* 0x0000005a24277223 */ /* 0x000fe200000000eb */
[C---:B---3--:R-:W-:Y:S02]  /*2a300*/  FFMA R220, R12.reuse, R64, R226 ;  /* 0x000000400cdc7223 */ /* 0x048fe400000000e2 */
[----:B------:R-:W3:Y:S04]  /*2a310*/  LDL.LU R226, [R1+0x274] ;  /* 0x0002740001e27983 */ /* 0x000ee80000300800 */
[----:B------:R-:W4:Y:S01]  /*2a320*/  LDL.LU R20, [R1+0x264] ;  /* 0x0002640001147983 */ /* 0x000f220000300800 */
[----:B------:R-:W-:Y:S01]  /*2a330*/  FFMA R122, R12, R76, R245 ;  /* 0x0000004c0c7a7223 */ /* 0x000fe200000000f5 */
[C---:B------:R-:W-:Y:S01]  /*2a340*/  FFMA R125, R76.reuse, R13, R244 ;  /* 0x0000000d4c7d7223 */ /* 0x040fe200000000f4 */
[C---:B------:R-:W-:Y:S01]  /*2a350*/  FFMA R124, R76.reuse, R14, R241 ;  /* 0x0000000e4c7c7223 */ /* 0x040fe200000000f1 */
[----:B------:R-:W-:Y:S01]  /*2a360*/  FFMA R123, R76, R15, R200 ;  /* 0x0000000f4c7b7223 */ /* 0x000fe200000000c8 */
[----:B------:R-:W-:Y:S01]  /*2a370*/  FFMA R194, R12, R52, R194 ;  /* 0x000000340cc27223 */ /* 0x000fe200000000c2 */
[C---:B------:R-:W-:Y:S01]  /*2a380*/  FFMA R129, R52.reuse, R86, R246 ;  /* 0x0000005634817223 */ /* 0x040fe200000000f6 */
[C---:B------:R-:W-:Y:S01]  /*2a390*/  FFMA R36, R52.reuse, R87, R197 ;  /* 0x0000005734247223 */ /* 0x040fe200000000c5 */
[CC--:B------:R-:W-:Y:S01]  /*2a3a0*/  FFMA R29, R52.reuse, R89.reuse, R217 ;  /* 0x00000059341d7223 */ /* 0x0c0fe200000000d9 */
[-C--:B------:R-:W-:Y:S01]  /*2a3b0*/  FFMA R233, R52, R90.reuse, R233 ;  /* 0x0000005a34e97223 */ /* 0x080fe200000000e9 */
[----:B------:R-:W-:Y:S01]  /*2a3c0*/  FFMA R76, R68, R90, R232 ;  /* 0x0000005a444c7223 */ /* 0x000fe200000000e8 */
[----:B------:R-:W-:Y:S01]  /*2a3d0*/  FFMA R52, R56, R89, R211 ;  /* 0x0000005938347223 */ /* 0x000fe200000000d3 */
[----:B------:R-:W-:Y:S01]  /*2a3e0*/  FFMA R232, R60, R91, R49 ;  /* 0x0000005b3ce87223 */ /* 0x000fe20000000031 */
[----:B------:R-:W3:Y:S01]  /*2a3f0*/  LDL.LU R26, [R1+0x230] ;  /* 0x00023000011a7983 */ /* 0x000ee20000300800 */
[----:B------:R-:W-:Y:S01]  /*2a400*/  FFMA R205, R84, R56, R75 ;  /* 0x0000003854cd7223 */ /* 0x000fe2000000004b */
[----:B------:R-:W-:-:S02]  /*2a410*/  FFMA R141, R56, R86, R74 ;  /* 0x00000056388d7223 */ /* 0x000fc4000000004a */
[----:B-1----:R-:W3:Y:S01]  /*2a420*/  LDL.LU R16, [R1+0x1cc] ;  /* 0x0001cc0001107983 */ /* 0x002ee20000300800 */
[----:B------:R-:W-:-:S03]  /*2a430*/  FFMA R146, R56, R87, R82 ;  /* 0x0000005738927223 */ /* 0x000fc60000000052 */
[----:B------:R-:W3:Y:S04]  /*2a440*/  LDL.LU R75, [R1+0x120] ;  /* 0x00012000014b7983 */ /* 0x000ee80000300800 */
[----:B------:R-:W3:Y:S01]  /*2a450*/  LDL.LU R74, [R1+0x104] ;  /* 0x00010400014a7983 */ /* 0x000ee20000300800 */
[----:B------:R-:W-:-:S03]  /*2a460*/  FFMA R211, R84, R64, R51 ;  /* 0x0000004054d37223 */ /* 0x000fc60000000033 */
[----:B------:R-:W3:Y:S01]  /*2a470*/  LDL.LU R82, [R1+0xc4] ;  /* 0x0000c40001527983 */ /* 0x000ee20000300800 */
[----:B------:R-:W-:-:S03]  /*2a480*/  FFMA R197, R64, R85, R50 ;  /* 0x0000005540c57223 */ /* 0x000fc60000000032 */
[----:B------:R-:W0:Y:S01]  /*2a490*/  LDS.128 R48, [R3+0x370] ;  /* 0x0003700003307984 */ /* 0x000e220000000c00 */
[C---:B------:R-:W-:Y:S01]  /*2a4a0*/  FFMA R130, R64.reuse, R86, R79 ;  /* 0x0000005640827223 */ /* 0x040fe2000000004f */
[----:B------:R-:W-:Y:S02]  /*2a4b0*/  FFMA R115, R64, R87, R78 ;  /* 0x0000005740737223 */ /* 0x000fe4000000004e */
[----:B0-----:R-:W-:Y:S04]  /*2a4c0*/  STL [R1+0x39c], R50 ;  /* 0x00039c3201007387 */ /* 0x001fe80000100800 */
[----:B------:R-:W-:Y:S04]  /*2a4d0*/  STL [R1+0x2f4], R51 ;  /* 0x0002f43301007387 */ /* 0x000fe80000100800 */
[----:B------:R-:W3:Y:S04]  /*2a4e0*/  LDL.LU R79, [R1+0x98] ;  /* 0x00009800014f7983 */ /* 0x000ee80000300800 */
[----:B------:R-:W3:Y:S01]  /*2a4f0*/  LDL.LU R78, [R1+0x58] ;  /* 0x00005800014e7983 */ /* 0x000ee20000300800 */
[----:B--2---:R-:W-:-:S03]  /*2a500*/  FFMA R165, R88, R64, R83 ;  /* 0x0000004058a57223 */ /* 0x004fc60000000053 */
[----:B------:R-:W2:Y:S01]  /*2a510*/  LDL.LU R83, [R1] ;  /* 0x0000000001537983 */ /* 0x000ea20000300800 */
[----:B------:R-:W-:Y:S01]  /*2a520*/  FFMA R6, R92, R64, R6 ;  /* 0x000000405c067223 */ /* 0x000fe20000000006 */
[C---:B------:R-:W-:Y:S01]  /*2a530*/  FFMA R4, R64.reuse, R93, R4 ;  /* 0x0000005d40047223 */ /* 0x040fe20000000004 */
[----:B------:R-:W-:-:S03]  /*2a540*/  FFMA R22, R64, R94, R5 ;  /* 0x0000005e40167223 */ /* 0x000fc60000000005 */
[----:B------:R-:W-:Y:S04]  /*2a550*/  STL [R1+0x130], R6 ;  /* 0x0001300601007387 */ /* 0x000fe80000100800 */
[----:B------:R-:W-:Y:S04]  /*2a560*/  STL [R1+0x12c], R4 ;  /* 0x00012c0401007387 */ /* 0x000fe80000100800 */
[----:B------:R-:W0:Y:S04]  /*2a570*/  LDS.128 R4, [R3+0x3b0] ;  /* 0x0003b00003047984 */ /* 0x000e280000000c00 */
[----:B------:R-:W-:Y:S01]  /*2a580*/  STL [R1+0x128], R22 ;  /* 0x0001281601007387 */ /* 0x000fe20000100800 */
[----:B------:R-:W-:-:S03]  /*2a590*/  FFMA R148, R72, R14, R250 ;  /* 0x0000000e48947223 */ /* 0x000fc600000000fa */
[----:B0-----:R-:W-:Y:S04]  /*2a5a0*/  STL [R1+0x2f8], R7 ;  /* 0x0002f80701007387 */ /* 0x001fe80000100800 */
        /* <DEDUP_REMOVED lines=9> */
[----:B------:R-:W4:Y:S01]  /*2a640*/  LDL.LU R20, [R1+0xc0] ;  /* 0x0000c00001147983 */ /* 0x000f220000300800 */
[C---:B---3--:R-:W-:Y:S01]  /*2a650*/  FFMA R223, R48.reuse, R15, R26 ;  /* 0x0000000f30df7223 */ /* 0x048fe2000000001a */
[----:B------:R-:W-:-:S02]  /*2a660*/  FFMA R144, R48, R87, R82 ;  /* 0x0000005730907223 */ /* 0x000fc40000000052 */
[----:B------:R-:W3:Y:S01]  /*2a670*/  LDL.LU R26, [R1+0x90] ;  /* 0x00009000011a7983 */ /* 0x000ee20000300800 */
[----:B------:R-:W-:-:S03]  /*2a680*/  FFMA R219, R64, R13, R47 ;  /* 0x0000000d40db7223 */ /* 0x000fc6000000002f */
[----:B------:R-:W3:Y:S01]  /*2a690*/  LDL.LU R82, [R1+0x50] ;  /* 0x0000500001527983 */ /* 0x000ee20000300800 */
[----:B------:R-:W-:-:S03]  /*2a6a0*/  FFMA R218, R64, R14, R46 ;  /* 0x0000000e40da7223 */ /* 0x000fc6000000002e */
[----:B------:R-:W3:Y:S01]  /*2a6b0*/  LDL.LU R241, [R1+0x290] ;  /* 0x0002900001f17983 */ /* 0x000ee20000300800 */
[----:B------:R-:W-:-:S03]  /*2a6c0*/  FFMA R217, R64, R15, R80 ;  /* 0x0000000f40d97223 */ /* 0x000fc60000000050 */
[----:B------:R-:W3:Y:S01]  /*2a6d0*/  LDL.LU R244, [R1+0x28c] ;  /* 0x00028c0001f47983 */ /* 0x000ee20000300800 */
[-C--:B------:R-:W-:Y:S01]  /*2a6e0*/  FFMA R28, R68, R89.reuse, R216 ;  /* 0x00000059441c7223 */ /* 0x080fe200000000d8 */
[----:B------:R-:W-:Y:S02]  /*2a6f0*/  FFMA R80, R64, R89, R239 ;  /* 0x0000005940507223 */ /* 0x000fe400000000ef */
[----:B------:R-:W3:Y:S01]  /*2a700*/  LDL.LU R245, [R1+0x284] ;  /* 0x0002840001f57983 */ /* 0x000ee20000300800 */
[----:B------:R-:W-:-:S03]  /*2a710*/  FFMA R216, R84, R48, R16 ;  /* 0x0000003054d87223 */ /* 0x000fc60000000010 */
[----:B------:R-:W3:Y:S01]  /*2a720*/  LDL.LU R47, [R1+0x278] ;  /* 0x00027800012f7983 */ /* 0x000ee20000300800 */
[----:B------:R-:W-:-:S03]  /*2a730*/  FFMA R204, R48, R85, R75 ;  /* 0x0000005530cc7223 */ /* 0x000fc6000000004b */
[----:B------:R-:W3:Y:S04]  /*2a740*/  LDL.LU R46, [R1+0x268] ;  /* 0x00026800012e7983 */ /* 0x000ee80000300800 */
[----:B------:R-:W3:Y:S04]  /*2a750*/  LDL.LU R239, [R1+0x248] ;  /* 0x0002480001ef7983 */ /* 0x000ee80000300800 */
[----:B------:R-:W3:Y:S04]  /*2a760*/  LDL.LU R16, [R1+0x1e0] ;  /* 0x0001e00001107983 */ /* 0x000ee80000300800 */
[----:B------:R-:W3:Y:S01]  /*2a770*/  LDL.LU R75, [R1+0x17c] ;  /* 0x00017c00014b7983 */ /* 0x000ee20000300800 */
[----:B------:R-:W-:Y:S01]  /*2a780*/  FFMA R102, R56, R91, R189 ;  /* 0x0000005b38667223 */ /* 0x000fe200000000bd */
[----:B------:R-:W-:Y:S01]  /*2a790*/  FFMA R189, R48, R86, R74 ;  /* 0x0000005630bd7223 */ /* 0x000fe2000000004a */
[C---:B------:R-:W-:Y:S01]  /*2a7a0*/  FFMA R50, R64.reuse, R95, R114 ;  /* 0x0000005f40327223 */ /* 0x040fe20000000072 */
[----:B------:R-:W3:Y:S01]  /*2a7b0*/  LDL.LU R74, [R1+0x110] ;  /* 0x00011000014a7983 */ /* 0x000ee20000300800 */
[C---:B------:R-:W-:Y:S01]  /*2a7c0*/  FFMA R0, R64.reuse, R90, R229 ;  /* 0x0000005a40007223 */ /* 0x040fe200000000e5 */
[----:B------:R-:W-:Y:S01]  /*2a7d0*/  FFMA R101, R64, R91, R195 ;  /* 0x0000005b40657223 */ /* 0x000fe200000000c3 */
[----:B------:R-:W-:Y:S01]  /*2a7e0*/  FFMA R114, R88, R48, R79 ;  /* 0x0000003058727223 */ /* 0x000fe2000000004f */
[----:B------:R-:W-:Y:S01]  /*2a7f0*/  FFMA R64, R48, R89, R78 ;  /* 0x0000005930407223 */ /* 0x000fe2000000004e */
[----:B------:R-:W3:Y:S04]  /*2a800*/  LDL.LU R79, [R1+0xc8] ;  /* 0x0000c800014f7983 */ /* 0x000ee80000300800 */
[----:B------:R-:W3:Y:S01]  /*2a810*/  LDL.LU R78, [R1+0xa0] ;  /* 0x0000a000014e7983 */ /* 0x000ee20000300800 */
[-C--:B------:R-:W-:Y:S01]  /*2a820*/  FFMA R181, R12, R32.reuse, R181 ;  /* 0x000000200cb57223 */ /* 0x080fe200000000b5 */
[----:B------:R-:W-:Y:S01]  /*2a830*/  FFMA R156, R84, R32, R243 ;  /* 0x00000020549c7223 */ /* 0x000fe200000000f3 */
[----:B------:R-:W-:Y:S01]  /*2a840*/  FFMA R208, R60, R13, R208 ;  /* 0x0000000d3cd07223 */ /* 0x000fe200000000d0 */
[----:B------:R-:W-:Y:S01]  /*2a850*/  FFMA R32, R88, R60, R247 ;  /* 0x0000003c58207223 */ /* 0x000fe200000000f7 */
[-C--:B------:R-:W-:Y:S01]  /*2a860*/  FFMA R72, R60, R90.reuse, R231 ;  /* 0x0000005a3c487223 */ /* 0x080fe200000000e7 */
[----:B--2---:R-:W-:-:S02]  /*2a870*/  FFMA R60, R48, R90, R83 ;  /* 0x0000005a303c7223 */ /* 0x004fc40000000053 */
[----:B------:R-:W2:Y:S01]  /*2a880*/  LDL.LU R83, [R1+0x64] ;  /* 0x0000640001537983 */ /* 0x000ea20000300800 */
[----:B------:R-:W-:Y:S01]  /*2a890*/  FFMA R42, R92, R4, R21 ;  /* 0x000000045c2a7223 */ /* 0x000fe20000000015 */
[-C--:B------:R-:W-:Y:S01]  /*2a8a0*/  FFMA R201, R68, R13.reuse, R201 ;  /* 0x0000000d44c97223 */ /* 0x080fe200000000c9 */
[C---:B------:R-:W-:Y:S01]  /*2a8b0*/  FFMA R214, R56.reuse, R13, R214 ;  /* 0x0000000d38d67223 */ /* 0x040fe200000000d6 */
[C---:B------:R-:W-:Y:S01]  /*2a8c0*/  FFMA R213, R56.reuse, R14, R213 ;  /* 0x0000000e38d57223 */ /* 0x040fe200000000d5 */
        /* <DEDUP_REMOVED lines=8> */
[----:B------:R-:W-:Y:S01]  /*2a950*/  FFMA R62, R48, R94, R11 ;  /* 0x0000005e303e7223 */ /* 0x000fe2000000000b */
[----:B------:R-:W-:Y:S01]  /*2a960*/  FFMA R99, R4, R91, R228 ;  /* 0x0000005b04637223 */ /* 0x000fe200000000e4 */
[----:B----4-:R-:W-:-:S02]  /*2a970*/  FFMA R161, R88, R4, R20 ;  /* 0x0000000458a17223 */ /* 0x010fc40000000014 */
[----:B------:R-:W0:Y:S01]  /*2a980*/  LDS.128 R20, [R3+0x3f0] ;  /* 0x0003f00003147984 */ /* 0x000e220000000c00 */
[C---:B------:R-:W-:Y:S01]  /*2a990*/  FFMA R230, R4.reuse, R13, R242 ;  /* 0x0000000d04e67223 */ /* 0x040fe200000000f2 */
[C---:B------:R-:W-:Y:S01]  /*2a9a0*/  FFMA R210, R4.reuse, R85, R34 ;  /* 0x0000005504d27223 */ /* 0x040fe20000000022 */
[C---:B---3--:R-:W-:Y:S01]  /*2a9b0*/  FFMA R108, R4.reuse, R89, R26 ;  /* 0x00000059046c7223 */ /* 0x048fe2000000001a */
        /* <DEDUP_REMOVED lines=10> */
[----:B0-----:R-:W-:Y:S01]  /*2aa60*/  FFMA R228, R84, R20, R46 ;  /* 0x0000001454e47223 */ /* 0x001fe2000000002e */
[C---:B------:R-:W-:Y:S01]  /*2aa70*/  FFMA R127, R20.reuse, R85, R239 ;  /* 0x00000055147f7223 */ /* 0x040fe200000000ef */
[C---:B------:R-:W-:Y:S01]  /*2aa80*/  FFMA R107, R20.reuse, R86, R16 ;  /* 0x00000056146b7223 */ /* 0x040fe20000000010 */
[----:B------:R-:W-:-:S02]  /*2aa90*/  FFMA R106, R20, R87, R75 ;  /* 0x00000057146a7223 */ /* 0x000fc4000000004b */
[----:B------:R-:W0:Y:S01]  /*2aaa0*/  LDS.128 R84, [R2+0x1a00] ;  /* 0x001a000002547984 */ /* 0x000e220000000c00 */
[----:B------:R-:W-:Y:S01]  /*2aab0*/  FFMA R235, R12, R20, R241 ;  /* 0x000000140ceb7223 */ /* 0x000fe200000000f1 */
[C---:B------:R-:W-:Y:S01]  /*2aac0*/  FFMA R234, R20.reuse, R13, R244 ;  /* 0x0000000d14ea7223 */ /* 0x040fe200000000f4 */
[C---:B------:R-:W-:Y:S01]  /*2aad0*/  FFMA R237, R20.reuse, R14, R245 ;  /* 0x0000000e14ed7223 */ /* 0x040fe200000000f5 */
[----:B------:R-:W-:Y:S02]  /*2aae0*/  FFMA R236, R20, R15, R47 ;  /* 0x0000000f14ec7223 */ /* 0x000fe4000000002f */
[----:B------:R-:W1:Y:S01]  /*2aaf0*/  LDS.128 R12, [R2+0x1a10] ;  /* 0x001a1000020c7984 */ /* 0x000e620000000c00 */
[----:B------:R-:W-:Y:S01]  /*2ab00*/  FFMA R200, R88, R20, R74 ;  /* 0x0000001458c87223 */ /* 0x000fe2000000004a */
[C---:B------:R-:W-:Y:S01]  /*2ab10*/  FFMA R74, R20.reuse, R93, R17 ;  /* 0x0000005d144a7223 */ /* 0x040fe20000000011 */
[C---:B------:R-:W-:Y:S01]  /*2ab20*/  FFMA R46, R20.reuse, R94, R18 ;  /* 0x0000005e142e7223 */ /* 0x040fe20000000012 */
[----:B------:R-:W-:-:S02]  /*2ab30*/  FFMA R38, R20, R95, R19 ;  /* 0x0000005f14267223 */ /* 0x000fc40000000013 */
[----:B------:R-:W3:Y:S01]  /*2ab40*/  LDS.128 R16, [R2+0x1a20] ;  /* 0x001a200002107984 */ /* 0x000ee20000000c00 */
[----:B------:R-:W-:Y:S01]  /*2ab50*/  FFMA R4, R20, R90, R78 ;  /* 0x0000005a14047223 */ /* 0x000fe2000000004e */
[----:B------:R-:W-:Y:S02]  /*2ab60*/  FFMA R78, R92, R20, R10 ;  /* 0x000000145c4e7223 */ /* 0x000fe4000000000a */
[----:B------:R-:W4:Y:S04]  /*2ab70*/  LDS.128 R8, [R2+0x1a30] ;  /* 0x001a300002087984 */ /* 0x000f280000000c00 */
[----:B------:R-:W-:Y:S04]  /*2ab80*/  STL [R1+0x2fc], R23 ;  /* 0x0002fc1701007387 */ /* 0x000fe80000100800 */
[----:B------:R0:W-:Y:S01]  /*2ab90*/  STL [R1+0x2bc], R3 ;  /* 0x0002bc0301007387 */ /* 0x0001e20000100800 */
[----:B------:R-:W-:Y:S01]  /*2aba0*/  FFMA R89, R20, R89, R79 ;  /* 0x0000005914597223 */ /* 0x000fe2000000004f */
[----:B------:R-:W-:-:S02]  /*2abb0*/  MOV R71, R43 ;  /* 0x0000002b00477202 */ /* 0x000fc40000000f00 */
[----:B------:R-:W-:Y:S01]  /*2abc0*/  MOV R63, R39 ;  /* 0x00000027003f7202 */ /* 0x000fe20000000f00 */
[C---:B0-----:R-:W-:Y:S01]  /*2abd0*/  FFMA R3, R81.reuse, R85, R97 ;  /* 0x0000005551037223 */ /* 0x041fe20000000061 */
[----:B------:R-:W-:-:S04]  /*2abe0*/  FFMA R7, R81, R87, R103 ;  /* 0x0000005751077223 */ /* 0x000fc80000000067 */
[----:B------:R0:W-:Y:S01]  /*2abf0*/  STL [R1+0x110], R3 ;  /* 0x0001100301007387 */ /* 0x0001e20000100800 */
[C---:B-1----:R-:W-:Y:S01]  /*2ac00*/  FFMA R51, R81.reuse, R13, R104 ;  /* 0x0000000d51337223 */ /* 0x042fe20000000068 */
[C---:B------:R-:W-:Y:S01]  /*2ac10*/  FFMA R55, R81.reuse, R14, R120 ;  /* 0x0000000e51377223 */ /* 0x040fe20000000078 */
[C---:B------:R-:W-:Y:S01]  /*2ac20*/  FFMA R43, R81.reuse, R15, R136 ;  /* 0x0000000f512b7223 */ /* 0x040fe20000000088 */
[----:B------:R-:W-:Y:S01]  /*2ac30*/  MOV R59, R35 ;  /* 0x00000023003b7202 */ /* 0x000fe20000000f00 */
[-C--:B0-----:R-:W-:Y:S01]  /*2ac40*/  FFMA R3, R12, R81.reuse, R169 ;  /* 0x000000510c037223 */ /* 0x081fe200000000a9 */
[----:B---3--:R-:W-:Y:S01]  /*2ac50*/  FFMA R39, R16, R81, R168 ;  /* 0x0000005110277223 */ /* 0x008fe200000000a8 */
[C---:B------:R-:W-:Y:S01]  /*2ac60*/  FFMA R35, R81.reuse, R18, R225 ;  /* 0x0000001251237223 */ /* 0x040fe200000000e1 */
[----:B------:R-:W-:Y:S01]  /*2ac70*/  MOV R67, R27 ;  /* 0x0000001b00437202 */ /* 0x000fe20000000f00 */
[C---:B------:R-:W-:Y:S01]  /*2ac80*/  FFMA R47, R81.reuse, R19, R111 ;  /* 0x00000013512f7223 */ /* 0x040fe2000000006f */
[----:B----4-:R-:W-:Y:S01]  /*2ac90*/  FFMA R27, R8, R81, R110 ;  /* 0x00000051081b7223 */ /* 0x010fe2000000006e */
[C---:B------:R-:W-:Y:S01]  /*2aca0*/  FFMA R75, R81.reuse, R9, R109 ;  /* 0x00000009514b7223 */ /* 0x040fe2000000006d */
[----:B------:R-:W-:Y:S01]  /*2acb0*/  FFMA R79, R81, R10, R112 ;  /* 0x0000000a514f7223 */ /* 0x000fe20000000070 */
[----:B------:R-:W-:Y:S01]  /*2acc0*/  FFMA R23, R85, R65, R219 ;  /* 0x0000004155177223 */ /* 0x000fe200000000db */
[----:B--2---:R-:W-:Y:S01]  /*2acd0*/  FFMA R158, R20, R91, R83 ;  /* 0x0000005b149e7223 */ /* 0x004fe20000000053 */
[----:B------:R-:W-:-:S05]  /*2ace0*/  FFMA R20, R81, R86, R98 ;  /* 0x0000005651147223 */ /* 0x000fca0000000062 */
[----:B------:R-:W-:Y:S04]  /*2acf0*/  STL [R1+0x144], R20 ;  /* 0x0001441401007387 */ /* 0x000fe80000100800 */
[----:B------:R-:W-:Y:S04]  /*2ad00*/  STL [R1+0x17c], R7 ;  /* 0x00017c0701007387 */ /* 0x000fe80000100800 */
[----:B------:R0:W-:Y:S04]  /*2ad10*/  STL [R1+0x1a8], R3 ;  /* 0x0001a80301007387 */ /* 0x0001e80000100800 */
[----:B------:R-:W-:Y:S04]  /*2ad20*/  STL [R1+0x300], R51 ;  /* 0x0003003301007387 */ /* 0x000fe80000100800 */
[----:B------:R-:W-:Y:S01]  /*2ad30*/  STL [R1+0x304], R55 ;  /* 0x0003043701007387 */ /* 0x000fe20000100800 */
[----:B0-----:R-:W-:-:S03]  /*2ad40*/  FFMA R3, R81, R17, R221 ;  /* 0x0000001151037223 */ /* 0x001fc600000000dd */
[----:B------:R-:W-:Y:S01]  /*2ad50*/  STL [R1+0x308], R43 ;  /* 0x0003082b01007387 */ /* 0x000fe20000100800 */
[----:B------:R-:W-:-:S03]  /*2ad60*/  FFMA R83, R81, R11, R126 ;  /* 0x0000000b51537223 */ /* 0x000fc6000000007e */
[----:B------:R-:W-:Y:S01]  /*2ad70*/  STL [R1+0x30c], R39 ;  /* 0x00030c2701007387 */ /* 0x000fe20000100800 */
[----:B------:R-:W-:-:S03]  /*2ad80*/  FFMA R7, R85, R77, R125 ;  /* 0x0000004d55077223 */ /* 0x000fc6000000007d */
[----:B------:R0:W-:Y:S01]  /*2ad90*/  STL [R1+0x310], R3 ;  /* 0x0003100301007387 */ /* 0x0001e20000100800 */
[----:B------:R-:W-:-:S03]  /*2ada0*/  FFMA R20, R85, R73, R149 ;  /* 0x0000004955147223 */ /* 0x000fc60000000095 */
[----:B------:R-:W-:Y:S04]  /*2adb0*/  STL [R1+0x314], R35 ;  /* 0x0003142301007387 */ /* 0x000fe80000100800 */
[----:B------:R-:W-:Y:S01]  /*2adc0*/  STL [R1+0x318], R47 ;  /* 0x0003182f01007387 */ /* 0x000fe20000100800 */
[----:B0-----:R-:W-:-:S03]  /*2add0*/  FFMA R3, R85, R25, R160 ;  /* 0x0000001955037223 */ /* 0x001fc600000000a0 */
[----:B------:R-:W-:Y:S04]  /*2ade0*/  STL [R1+0x31c], R27 ;  /* 0x00031c1b01007387 */ /* 0x000fe80000100800 */
[----:B------:R-:W-:Y:S04]  /*2adf0*/  STL [R1+0x320], R75 ;  /* 0x0003204b01007387 */ /* 0x000fe80000100800 */
[----:B------:R-:W-:Y:S04]  /*2ae00*/  STL [R1+0x324], R79 ;  /* 0x0003244f01007387 */ /* 0x000fe80000100800 */
[----:B------:R-:W-:Y:S04]  /*2ae10*/  STL [R1+0x328], R83 ;  /* 0x0003285301007387 */ /* 0x000fe80000100800 */
[----:B------:R0:W-:Y:S04]  /*2ae20*/  STL [R1+0xb4], R7 ;  /* 0x0000b40701007387 */ /* 0x0001e80000100800 */
[----:B------:R-:W-:Y:S04]  /*2ae30*/  STL [R1+0xa4], R20 ;  /* 0x0000a41401007387 */ /* 0x000fe80000100800 */
[----:B------:R1:W-:Y:S01]  /*2ae40*/  STL [R1+0x90], R3 ;  /* 0x0000900301007387 */ /* 0x0003e20000100800 */
[----:B0-----:R-:W-:-:S05]  /*2ae50*/  FFMA R7, R85, R45, R172 ;  /* 0x0000002d55077223 */ /* 0x001fca00000000ac */
[----:B------:R0:W-:Y:S01]  /*2ae60*/  STL [R1+0x84], R7 ;  /* 0x0000840701007387 */ /* 0x0001e20000100800 */
[C---:B-1----:R-:W-:Y:S01]  /*2ae70*/  FFMA R3, R85.reuse, R37, R183 ;  /* 0x0000002555037223 */ /* 0x042fe200000000b7 */
[----:B------:R-:W-:-:S04]  /*2ae80*/  FFMA R20, R85, R53, R193 ;  /* 0x0000003555147223 */ /* 0x000fc800000000c1 */
[----:B------:R1:W-:Y:S01]  /*2ae90*/  STL [R1+0x54], R3 ;  /* 0x0000540301007387 */ /* 0x0003e20000100800 */
[----:B0-----:R-:W-:-:S05]  /*2aea0*/  FFMA R7, R85, R41, R187 ;  /* 0x0000002955077223 */ /* 0x001fca00000000bb */
[----:B------:R-:W-:Y:S01]  /*2aeb0*/  STL [R1+0x4c], R7 ;  /* 0x00004c0701007387 */ /* 0x000fe20000100800 */
[----:B-1----:R-:W-:-:S03]  /*2aec0*/  FFMA R3, R85, R69, R201 ;  /* 0x0000004555037223 */ /* 0x002fc600000000c9 */
[----:B------:R0:W-:Y:S04]  /*2aed0*/  STL [R1+0x44], R20 ;  /* 0x0000441401007387 */ /* 0x0001e80000100800 */
[----:B------:R1:W-:Y:S01]  /*2aee0*/  STL [R1+0x3c], R3 ;  /* 0x00003c0301007387 */ /* 0x0003e20000100800 */
[C---:B0-----:R-:W-:Y:S01]  /*2aef0*/  FFMA R20, R85.reuse, R61, R208 ;  /* 0x0000003d55147223 */ /* 0x041fe200000000d0 */
[----:B-1----:R-:W-:-:S04]  /*2af00*/  FFMA R3, R85, R57, R214 ;  /* 0x0000003955037223 */ /* 0x002fc800000000d6 */
[----:B------:R0:W-:Y:S04]  /*2af10*/  STL [R1+0x18], R20 ;  /* 0x0000181401007387 */ /* 0x0001e80000100800 */
[----:B------:R1:W-:Y:S01]  /*2af20*/  STL [R1+0x14], R3 ;  /* 0x0000140301007387 */ /* 0x0003e20000100800 */
[----:B0-----:R-:W-:-:S03]  /*2af30*/  FFMA R20, R85, R49, R226 ;  /* 0x0000003155147223 */ /* 0x001fc600000000e2 */
[----:B------:R-:W-:Y:S01]  /*2af40*/  STL [R1+0xc], R23 ;  /* 0x00000c1701007387 */ /* 0x000fe20000100800 */
[----:B-1----:R-:W-:-:S03]  /*2af50*/  FFMA R3, R85, R5, R230 ;  /* 0x0000000555037223 */ /* 0x002fc600000000e6 */
[----:B------:R0:W-:Y:S04]  /*2af60*/  STL [R1+0x8], R20 ;  /* 0x0000081401007387 */ /* 0x0001e80000100800 */
[----:B------:R1:W-:Y:S01]  /*2af70*/  STL [R1+0x4], R3 ;  /* 0x0000040301007387 */ /* 0x0003e20000100800 */
[C---:B0-----:R-:W-:Y:S01]  /*2af80*/  FFMA R20, R86.reuse, R77, R124 ;  /* 0x0000004d56147223 */ /* 0x041fe2000000007c */
[C---:B-1----:R-:W-:Y:S01]  /*2af90*/  FFMA R3, R86.reuse, R73, R148 ;  /* 0x0000004956037223 */ /* 0x042fe20000000094 */
        /* <DEDUP_REMOVED lines=26> */
[----:B0-----:R-:W-:Y:S01]  /*2b140*/  FFMA R23, R86, R21, R237 ;  /* 0x0000001556177223 */ /* 0x001fe200000000ed */
[----:B-1----:R-:W-:-:S04]  /*2b150*/  FFMA R20, R87, R77, R123 ;  /* 0x0000004d57147223 */ /* 0x002fc8000000007b */
[----:B------:R0:W-:Y:S01]  /*2b160*/  STL [R1+0x10], R23 ;  /* 0x0000101701007387 */ /* 0x0001e20000100800 */
[C---:B--2---:R-:W-:Y:S01]  /*2b170*/  FFMA R3, R87.reuse, R73, R135 ;  /* 0x0000004957037223 */ /* 0x044fe20000000087 */
[----:B------:R-:W-:Y:S02]  /*2b180*/  MOV R7, R67 ;  /* 0x0000004300077202 */ /* 0x000fe40000000f00 */
[----:B------:R1:W-:Y:S01]  /*2b190*/  STL [R1+0xac], R20 ;  /* 0x0000ac1401007387 */ /* 0x0003e20000100800 */
[----:B------:R-:W-:Y:S02]  /*2b1a0*/  MOV R67, R59 ;  /* 0x0000003b00437202 */ /* 0x000fe40000000f00 */
[----:B------:R-:W-:Y:S01]  /*2b1b0*/  MOV R59, R63 ;  /* 0x0000003f003b7202 */ /* 0x000fe20000000f00 */
[----:B------:R2:W-:Y:S01]  /*2b1c0*/  STL [R1+0x98], R3 ;  /* 0x0000980301007387 */ /* 0x0005e20000100800 */
[C---:B0-----:R-:W-:Y:S01]  /*2b1d0*/  FFMA R23, R87.reuse, R25, R157 ;  /* 0x0000001957177223 */ /* 0x041fe2000000009d */
[----:B-1----:R-:W-:-:S04]  /*2b1e0*/  FFMA R20, R87, R45, R166 ;  /* 0x0000002d57147223 */ /* 0x002fc800000000a6 */
[----:B------:R-:W-:Y:S01]  /*2b1f0*/  STL [R1+0x88], R23 ;  /* 0x0000881701007387 */ /* 0x000fe20000100800 */
[----:B--2---:R-:W-:-:S03]  /*2b200*/  FFMA R3, R87, R33, R176 ;  /* 0x0000002157037223 */ /* 0x004fc600000000b0 */
[----:B------:R-:W-:Y:S01]  /*2b210*/  STL [R1+0x74], R20 ;  /* 0x0000741401007387 */ /* 0x000fe20000100800 */
[----:B------:R-:W-:-:S03]  /*2b220*/  MOV R88, R59 ;  /* 0x0000003b00587202 */ /* 0x000fc60000000f00 */
[----:B------:R0:W-:Y:S04]  /*2b230*/  STL [R1+0x5c], R3 ;  /* 0x00005c0301007387 */ /* 0x0001e80000100800 */
[----:B------:R-:W2:Y:S04]  /*2b240*/  LDL.LU R59, [R1+0xb8] ;  /* 0x0000b800013b7983 */ /* 0x000ea80000300800 */
[----:B------:R-:W3:Y:S04]  /*2b250*/  LDL.LU R94, [R1+0x180] ;  /* 0x00018000015e7983 */ /* 0x000ee80000300800 */
[----:B------:R-:W4:Y:S01]  /*2b260*/  LDL.LU R93, [R1+0xe0] ;  /* 0x0000e000015d7983 */ /* 0x000f220000300800 */
[C---:B------:R-:W-:Y:S01]  /*2b270*/  FFMA R83, R87.reuse, R37, R162 ;  /* 0x0000002557537223 */ /* 0x040fe200000000a2 */
[C---:B------:R-:W-:Y:S01]  /*2b280*/  FFMA R79, R87.reuse, R41, R185 ;  /* 0x00000029574f7223 */ /* 0x040fe200000000b9 */
[C---:B------:R-:W-:Y:S01]  /*2b290*/  FFMA R75, R87.reuse, R53, R191 ;  /* 0x00000035574b7223 */ /* 0x040fe200000000bf */
[C---:B------:R-:W-:Y:S01]  /*2b2a0*/  FFMA R27, R87.reuse, R69, R198 ;  /* 0x00000045571b7223 */ /* 0x040fe200000000c6 */
[C---:B------:R-:W-:Y:S01]  /*2b2b0*/  FFMA R47, R87.reuse, R61, R206 ;  /* 0x0000003d572f7223 */ /* 0x040fe200000000ce */
[----:B------:R-:W-:Y:S01]  /*2b2c0*/  STL [R1+0x32c], R83 ;  /* 0x00032c5301007387 */ /* 0x000fe20000100800 */
[C---:B------:R-:W-:Y:S01]  /*2b2d0*/  FFMA R35, R87.reuse, R57, R212 ;  /* 0x0000003957237223 */ /* 0x040fe200000000d4 */
[C---:B0-----:R-:W-:Y:S01]  /*2b2e0*/  FFMA R3, R87.reuse, R65, R217 ;  /* 0x0000004157037223 */ /* 0x041fe200000000d9 */
[C---:B------:R-:W-:Y:S01]  /*2b2f0*/  FFMA R39, R87.reuse, R49, R223 ;  /* 0x0000003157277223 */ /* 0x040fe200000000df */
[----:B------:R-:W-:Y:S01]  /*2b300*/  STL [R1+0x330], R79 ;  /* 0x0003304f01007387 */ /* 0x000fe20000100800 */
[C---:B------:R-:W-:Y:S01]  /*2b310*/  FFMA R242, R87.reuse, R5, R242 ;  /* 0x0000000557f27223 */ /* 0x040fe200000000f2 */
[----:B------:R-:W-:-:S02]  /*2b320*/  FFMA R160, R87, R21, R236 ;  /* 0x0000001557a07223 */ /* 0x000fc400000000ec */
[----:B------:R-:W-:Y:S01]  /*2b330*/  STL [R1+0x334], R75 ;  /* 0x0003344b01007387 */ /* 0x000fe20000100800 */
[----:B------:R-:W-:-:S03]  /*2b340*/  FFMA R43, R12, R77, R113 ;  /* 0x0000004d0c2b7223 */ /* 0x000fc60000000071 */
[----:B------:R0:W-:Y:S01]  /*2b350*/  STL [R1+0x338], R27 ;  /* 0x0003381b01007387 */ /* 0x0001e20000100800 */
[----:B------:R-:W-:-:S03]  /*2b360*/  FFMA R55, R12, R73, R119 ;  /* 0x000000490c377223 */ /* 0x000fc60000000077 */
[----:B------:R-:W-:Y:S01]  /*2b370*/  STL [R1+0x33c], R47 ;  /* 0x00033c2f01007387 */ /* 0x000fe20000100800 */
[----:B------:R-:W-:-:S03]  /*2b380*/  FFMA R51, R12, R25, R133 ;  /* 0x000000190c337223 */ /* 0x000fc60000000085 */
[----:B------:R-:W-:Y:S01]  /*2b390*/  STL [R1+0x340], R35 ;  /* 0x0003402301007387 */ /* 0x000fe20000100800 */
[----:B------:R-:W-:Y:S01]  /*2b3a0*/  MOV R91, R7 ;  /* 0x00000007005b7202 */ /* 0x000fe20000000f00 */
[C---:B------:R-:W-:Y:S02]  /*2b3b0*/  FFMA R23, R12.reuse, R45, R164 ;  /* 0x0000002d0c177223 */ /* 0x040fe400000000a4 */
[----:B------:R-:W-:Y:S01]  /*2b3c0*/  STL [R1+0x344], R3 ;  /* 0x0003440301007387 */ /* 0x000fe20000100800 */
[----:B------:R-:W-:-:S03]  /*2b3d0*/  FFMA R7, R12, R33, R156 ;  /* 0x000000210c077223 */ /* 0x000fc6000000009c */
[----:B------:R-:W-:Y:S04]  /*2b3e0*/  STL [R1+0x348], R39 ;  /* 0x0003482701007387 */ /* 0x000fe80000100800 */
[----:B------:R-:W-:Y:S04]  /*2b3f0*/  STL [R1+0x34c], R242 ;  /* 0x00034cf201007387 */ /* 0x000fe80000100800 */
[----:B------:R-:W-:Y:S04]  /*2b400*/  STL [R1+0x350], R160 ;  /* 0x000350a001007387 */ /* 0x000fe80000100800 */
[----:B------:R-:W-:Y:S04]  /*2b410*/  STL [R1+0x354], R43 ;  /* 0x0003542b01007387 */ /* 0x000fe80000100800 */
[----:B------:R-:W-:Y:S04]  /*2b420*/  STL [R1+0x358], R55 ;  /* 0x0003583701007387 */ /* 0x000fe80000100800 */
[----:B------:R-:W-:Y:S04]  /*2b430*/  STL [R1+0x35c], R51 ;  /* 0x00035c3301007387 */ /* 0x000fe80000100800 */
[----:B------:R-:W-:Y:S01]  /*2b440*/  STL [R1+0x360], R23 ;  /* 0x0003601701007387 */ /* 0x000fe20000100800 */
[----:B------:R-:W-:-:S03]  /*2b450*/  FFMA R251, R84, R77, R122 ;  /* 0x0000004d54fb7223 */ /* 0x000fc6000000007a */
[----:B------:R-:W-:Y:S01]  /*2b460*/  STL [R1+0x364], R7 ;  /* 0x0003640701007387 */ /* 0x000fe20000100800 */
[----:B------:R-:W-:-:S03]  /*2b470*/  FFMA R122, R13, R53, R121 ;  /* 0x000000350d7a7223 */ /* 0x000fc60000000079 */
[----:B------:R-:W2:Y:S01]  /*2b480*/  LDL.LU R103, [R1+0x1b8] ;  /* 0x0001b80001677983 */ /* 0x000ea20000300800 */
[----:B------:R-:W-:-:S03]  /*2b490*/  FFMA R121, R13, R69, R140 ;  /* 0x000000450d797223 */ /* 0x000fc6000000008c */
[----:B------:R-:W2:Y:S04]  /*2b4a0*/  LDL.LU R98, [R1+0x178] ;  /* 0x0001780001627983 */ /* 0x000ea80000300800 */
[----:B------:R-:W2:Y:S04]  /*2b4b0*/  LDL.LU R97, [R1+0xe8] ;  /* 0x0000e80001617983 */ /* 0x000ea80000300800 */
[----:B------:R-:W2:Y:S04]  /*2b4c0*/  LDL.LU R20, [R1+0x1dc] ;  /* 0x0001dc0001147983 */ /* 0x000ea80000300800 */
[----:B------:R-:W2:Y:S01]  /*2b4d0*/  LDL.LU R95, [R1+0x1b4] ;  /* 0x0001b400015f7983 */ /* 0x000ea20000300800 */
[----:B---3--:R-:W-:-:S03]  /*2b4e0*/  FFMA R126, R14, R77, R94 ;  /* 0x0000004d0e7e7223 */ /* 0x008fc6000000005e */
[----:B------:R-:W3:Y:S01]  /*2b4f0*/  LDL.LU R94, [R1+0x164] ;  /* 0x00016400015e7983 */ /* 0x000ee20000300800 */
[----:B----4-:R-:W-:-:S03]  /*2b500*/  FFMA R140, R14, R73, R93 ;  /* 0x000000490e8c7223 */ /* 0x010fc6000000005d */
[----:B------:R-:W4:Y:S04]  /*2b510*/  LDL.LU R93, [R1+0xf0] ;  /* 0x0000f000015d7983 */ /* 0x000f280000300800 */
[----:B------:R-:W4:Y:S01]  /*2b520*/  LDL.LU R221, [R1+0x200] ;  /* 0x0002000001dd7983 */ /* 0x000f220000300800 */
[----:B------:R-:W-:-:S03]  /*2b530*/  MOV R63, R252 ;  /* 0x000000fc003f7202 */ /* 0x000fc60000000f00 */
[----:B------:R-:W4:Y:S01]  /*2b540*/  LDL.LU R104, [R1+0x1d8] ;  /* 0x0001d80001687983 */ /* 0x000f220000300800 */
[----:B------:R-:W-:Y:S01]  /*2b550*/  FFMA R70, R84, R81, R96 ;  /* 0x0000005154467223 */ /* 0x000fe20000000060 */
[----:B------:R-:W-:Y:S01]  /*2b560*/  MOV R96, R63 ;  /* 0x0000003f00607202 */ /* 0x000fe20000000f00 */
        /* <DEDUP_REMOVED lines=16> */
[----:B------:R-:W-:Y:S01]  /*2b670*/  MOV R90, R67 ;  /* 0x00000043005a7202 */ /* 0x000fe20000000f00 */
[----:B------:R-:W-:Y:S01]  /*2b680*/  FFMA R84, R84, R21, R235 ;  /* 0x0000001554547223 */ /* 0x000fe200000000eb */
[----:B------:R-:W-:Y:S01]  /*2b690*/  FFMA R235, R85, R33, R180 ;  /* 0x0000002155eb7223 */ /* 0x000fe200000000b4 */
[----:B------:R-:W-:Y:S01]  /*2b6a0*/  MOV R92, R71 ;  /* 0x00000047005c7202 */ /* 0x000fe20000000f00 */
[----:B------:R-:W-:Y:S01]  /*2b6b0*/  FFMA R178, R12, R37, R153 ;  /* 0x000000250cb27223 */ /* 0x000fe20000000099 */
[----:B------:R-:W-:-:S03]  /*2b6c0*/  FFMA R153, R15, R45, R31 ;  /* 0x0000002d0f997223 */ /* 0x000fc6000000001f */
[----:B------:R-:W-:Y:S01]  /*2b6d0*/  FFMA R31, R17, R37, R92 ;  /* 0x00000025111f7223 */ /* 0x000fe2000000005c */
[C---:B--2---:R-:W-:Y:S02]  /*2b6e0*/  FFMA R141, R15.reuse, R77, R103 ;  /* 0x0000004d0f8d7223 */ /* 0x044fe40000000067 */
[----:B------:R-:W2:Y:S01]  /*2b6f0*/  LDL.LU R103, [R1+0x1b0] ;  /* 0x0001b00001677983 */ /* 0x000ea20000300800 */
[----:B------:R-:W-:-:S03]  /*2b700*/  FFMA R155, R15, R73, R98 ;  /* 0x000000490f9b7223 */ /* 0x000fc60000000062 */
[----:B------:R-:W2:Y:S01]  /*2b710*/  LDL.LU R98, [R1+0x160] ;  /* 0x0001600001627983 */ /* 0x000ea20000300800 */
[----:B------:R-:W-:Y:S01]  /*2b720*/  FFMA R154, R15, R25, R97 ;  /* 0x000000190f9a7223 */ /* 0x000fe20000000061 */
[----:B------:R-:W-:Y:S02]  /*2b730*/  MOV R97, R96 ;  /* 0x0000006000617202 */ /* 0x000fe40000000f00 */
[----:B------:R-:W2:Y:S01]  /*2b740*/  LDL.LU R96, [R1+0x21c] ;  /* 0x00021c0001607983 */ /* 0x000ea20000300800 */
[----:B------:R-:W-:-:S03]  /*2b750*/  FFMA R157, R16, R77, R20 ;  /* 0x0000004d109d7223 */ /* 0x000fc60000000014 */
[----:B------:R-:W2:Y:S01]  /*2b760*/  LDL.LU R20, [R1+0x1fc] ;  /* 0x0001fc0001147983 */ /* 0x000ea20000300800 */
[C---:B------:R-:W-:Y:S01]  /*2b770*/  FFMA R185, R16.reuse, R73, R95 ;  /* 0x0000004910b97223 */ /* 0x040fe2000000005f */
[----:B------:R-:W-:Y:S01]  /*2b780*/  FFMA R123, R13, R41, R143 ;  /* 0x000000290d7b7223 */ /* 0x000fe2000000008f */
[----:B------:R-:W-:Y:S01]  /*2b790*/  FFMA R143, R15, R5, R48 ;  /* 0x000000050f8f7223 */ /* 0x000fe20000000030 */
[C---:B---3--:R-:W-:Y:S01]  /*2b7a0*/  FFMA R183, R16.reuse, R25, R94 ;  /* 0x0000001910b77223 */ /* 0x048fe2000000005e */
[----:B------:R-:W-:Y:S01]  /*2b7b0*/  MOV R94, R90 ;  /* 0x0000005a005e7202 */ /* 0x000fe20000000f00 */
[----:B----4-:R-:W-:Y:S01]  /*2b7c0*/  FFMA R180, R16, R45, R93 ;  /* 0x0000002d10b47223 */ /* 0x010fe2000000005d */
[----:B------:R-:W-:Y:S02]  /*2b7d0*/  MOV R93, R91 ;  /* 0x0000005b005d7202 */ /* 0x000fe40000000f00 */
[----:B------:R-:W3:Y:S04]  /*2b7e0*/  LDL.LU R91, [R1+0x1d4] ;  /* 0x0001d400015b7983 */ /* 0x000ee80000300800 */
[----:B------:R-:W4:Y:S04]  /*2b7f0*/  LDL.LU R90, [R1+0x1ac] ;  /* 0x0001ac00015a7983 */ /* 0x000f280000300800 */
[----:B------:R-:W3:Y:S04]  /*2b800*/  LDL.LU R95, [R1+0x15c] ;  /* 0x00015c00015f7983 */ /* 0x000ee80000300800 */
        /* <DEDUP_REMOVED lines=8> */
[----:B------:R-:W-:-:S02]  /*2b890*/  FFMA R44, R17, R73, R104 ;  /* 0x00000049112c7223 */ /* 0x000fc40000000068 */
        /* <DEDUP_REMOVED lines=13> */
[----:B------:R-:W4:Y:S01]  /*2b970*/  LDL.LU R181, [R1+0x22c] ;  /* 0x00022c0001b57983 */ /* 0x000f220000300800 */
[C---:B--2---:R-:W-:Y:S01]  /*2b980*/  FFMA R97, R18.reuse, R77, R96 ;  /* 0x0000004d12617223 */ /* 0x044fe20000000060 */
[C---:B------:R-:W-:Y:S02]  /*2b990*/  FFMA R151, R15.reuse, R37, R151 ;  /* 0x000000250f977223 */ /* 0x040fe40000000097 */
[----:B------:R-:W2:Y:S01]  /*2b9a0*/  LDL.LU R188, [R1+0x228] ;  /* 0x0002280001bc7983 */ /* 0x000ea20000300800 */
[C---:B------:R-:W-:Y:S01]  /*2b9b0*/  FFMA R96, R18.reuse, R73, R20 ;  /* 0x0000004912607223 */ /* 0x040fe20000000014 */
[C---:B------:R-:W-:Y:S01]  /*2b9c0*/  FFMA R150, R15.reuse, R41, R150 ;  /* 0x000000290f967223 */ /* 0x040fe20000000096 */
[C---:B------:R-:W-:Y:S01]  /*2b9d0*/  FFMA R149, R15.reuse, R53, R36 ;  /* 0x000000350f957223 */ /* 0x040fe20000000024 */
[----:B------:R-:W2:Y:S01]  /*2b9e0*/  LDL.LU R225, [R1+0x224] ;  /* 0x0002240001e17983 */ /* 0x000ea20000300800 */
[C---:B------:R-:W-:Y:S01]  /*2b9f0*/  FFMA R148, R15.reuse, R69, R40 ;  /* 0x000000450f947223 */ /* 0x040fe20000000028 */
[C---:B------:R-:W-:Y:S01]  /*2ba00*/  FFMA R147, R15.reuse, R61, R147 ;  /* 0x0000003d0f937223 */ /* 0x040fe20000000093 */
[C---:B------:R-:W-:Y:S01]  /*2ba10*/  FFMA R146, R15.reuse, R57, R146 ;  /* 0x000000390f927223 */ /* 0x040fe20000000092 */
[C---:B------:R-:W-:Y:S01]  /*2ba20*/  FFMA R145, R15.reuse, R65, R115 ;  /* 0x000000410f917223 */ /* 0x040fe20000000073 */
[C---:B------:R-:W-:Y:S01]  /*2ba30*/  FFMA R144, R15.reuse, R49, R144 ;  /* 0x000000310f907223 */ /* 0x040fe20000000090 */
[----:B------:R-:W-:Y:S01]  /*2ba40*/  FFMA R159, R15, R21, R106 ;  /* 0x000000150f9f7223 */ /* 0x000fe2000000006a */
[----:B------:R-:W2:Y:S01]  /*2ba50*/  LDL.LU R20, [R1+0x220] ;  /* 0x0002200001147983 */ /* 0x000ea20000300800 */
[C---:B------:R-:W-:Y:S01]  /*2ba60*/  FFMA R15, R17.reuse, R57, R52 ;  /* 0x00000039110f7223 */ /* 0x040fe20000000034 */
[C---:B------:R-:W-:Y:S01]  /*2ba70*/  FFMA R52, R17.reuse, R21, R89 ;  /* 0x0000001511347223 */ /* 0x040fe20000000059 */
[----:B------:R-:W-:Y:S01]  /*2ba80*/  FFMA R40, R17, R25, R103 ;  /* 0x0000001911287223 */ /* 0x000fe20000000067 */
[----:B------:R-:W-:Y:S01]  /*2ba90*/  FFMA R81, R18, R41, R94 ;  /* 0x0000002912517223 */ /* 0x000fe2000000005e */
[----:B------:R-:W-:Y:S01]  /*2baa0*/  MOV R103, R93 ;  /* 0x0000005d00677202 */ /* 0x000fe20000000f00 */
[----:B------:R-:W-:Y:S01]  /*2bab0*/  FFMA R174, R12, R53, R142 ;  /* 0x000000350cae7223 */ /* 0x000fe2000000008e */
[----:B------:R-:W-:Y:S01]  /*2bac0*/  FFMA R142, R14, R21, R107 ;  /* 0x000000150e8e7223 */ /* 0x000fe2000000006b */
[----:B---3--:R-:W-:-:S02]  /*2bad0*/  FFMA R89, R18, R33, R95 ;  /* 0x0000002112597223 */ /* 0x008fc4000000005f */
[----:B------:R-:W3:Y:S01]  /*2bae0*/  LDL.LU R95, [R1+0x210] ;  /* 0x00021000015f7983 */ /* 0x000ee20000300800 */
[----:B----4-:R-:W-:-:S03]  /*2baf0*/  FFMA R115, R19, R77, R92 ;  /* 0x0000004d13737223 */ /* 0x010fc6000000005c */
[----:B------:R-:W4:Y:S04]  /*2bb00*/  LDL.LU R94, [R1+0x20c] ;  /* 0x00020c00015e7983 */ /* 0x000f280000300800 */
[----:B------:R-:W4:Y:S04]  /*2bb10*/  LDL.LU R93, [R1+0x208] ;  /* 0x00020800015d7983 */ /* 0x000f280000300800 */
[----:B------:R-:W4:Y:S01]  /*2bb20*/  LDL.LU R92, [R1+0x204] ;  /* 0x00020400015c7983 */ /* 0x000f220000300800 */
[----:B------:R-:W-:-:S03]  /*2bb30*/  FFMA R107, R19, R37, R221 ;  /* 0x00000025136b7223 */ /* 0x000fc600000000dd */
[----:B------:R-:W4:Y:S04]  /*2bb40*/  LDL.LU R221, [R1+0x1f0] ;  /* 0x0001f00001dd7983 */ /* 0x000f280000300800 */
[----:B------:R-:W4:Y:S04]  /*2bb50*/  LDL.LU R86, [R1+0x1ec] ;  /* 0x0001ec0001567983 */ /* 0x000f280000300800 */
[----:B------:R-:W4:Y:S01]  /*2bb60*/  LDL.LU R237, [R1+0x1e8] ;  /* 0x0001e80001ed7983 */ /* 0x000f220000300800 */
[----:B------:R-:W-:-:S03]  /*2bb70*/  FFMA R71, R13, R45, R118 ;  /* 0x0000002d0d477223 */ /* 0x000fc60000000076 */
[----:B------:R-:W4:Y:S01]  /*2bb80*/  LDL.LU R218, [R1+0x1e4] ;  /* 0x0001e40001da7983 */ /* 0x000f220000300800 */
        /* <DEDUP_REMOVED lines=12> */
[----:B------:R-:W-:Y:S01]  /*2bc50*/  FFMA R163, R16, R49, R114 ;  /* 0x0000003110a37223 */ /* 0x000fe20000000072 */
[-C--:B------:R-:W-:Y:S01]  /*2bc60*/  FFMA R190, R8, R77.reuse, R187 ;  /* 0x0000004d08be7223 */ /* 0x080fe200000000bb */
[----:B------:R-:W-:Y:S01]  /*2bc70*/  FFMA R114, R9, R77, R220 ;  /* 0x0000004d09727223 */ /* 0x000fe200000000dc */
[C---:B------:R-:W-:Y:S01]  /*2bc80*/  FFMA R182, R11.reuse, R73, R194 ;  /* 0x000000490bb67223 */ /* 0x040fe200000000c2 */
[----:B--2---:R-:W-:-:S02]  /*2bc90*/  FFMA R199, R11, R25, R20 ;  /* 0x000000190bc77223 */ /* 0x004fc40000000014 */
[----:B------:R-:W2:Y:S04]  /*2bca0*/  LDL.LU R20, [R1+0x1c8] ;  /* 0x0001c80001147983 */ /* 0x000ea80000300800 */
[----:B------:R-:W2:Y:S04]  /*2bcb0*/  LDL.LU R231, [R1+0x1c4] ;  /* 0x0001c40001e77983 */ /* 0x000ea80000300800 */
[----:B------:R-:W2:Y:S04]  /*2bcc0*/  LDL.LU R224, [R1+0x1c0] ;  /* 0x0001c00001e07983 */ /* 0x000ea80000300800 */
[----:B------:R-:W2:Y:S01]  /*2bcd0*/  LDL.LU R207, [R1+0x1bc] ;  /* 0x0001bc0001cf7983 */ /* 0x000ea20000300800 */
[----:B------:R-:W-:Y:S01]  /*2bce0*/  FFMA R106, R19, R41, R104 ;  /* 0x00000029136a7223 */ /* 0x000fe20000000068 */
[----:B------:R-:W-:Y:S01]  /*2bcf0*/  FFMA R156, R9, R25, R188 ;  /* 0x00000019099c7223 */ /* 0x000fe200000000bc */
[----:B------:R-:W-:Y:S01]  /*2bd00*/  FFMA R104, R19, R69, R240 ;  /* 0x0000004513687223 */ /* 0x000fe200000000f0 */
[-C--:B------:R-:W-:Y:S01]  /*2bd10*/  FFMA R113, R10, R77.reuse, R215 ;  /* 0x0000004d0a717223 */ /* 0x080fe200000000d7 */
[-C--:B------:R-:W-:Y:S01]  /*2bd20*/  FFMA R67, R13, R77.reuse, R59 ;  /* 0x0000004d0d437223 */ /* 0x080fe2000000003b */
[----:B------:R-:W-:Y:S01]  /*2bd30*/  FFMA R184, R11, R77, R184 ;  /* 0x0000004d0bb87223 */ /* 0x000fe200000000b8 */
[-C--:B------:R-:W-:Y:S01]  /*2bd40*/  FFMA R240, R8, R73.reuse, R209 ;  /* 0x0000004908f07223 */ /* 0x080fe200000000d1 */
[-C--:B------:R-:W-:Y:S01]  /*2bd50*/  FFMA R59, R13, R73.reuse, R105 ;  /* 0x000000490d3b7223 */ /* 0x080fe20000000069 */
[-C--:B------:R-:W-:Y:S01]  /*2bd60*/  FFMA R112, R19, R73.reuse, R112 ;  /* 0x0000004913707223 */ /* 0x080fe20000000070 */
[-C--:B------:R-:W-:Y:S01]  /*2bd70*/  FFMA R111, R9, R73.reuse, R111 ;  /* 0x00000049096f7223 */ /* 0x080fe2000000006f */
[C---:B------:R-:W-:Y:S01]  /*2bd80*/  FFMA R77, R10.reuse, R73, R202 ;  /* 0x000000490a4d7223 */ /* 0x040fe200000000ca */
[----:B------:R-:W-:Y:S01]  /*2bd90*/  FFMA R73, R10, R25, R225 ;  /* 0x000000190a497223 */ /* 0x000fe200000000e1 */
[----:B---3--:R-:W-:-:S02]  /*2bda0*/  FFMA R198, R8, R45, R95 ;  /* 0x0000002d08c67223 */ /* 0x008fc4000000005f */
[----:B------:R-:W3:Y:S01]  /*2bdb0*/  LDL.LU R95, [R1+0x1a4] ;  /* 0x0001a400015f7983 */ /* 0x000ee20000300800 */
[----:B----4-:R-:W-:-:S03]  /*2bdc0*/  FFMA R197, R9, R45, R94 ;  /* 0x0000002d09c57223 */ /* 0x010fc6000000005e */
[----:B------:R-:W4:Y:S01]  /*2bdd0*/  LDL.LU R94, [R1+0x1a0] ;  /* 0x0001a000015e7983 */ /* 0x000f220000300800 */
[----:B------:R-:W-:-:S03]  /*2bde0*/  FFMA R196, R10, R45, R93 ;  /* 0x0000002d0ac47223 */ /* 0x000fc6000000005d */
[----:B------:R-:W4:Y:S01]  /*2bdf0*/  LDL.LU R93, [R1+0x19c] ;  /* 0x00019c00015d7983 */ /* 0x000f220000300800 */
[----:B------:R-:W-:-:S03]  /*2be00*/  FFMA R213, R11, R45, R92 ;  /* 0x0000002d0bd57223 */ /* 0x000fc6000000005c */
[----:B------:R-:W4:Y:S04]  /*2be10*/  LDL.LU R92, [R1+0x198] ;  /* 0x00019800015c7983 */ /* 0x000f280000300800 */
[----:B------:R-:W3:Y:S04]  /*2be20*/  LDL.LU R192, [R1+0x190] ;  /* 0x0001900001c07983 */ /* 0x000ee80000300800 */
        /* <DEDUP_REMOVED lines=58> */
[----:B------:R-:W-:Y:S01]  /*2c1d0*/  FFMA R109, R19, R45, R109 ;  /* 0x0000002d136d7223 */ /* 0x000fe2000000006d */
        /* <DEDUP_REMOVED lines=8> */
[-C--:B------:R-:W-:Y:S01]  /*2c260*/  FFMA R210, R10, R33.reuse, R237 ;  /* 0x000000210ad27223 */ /* 0x080fe200000000ed */
[----:B------:R-:W-:Y:S01]  /*2c270*/  FFMA R218, R11, R33, R218 ;  /* 0x000000210bda7223 */ /* 0x000fe200000000da */
[C---:B------:R-:W-:Y:S01]  /*2c280*/  FFMA R171, R16.reuse, R69, R171 ;  /* 0x0000004510ab7223 */ /* 0x040fe200000000ab */
[C---:B------:R-:W-:Y:S01]  /*2c290*/  FFMA R105, R19.reuse, R53, R103 ;  /* 0x0000003513697223 */ /* 0x040fe20000000067 */
[C---:B------:R-:W-:Y:S01]  /*2c2a0*/  FFMA R167, R16.reuse, R57, R167 ;  /* 0x0000003910a77223 */ /* 0x040fe200000000a7 */
[C---:B------:R-:W-:Y:S01]  /*2c2b0*/  FFMA R103, R19.reuse, R61, R232 ;  /* 0x0000003d13677223 */ /* 0x040fe200000000e8 */
[C---:B------:R-:W-:Y:S01]  /*2c2c0*/  FFMA R102, R19.reuse, R57, R102 ;  /* 0x0000003913667223 */ /* 0x040fe20000000066 */
[-C--:B------:R-:W-:Y:S01]  /*2c2d0*/  FFMA R165, R16, R65.reuse, R165 ;  /* 0x0000004110a57223 */ /* 0x080fe200000000a5 */
[----:B------:R-:W-:Y:S01]  /*2c2e0*/  FFMA R101, R19, R65, R101 ;  /* 0x0000004113657223 */ /* 0x000fe20000000065 */
[CC--:B---3--:R-:W-:Y:S01]  /*2c2f0*/  FFMA R18, R8.reuse, R53.reuse, R192 ;  /* 0x0000003508127223 */ /* 0x0c8fe200000000c0 */
[C---:B----4-:R-:W-:Y:S01]  /*2c300*/  FFMA R17, R9.reuse, R53, R186 ;  /* 0x0000003509117223 */ /* 0x050fe200000000ba */
[-C--:B------:R-:W-:Y:S01]  /*2c310*/  FFMA R45, R8, R69.reuse, R230 ;  /* 0x00000045082d7223 */ /* 0x080fe200000000e6 */
[-C--:B------:R-:W-:Y:S01]  /*2c320*/  FFMA R33, R9, R69.reuse, R226 ;  /* 0x0000004509217223 */ /* 0x080fe200000000e2 */
[CC--:B------:R-:W-:Y:S01]  /*2c330*/  FFMA R25, R10.reuse, R69.reuse, R219 ;  /* 0x000000450a197223 */ /* 0x0c0fe200000000db */
[C---:B------:R-:W-:Y:S01]  /*2c340*/  FFMA R195, R11.reuse, R69, R214 ;  /* 0x000000450bc37223 */ /* 0x040fe200000000d6 */
[----:B------:R-:W-:Y:S01]  /*2c350*/  FFMA R192, R10, R61, R208 ;  /* 0x0000003d0ac07223 */ /* 0x000fe200000000d0 */
[----:B------:R-:W-:-:S02]  /*2c360*/  FFMA R208, R11, R65, R50 ;  /* 0x000000410bd07223 */ /* 0x000fc40000000032 */
[----:B------:R-:W2:Y:S04]  /*2c370*/  LDL.LU R50, [R1+0x39c] ;  /* 0x00039c0001327983 */ /* 0x000ea80000300800 */
[----:B------:R-:W3:Y:S04]  /*2c380*/  LDL.LU R66, [R1+0x398] ;  /* 0x0003980001427983 */ /* 0x000ee80000300800 */
[----:B------:R-:W4:Y:S04]  /*2c390*/  LDL.LU R58, [R1+0x394] ;  /* 0x00039400013a7983 */ /* 0x000f280000300800 */
[----:B------:R-:W2:Y:S01]  /*2c3a0*/  LDL.LU R62, [R1+0x390] ;  /* 0x00039000013e7983 */ /* 0x000ea20000300800 */
[----:B------:R-:W-:-:S03]  /*2c3b0*/  FFMA R191, R11, R61, R187 ;  /* 0x0000003d0bbf7223 */ /* 0x000fc600000000bb */
[----:B------:R-:W3:Y:S01]  /*2c3c0*/  LDL.LU R54, [R1+0x38c] ;  /* 0x00038c0001367983 */ /* 0x000ee20000300800 */
[----:B------:R-:W-:-:S03]  /*2c3d0*/  FFMA R194, R8, R61, R194 ;  /* 0x0000003d08c27223 */ /* 0x000fc600000000c2 */
[----:B------:R-:W3:Y:S01]  /*2c3e0*/  LDL.LU R42, [R1+0x388] ;  /* 0x00038800012a7983 */ /* 0x000ee20000300800 */
[C---:B------:R-:W-:Y:S01]  /*2c3f0*/  FFMA R193, R9.reuse, R61, R193 ;  /* 0x0000003d09c17223 */ /* 0x040fe200000000c1 */
[-C--:B------:R-:W-:Y:S02]  /*2c400*/  FFMA R189, R8, R57.reuse, R220 ;  /* 0x0000003908bd7223 */ /* 0x080fe400000000dc */
[----:B0-----:R-:W3:Y:S01]  /*2c410*/  LDL.LU R27, [R1+0x110] ;  /* 0x00011000011b7983 */ /* 0x001ee20000300800 */
[-C--:B------:R-:W-:Y:S01]  /*2c420*/  FFMA R188, R9, R57.reuse, R188 ;  /* 0x0000003909bc7223 */ /* 0x080fe200000000bc */
[-C--:B------:R-:W-:Y:S01]  /*2c430*/  FFMA R187, R10, R57.reuse, R215 ;  /* 0x000000390abb7223 */ /* 0x080fe200000000d7 */
[----:B------:R-:W-:Y:S01]  /*2c440*/  FFMA R186, R11, R57, R209 ;  /* 0x000000390bba7223 */ /* 0x000fe200000000d1 */
[----:B------:R-:W3:Y:S01]  /*2c450*/  LDL.LU R230, [R1+0xb4] ;  /* 0x0000b40001e67983 */ /* 0x000ee20000300800 */
[-C--:B------:R-:W-:Y:S01]  /*2c460*/  FFMA R69, R8, R65.reuse, R202 ;  /* 0x0000004108457223 */ /* 0x080fe200000000ca */
[CC--:B------:R-:W-:Y:S01]  /*2c470*/  FFMA R61, R9.reuse, R65.reuse, R225 ;  /* 0x00000041093d7223 */ /* 0x0c0fe200000000e1 */
[C---:B------:R-:W-:Y:S01]  /*2c480*/  FFMA R57, R10.reuse, R65, R221 ;  /* 0x000000410a397223 */ /* 0x040fe200000000dd */
[----:B------:R-:W3:Y:S01]  /*2c490*/  LDL.LU R75, [R1+0xa4] ;  /* 0x0000a400014b7983 */ /* 0x000ee20000300800 */
[-C--:B------:R-:W-:Y:S01]  /*2c4a0*/  FFMA R202, R9, R5.reuse, R34 ;  /* 0x0000000509ca7223 */ /* 0x080fe20000000022 */
[----:B------:R-:W-:-:S02]  /*2c4b0*/  FFMA R65, R10, R5, R82 ;  /* 0x000000050a417223 */ /* 0x000fc40000000052 */
[----:B------:R-:W3:Y:S04]  /*2c4c0*/  LDL.LU R79, [R1+0x90] ;  /* 0x00009000014f7983 */ /* 0x000ee80000300800 */
[----:B------:R-:W3:Y:S04]  /*2c4d0*/  LDL.LU R34, [R1+0x384] ;  /* 0x0003840001227983 */ /* 0x000ee80000300800 */
[----:B------:R-:W4:Y:S01]  /*2c4e0*/  LDL.LU R82, [R1+0x380] ;  /* 0x0003800001527983 */ /* 0x000f220000300800 */
[C---:B------:R-:W-:Y:S01]  /*2c4f0*/  FFMA R100, R19.reuse, R49, R100 ;  /* 0x0000003113647223 */ /* 0x040fe20000000064 */
[C---:B------:R-:W-:Y:S01]  /*2c500*/  FFMA R99, R19.reuse, R5, R99 ;  /* 0x0000000513637223 */ /* 0x040fe20000000063 */
[----:B------:R-:W-:Y:S01]  /*2c510*/  FFMA R158, R19, R21, R158 ;  /* 0x00000015139e7223 */ /* 0x000fe2000000009e */
[-C--:B------:R-:W-:Y:S01]  /*2c520*/  FFMA R175, R16, R41.reuse, R175 ;  /* 0x0000002910af7223 */ /* 0x080fe200000000af */
[-C--:B------:R-:W-:Y:S01]  /*2c530*/  FFMA R19, R8, R41.reuse, R95 ;  /* 0x0000002908137223 */ /* 0x080fe2000000005f */
[-C--:B------:R-:W-:Y:S01]  /*2c540*/  FFMA R231, R9, R41.reuse, R94 ;  /* 0x0000002909e77223 */ /* 0x080fe2000000005e */
[-C--:B------:R-:W-:Y:S01]  /*2c550*/  FFMA R0, R10, R41.reuse, R93 ;  /* 0x000000290a007223 */ /* 0x080fe2000000005d */
[----:B------:R-:W-:-:S02]  /*2c560*/  FFMA R41, R11, R41, R92 ;  /* 0x000000290b297223 */ /* 0x000fc4000000005c */
[----:B------:R-:W4:Y:S01]  /*2c570*/  LDS.128 R92, [R2+0x1c00] ;  /* 0x001c0000025c7984 */ /* 0x000f220000000c00 */
[----:B------:R-:W-:Y:S01]  /*2c580*/  FFMA R215, R11, R5, R26 ;  /* 0x000000050bd77223 */ /* 0x000fe2000000001a */
[-C--:B------:R-:W-:Y:S01]  /*2c590*/  FFMA R214, R8, R21.reuse, R78 ;  /* 0x0000001508d67223 */ /* 0x080fe2000000004e */
[----:B------:R-:W-:Y:S01]  /*2c5a0*/  FFMA R219, R9, R21, R74 ;  /* 0x0000001509db7223 */ /* 0x000fe2000000004a */
[----:B------:R-:W3:Y:S01]  /*2c5b0*/  LDL.LU R26, [R1+0x37c] ;  /* 0x00037c00011a7983 */ /* 0x000ee20000300800 */
[C---:B------:R-:W-:Y:S01]  /*2c5c0*/  FFMA R173, R16.reuse, R53, R173 ;  /* 0x0000003510ad7223 */ /* 0x040fe200000000ad */
[C---:B------:R-:W-:Y:S01]  /*2c5d0*/  FFMA R161, R16.reuse, R5, R161 ;  /* 0x0000000510a17223 */ /* 0x040fe200000000a1 */
[-C--:B------:R-:W-:Y:S01]  /*2c5e0*/  FFMA R200, R16, R21.reuse, R200 ;  /* 0x0000001510c87223 */ /* 0x080fe200000000c8 */
[----:B------:R-:W3:Y:S01]  /*2c5f0*/  LDL.LU R78, [R1+0x378] ;  /* 0x00037800014e7983 */ /* 0x000ee20000300800 */
[C---:B------:R-:W-:Y:S01]  /*2c600*/  FFMA R221, R10.reuse, R21, R46 ;  /* 0x000000150add7223 */ /* 0x040fe2000000002e */
[----:B------:R-:W-:Y:S01]  /*2c610*/  FFMA R16, R10, R53, R85 ;  /* 0x000000350a107223 */ /* 0x000fe20000000055 */
[C---:B------:R-:W-:Y:S01]  /*2c620*/  FFMA R225, R11.reuse, R21, R38 ;  /* 0x000000150be17223 */ /* 0x040fe20000000026 */
[----:B------:R-:W3:Y:S01]  /*2c630*/  LDL.LU R74, [R1+0x374] ;  /* 0x00037400014a7983 */ /* 0x000ee20000300800 */
[----:B------:R-:W-:-:S03]  /*2c640*/  FFMA R53, R11, R53, R234 ;  /* 0x000000350b357223 */ /* 0x000fc600000000ea */
[----:B------:R-:W3:Y:S04]  /*2c650*/  LDL.LU R46, [R1+0x370] ;  /* 0x00037000012e7983 */ /* 0x000ee80000300800 */
[----:B------:R-:W3:Y:S04]  /*2c660*/  LDL.LU R38, [R1+0x36c] ;  /* 0x00036c0001267983 */ /* 0x000ee80000300800 */
[----:B------:R-:W3:Y:S01]  /*2c670*/  LDL.LU R234, [R1+0x84] ;  /* 0x0000840001ea7983 */ /* 0x000ee20000300800 */
[----:B----4-:R-:W-:-:S03]  /*2c680*/  FFMA R224, R92, R82, R70 ;  /* 0x000000525ce07223 */ /* 0x010fc60000000046 */
[----:B------:R-:W4:Y:S04]  /*2c690*/  LDL.LU R70, [R1+0x368] ;  /* 0x0003680001467983 */ /* 0x000f280000300800 */
[----:B------:R-:W4:Y:S01]  /*2c6a0*/  LDL.LU R83, [R1+0x54] ;  /* 0x0000540001537983 */ /* 0x000f220000300800 */
[C---:B------:R-:W-:Y:S01]  /*2c6b0*/  FFMA R8, R92.reuse, R58, R239 ;  /* 0x0000003a5c087223 */ /* 0x040fe200000000ef */
[C---:B--2---:R-:W-:Y:S02]  /*2c6c0*/  FFMA R9, R92.reuse, R62, R241 ;  /* 0x0000003e5c097223 */ /* 0x044fe400000000f1 */
[----:B------:R-:W2:Y:S01]  /*2c6d0*/  LDL.LU R237, [R1+0x4c] ;  /* 0x00004c0001ed7983 */ /* 0x000ea20000300800 */
[----:B---3--:R-:W-:-:S03]  /*2c6e0*/  FFMA R11, R92, R54, R244 ;  /* 0x000000365c0b7223 */ /* 0x008fc600000000f4 */
[----:B------:R-:W3:Y:S01]  /*2c6f0*/  LDL.LU R239, [R1+0x44] ;  /* 0x0000440001ef7983 */ /* 0x000ee20000300800 */
[----:B------:R-:W-:-:S03]  /*2c700*/  FFMA R21, R92, R42, R245 ;  /* 0x0000002a5c157223 */ /* 0x000fc600000000f5 */
[----:B------:R-:W2:Y:S01]  /*2c710*/  LDL.LU R241, [R1+0x3c] ;  /* 0x00003c0001f17983 */ /* 0x000ea20000300800 */
        /* <DEDUP_REMOVED lines=9> */
[----:B----4-:R-:W-:-:S02]  /*2c7b0*/  FFMA R10, R92, R70, R243 ;  /* 0x000000465c0a7223 */ /* 0x010fc400000000f3 */
        /* <DEDUP_REMOVED lines=24> */
[----:B------:R-:W4:Y:S01]  /*2c940*/  LDL.LU R83, [R1+0x98] ;  /* 0x0000980001537983 */ /* 0x000f220000300800 */
[C---:B------:R-:W-:Y:S01]  /*2c950*/  FFMA R226, R92.reuse, R66, R238 ;  /* 0x000000425ce27223 */ /* 0x040fe200000000ee */
[C---:B---3--:R-:W-:Y:S01]  /*2c960*/  FFMA R238, R93.reuse, R54, R239 ;  /* 0x000000365dee7223 */ /* 0x048fe200000000ef */
[C---:B--2---:R-:W-:Y:S01]  /*2c970*/  FFMA R239, R93.reuse, R70, R241 ;  /* 0x000000465def7223 */ /* 0x044fe200000000f1 */
[C---:B------:R-:W-:Y:S01]  /*2c980*/  FFMA R227, R92.reuse, R50, R227 ;  /* 0x000000325ce37223 */ /* 0x040fe200000000e3 */
[C---:B------:R-:W-:Y:S01]  /*2c990*/  FFMA R229, R92.reuse, R6, R229 ;  /* 0x000000065ce57223 */ /* 0x040fe200000000e5 */
[----:B------:R-:W-:Y:S01]  /*2c9a0*/  FFMA R228, R92, R22, R84 ;  /* 0x000000165ce47223 */ /* 0x000fe20000000054 */
[C---:B------:R-:W-:Y:S01]  /*2c9b0*/  FFMA R230, R93.reuse, R78, R230 ;  /* 0x0000004e5de67223 */ /* 0x040fe200000000e6 */
[C---:B------:R-:W-:Y:S01]  /*2c9c0*/  FFMA R234, R93.reuse, R46, R234 ;  /* 0x0000002e5dea7223 */ /* 0x040fe200000000ea */
[C---:B------:R-:W-:Y:S01]  /*2c9d0*/  FFMA R235, R93.reuse, R34, R235 ;  /* 0x000000225deb7223 */ /* 0x040fe200000000eb */
[C---:B------:R-:W-:Y:S01]  /*2c9e0*/  FFMA R237, R93.reuse, R42, R237 ;  /* 0x0000002a5ded7223 */ /* 0x040fe200000000ed */
[----:B------:R-:W2:Y:S04]  /*2c9f0*/  LDL.LU R92, [R1+0x5c] ;  /* 0x00005c00015c7983 */ /* 0x000ea80000300800 */
[----:B------:R-:W0:Y:S01]  /*2ca00*/  LDS.128 R84, [R2+0x1c10] ;  /* 0x001c100002547984 */ /* 0x000e220000000c00 */
[C---:B----4-:R-:W-:Y:S01]  /*2ca10*/  FFMA R241, R93.reuse, R62, R243 ;  /* 0x0000003e5df17223 */ /* 0x050fe200000000f3 */
[C---:B------:R-:W-:Y:S01]  /*2ca20*/  FFMA R243, R93.reuse, R58, R244 ;  /* 0x0000003a5df37223 */ /* 0x040fe200000000f4 */
[C---:B------:R-:W-:Y:S01]  /*2ca30*/  FFMA R244, R93.reuse, R66, R245 ;  /* 0x000000425df47223 */ /* 0x040fe200000000f5 */
[C---:B------:R-:W-:Y:S01]  /*2ca40*/  FFMA R245, R93.reuse, R50, R246 ;  /* 0x000000325df57223 */ /* 0x040fe200000000f6 */
[C---:B------:R-:W-:Y:S01]  /*2ca50*/  FFMA R246, R93.reuse, R22, R252 ;  /* 0x000000165df67223 */ /* 0x040fe200000000fc */
[----:B------:R-:W-:-:S02]  /*2ca60*/  FFMA R247, R93, R6, R247 ;  /* 0x000000065df77223 */ /* 0x000fc400000000f7 */
[----:B------:R-:W3:Y:S01]  /*2ca70*/  LDL.LU R93, [R1+0x74] ;  /* 0x00007400015d7983 */ /* 0x000ee20000300800 */
[----:B------:R-:W-:-:S03]  /*2ca80*/  FFMA R252, R94, R78, R5 ;  /* 0x0000004e5efc7223 */ /* 0x000fc60000000005 */
[----:B------:R-:W0:Y:S01]  /*2ca90*/  LDL.LU R5, [R1+0x1a8] ;  /* 0x0001a80001057983 */ /* 0x000e220000300800 */
[C---:B------:R-:W-:Y:S01]  /*2caa0*/  FFMA R7, R94.reuse, R46, R7 ;  /* 0x0000002e5e077223 */ /* 0x040fe20000000007 */
[----:B------:R-:W-:-:S04]  /*2cab0*/  FFMA R23, R94, R34, R23 ;  /* 0x000000225e177223 */ /* 0x000fc80000000017 */
[----:B------:R1:W-:Y:S01]  /*2cac0*/  STL [R1+0x4], R7 ;  /* 0x0000040701007387 */ /* 0x0003e20000100800 */
[C---:B------:R-:W-:Y:S01]  /*2cad0*/  FFMA R51, R94.reuse, R38, R51 ;  /* 0x000000265e337223 */ /* 0x040fe20000000033 */
[C---:B------:R-:W-:Y:S02]  /*2cae0*/  FFMA R55, R94.reuse, R42, R55 ;  /* 0x0000002a5e377223 */ /* 0x040fe40000000037 */
[----:B-1----:R-:W4:Y:S01]  /*2caf0*/  LDL.LU R7, [R1+0x364] ;  /* 0x0003640001077983 */ /* 0x002f220000300800 */
        /* <DEDUP_REMOVED lines=8> */
[----:B-1----:R-:W4:Y:S04]  /*2cb80*/  LDL.LU R51, [R1+0x35c] ;  /* 0x00035c0001337983 */ /* 0x002f280000300800 */
[----:B------:R1:W-:Y:S01]  /*2cb90*/  STL [R1+0x14], R55 ;  /* 0x0000143701007387 */ /* 0x0003e20000100800 */
[C---:B------:R-:W-:Y:S01]  /*2cba0*/  FFMA R35, R94.reuse, R50, R35 ;  /* 0x000000325e237223 */ /* 0x040fe20000000023 */
[----:B------:R-:W-:Y:S02]  /*2cbb0*/  FFMA R47, R94, R6, R47 ;  /* 0x000000065e2f7223 */ /* 0x000fe4000000002f */
[----:B-1----:R-:W4:Y:S04]  /*2cbc0*/  LDL.LU R55, [R1+0x358] ;  /* 0x0003580001377983 */ /* 0x002f280000300800 */
[----:B------:R1:W-:Y:S01]  /*2cbd0*/  STL [R1+0x18], R43 ;  /* 0x0000182b01007387 */ /* 0x0003e20000100800 */
[----:B------:R-:W-:Y:S01]  /*2cbe0*/  FFMA R250, R82, R94, R250 ;  /* 0x0000005e52fa7223 */ /* 0x000fe200000000fa */
[----:B------:R-:W-:-:S02]  /*2cbf0*/  FFMA R248, R94, R74, R248 ;  /* 0x0000004a5ef87223 */ /* 0x000fc400000000f8 */
[----:B-1----:R-:W4:Y:S04]  /*2cc00*/  LDL.LU R43, [R1+0x354] ;  /* 0x00035400012b7983 */ /* 0x002f280000300800 */
[----:B------:R1:W-:Y:S01]  /*2cc10*/  STL [R1+0x24], R160 ;  /* 0x000024a001007387 */ /* 0x0003e20000100800 */
[C---:B------:R-:W-:Y:S01]  /*2cc20*/  FFMA R249, R94.reuse, R26, R249 ;  /* 0x0000001a5ef97223 */ /* 0x040fe200000000f9 */
[----:B------:R-:W-:Y:S02]  /*2cc30*/  FFMA R94, R94, R22, R27 ;  /* 0x000000165e5e7223 */ /* 0x000fe4000000001b */
[----:B-1----:R-:W4:Y:S04]  /*2cc40*/  LDL.LU R160, [R1+0x350] ;  /* 0x0003500001a07983 */ /* 0x002f280000300800 */
[----:B------:R1:W-:Y:S04]  /*2cc50*/  STL [R1+0x28], R242 ;  /* 0x000028f201007387 */ /* 0x0003e80000100800 */
[----:B-1----:R-:W4:Y:S04]  /*2cc60*/  LDL.LU R242, [R1+0x34c] ;  /* 0x00034c0001f27983 */ /* 0x002f280000300800 */
[----:B------:R1:W-:Y:S04]  /*2cc70*/  STL [R1+0x30], R39 ;  /* 0x0000302701007387 */ /* 0x0003e80000100800 */
[----:B-1----:R-:W4:Y:S04]  /*2cc80*/  LDL.LU R39, [R1+0x348] ;  /* 0x0003480001277983 */ /* 0x002f280000300800 */
[----:B------:R1:W-:Y:S01]  /*2cc90*/  STL [R1+0x34], R3 ;  /* 0x0000340301007387 */ /* 0x0003e20000100800 */
[----:B------:R-:W-:-:S03]  /*2cca0*/  FFMA R75, R82, R95, R75 ;  /* 0x0000005f524b7223 */ /* 0x000fc6000000004b */
[----:B-1----:R-:W4:Y:S04]  /*2ccb0*/  LDL.LU R3, [R1+0x344] ;  /* 0x0003440001037983 */ /* 0x002f280000300800 */
[----:B------:R1:W-:Y:S01]  /*2ccc0*/  STL [R1+0x3c], R35 ;  /* 0x00003c2301007387 */ /* 0x0003e20000100800 */
[----:B------:R-:W-:-:S03]  /*2ccd0*/  FFMA R79, R95, R78, R79 ;  /* 0x0000004e5f4f7223 */ /* 0x000fc6000000004f */
[----:B-1----:R-:W4:Y:S04]  /*2cce0*/  LDL.LU R35, [R1+0x340] ;  /* 0x0003400001237983 */ /* 0x002f280000300800 */
[----:B------:R1:W-:Y:S01]  /*2ccf0*/  STL [R1+0x44], R47 ;  /* 0x0000442f01007387 */ /* 0x0003e20000100800 */
[----:B------:R-:W-:-:S03]  /*2cd00*/  FFMA R83, R95, R74, R83 ;  /* 0x0000004a5f537223 */ /* 0x000fc60000000053 */
[----:B-1----:R-:W4:Y:S04]  /*2cd10*/  LDL.LU R47, [R1+0x33c] ;  /* 0x00033c00012f7983 */ /* 0x002f280000300800 */
[----:B------:R-:W4:Y:S04]  /*2cd20*/  LDL.LU R27, [R1+0x338] ;  /* 0x00033800011b7983 */ /* 0x000f280000300800 */
[----:B------:R1:W-:Y:S04]  /*2cd30*/  STL [R1+0x40], R94 ;  /* 0x0000405e01007387 */ /* 0x0003e80000100800 */
[----:B-1----:R-:W2:Y:S04]  /*2cd40*/  LDL.LU R94, [R1+0x88] ;  /* 0x00008800015e7983 */ /* 0x002ea80000300800 */
[----:B------:R1:W-:Y:S04]  /*2cd50*/  STL [R1+0x48], R75 ;  /* 0x0000484b01007387 */ /* 0x0003e80000100800 */
[----:B-1----:R-:W4:Y:S04]  /*2cd60*/  LDL.LU R75, [R1+0x334] ;  /* 0x00033400014b7983 */ /* 0x002f280000300800 */
[----:B------:R1:W-:Y:S04]  /*2cd70*/  STL [R1+0x4c], R79 ;  /* 0x00004c4f01007387 */ /* 0x0003e80000100800 */
[----:B-1----:R-:W4:Y:S04]  /*2cd80*/  LDL.LU R79, [R1+0x330] ;  /* 0x00033000014f7983 */ /* 0x002f280000300800 */
[----:B------:R1:W-:Y:S04]  /*2cd90*/  STL [R1+0x50], R83 ;  /* 0x0000505301007387 */ /* 0x0003e80000100800 */
[----:B-1----:R-:W4:Y:S01]  /*2cda0*/  LDL.LU R83, [R1+0x32c] ;  /* 0x00032c0001537983 */ /* 0x002f220000300800 */
[----:B0-----:R-:W-:Y:S01]  /*2cdb0*/  FFMA R5, R84, R82, R5 ;  /* 0x0000005254057223 */ /* 0x001fe20000000005 */
[----:B--2---:R-:W-:-:S05]  /*2cdc0*/  FFMA R94, R95, R26, R94 ;  /* 0x0000001a5f5e7223 */ /* 0x004fca000000005e */
[----:B------:R3:W-:Y:S02]  /*2cdd0*/  STL [R1+0x54], R94 ;  /* 0x0000545e01007387 */ /* 0x0007e40000100800 */
[C---:B---3--:R-:W-:Y:S01]  /*2cde0*/  FFMA R94, R95.reuse, R46, R93 ;  /* 0x0000002e5f5e7223 */ /* 0x048fe2000000005d */
[----:B------:R-:W-:-:S04]  /*2cdf0*/  FFMA R93, R95, R34, R92 ;  /* 0x000000225f5d7223 */ /* 0x000fc8000000005c */
[----:B------:R-:W-:Y:S01]  /*2ce00*/  STL [R1+0x58], R94 ;  /* 0x0000585e01007387 */ /* 0x000fe20000100800 */
[----:B----4-:R-:W-:-:S03]  /*2ce10*/  FFMA R92, R95, R38, R83 ;  /* 0x000000265f5c7223 */ /* 0x010fc60000000053 */
[----:B------:R-:W2:Y:S04]  /*2ce20*/  LDL.LU R83, [R1+0x328] ;  /* 0x0003280001537983 */ /* 0x000ea80000300800 */
[----:B------:R0:W-:Y:S02]  /*2ce30*/  STL [R1+0x5c], R93 ;  /* 0x00005c5d01007387 */ /* 0x0001e40000100800 */
[C---:B0-----:R-:W-:Y:S02]  /*2ce40*/  FFMA R93, R95.reuse, R42, R79 ;  /* 0x0000002a5f5d7223 */ /* 0x041fe4000000004f */
[----:B------:R-:W3:Y:S04]  /*2ce50*/  LDL.LU R79, [R1+0x324] ;  /* 0x00032400014f7983 */ /* 0x000ee80000300800 */
[----:B------:R0:W-:Y:S02]  /*2ce60*/  STL [R1+0x60], R92 ;  /* 0x0000605c01007387 */ /* 0x0001e40000100800 */
[----:B0-----:R-:W-:-:S02]  /*2ce70*/  FFMA R92, R95, R54, R75 ;  /* 0x000000365f5c7223 */ /* 0x001fc4000000004b */
[----:B------:R-:W4:Y:S04]  /*2ce80*/  LDL.LU R75, [R1+0x320] ;  /* 0x00032000014b7983 */ /* 0x000f280000300800 */
[----:B------:R0:W-:Y:S02]  /*2ce90*/  STL [R1+0x64], R93 ;  /* 0x0000645d01007387 */ /* 0x0001e40000100800 */
[C---:B0-----:R-:W-:Y:S02]  /*2cea0*/  FFMA R93, R95.reuse, R70, R27 ;  /* 0x000000465f5d7223 */ /* 0x041fe4000000001b */
[----:B------:R-:W2:Y:S04]  /*2ceb0*/  LDL.LU R27, [R1+0x31c] ;  /* 0x00031c00011b7983 */ /* 0x000ea80000300800 */
[----:B------:R0:W-:Y:S02]  /*2cec0*/  STL [R1+0x68], R92 ;  /* 0x0000685c01007387 */ /* 0x0001e40000100800 */
[----:B0-----:R-:W-:-:S02]  /*2ced0*/  FFMA R92, R95, R62, R47 ;  /* 0x0000003e5f5c7223 */ /* 0x001fc4000000002f */
[----:B------:R-:W3:Y:S04]  /*2cee0*/  LDL.LU R47, [R1+0x318] ;  /* 0x00031800012f7983 */ /* 0x000ee80000300800 */
[----:B------:R0:W-:Y:S02]  /*2cef0*/  STL [R1+0x6c], R93 ;  /* 0x00006c5d01007387 */ /* 0x0001e40000100800 */
[C---:B0-----:R-:W-:Y:S02]  /*2cf00*/  FFMA R93, R95.reuse, R58, R35 ;  /* 0x0000003a5f5d7223 */ /* 0x041fe40000000023 */
[----:B------:R-:W4:Y:S04]  /*2cf10*/  LDL.LU R35, [R1+0x314] ;  /* 0x0003140001237983 */ /* 0x000f280000300800 */
[----:B------:R0:W-:Y:S02]  /*2cf20*/  STL [R1+0x70], R92 ;  /* 0x0000705c01007387 */ /* 0x0001e40000100800 */
[----:B0-----:R-:W-:-:S02]  /*2cf30*/  FFMA R92, R95, R66, R3 ;  /* 0x000000425f5c7223 */ /* 0x001fc40000000003 */
[----:B------:R-:W2:Y:S04]  /*2cf40*/  LDL.LU R3, [R1+0x310] ;  /* 0x0003100001037983 */ /* 0x000ea80000300800 */
[----:B------:R0:W-:Y:S02]  /*2cf50*/  STL [R1+0x74], R93 ;  /* 0x0000745d01007387 */ /* 0x0001e40000100800 */
[C---:B0-----:R-:W-:Y:S02]  /*2cf60*/  FFMA R93, R95.reuse, R50, R39 ;  /* 0x000000325f5d7223 */ /* 0x041fe40000000027 */
[----:B------:R-:W3:Y:S04]  /*2cf70*/  LDL.LU R39, [R1+0x30c] ;  /* 0x00030c0001277983 */ /* 0x000ee80000300800 */
[----:B------:R0:W-:Y:S04]  /*2cf80*/  STL [R1+0x8c], R92 ;  /* 0x00008c5c01007387 */ /* 0x0001e80000100800 */
[----:B------:R-:W-:Y:S01]  /*2cf90*/  STL [R1+0x88], R93 ;  /* 0x0000885d01007387 */ /* 0x000fe20000100800 */
[----:B0-----:R-:W-:-:S05]  /*2cfa0*/  FFMA R92, R95, R6, R242 ;  /* 0x000000065f5c7223 */ /* 0x001fca00000000f2 */
        /* <DEDUP_REMOVED lines=9> */
[----:B------:R0:W-:Y:S01]  /*2d040*/  STL [R1+0x9c], R5 ;  /* 0x00009c0501007387 */ /* 0x0001e20000100800 */
[----:B------:R-:W-:Y:S01]  /*2d050*/  FFMA R160, R95, R22, R160 ;  /* 0x000000165fa07223 */ /* 0x000fe200000000a0 */
[----:B0-----:R-:W-:-:S02]  /*2d060*/  FFMA R5, R84, R46, R23 ;  /* 0x0000002e54057223 */ /* 0x001fc40000000017 */
[----:B------:R-:W4:Y:S04]  /*2d070*/  LDL.LU R23, [R1+0x2fc] ;  /* 0x0002fc0001177983 */ /* 0x000f280000300800 */
[----:B------:R0:W-:Y:S02]  /*2d080*/  STL [R1+0xa0], R92 ;  /* 0x0000a05c01007387 */ /* 0x0001e40000100800 */
[C---:B0-----:R-:W-:Y:S02]  /*2d090*/  FFMA R92, R84.reuse, R34, R7 ;  /* 0x00000022545c7223 */ /* 0x041fe40000000007 */
[----:B------:R-:W4:Y:S04]  /*2d0a0*/  LDL.LU R7, [R1+0x2f8] ;  /* 0x0002f80001077983 */ /* 0x000f280000300800 */
[----:B------:R0:W-:Y:S04]  /*2d0b0*/  STL [R1+0xa8], R5 ;  /* 0x0000a80501007387 */ /* 0x0001e80000100800 */
[----:B------:R-:W-:Y:S04]  /*2d0c0*/  STL [R1+0xbc], R92 ;  /* 0x0000bc5c01007387 */ /* 0x000fe80000100800 */
[----:B------:R-:W1:Y:S01]  /*2d0d0*/  LDS.128 R92, [R2+0x1c20] ;  /* 0x001c2000025c7984 */ /* 0x000e620000000c00 */
[C---:B0-----:R-:W-:Y:S01]  /*2d0e0*/  FFMA R5, R84.reuse, R38, R178 ;  /* 0x0000002654057223 */ /* 0x041fe200000000b2 */
[C---:B------:R-:W-:Y:S01]  /*2d0f0*/  FFMA R178, R84.reuse, R42, R176 ;  /* 0x0000002a54b27223 */ /* 0x040fe200000000b0 */
[C---:B------:R-:W-:Y:S01]  /*2d100*/  FFMA R176, R84.reuse, R54, R174 ;  /* 0x0000003654b07223 */ /* 0x040fe200000000ae */
[C---:B------:R-:W-:Y:S01]  /*2d110*/  FFMA R174, R84.reuse, R70, R172 ;  /* 0x0000004654ae7223 */ /* 0x040fe200000000ac */
[C---:B------:R-:W-:Y:S01]  /*2d120*/  FFMA R172, R84.reuse, R62, R170 ;  /* 0x0000003e54ac7223 */ /* 0x040fe200000000aa */
[C---:B------:R-:W-:Y:S01]  /*2d130*/  FFMA R170, R84.reuse, R58, R168 ;  /* 0x0000003a54aa7223 */ /* 0x040fe200000000a8 */
[----:B------:R3:W-:Y:S01]  /*2d140*/  STL [R1+0xb4], R5 ;  /* 0x0000b40501007387 */ /* 0x0007e20000100800 */
        /* <DEDUP_REMOVED lines=46> */
[C---:B-1----:R-:W-:Y:S01]  /*2d430*/  FFMA R183, R92.reuse, R26, R183 ;  /* 0x0000001a5cb77223 */ /* 0x042fe200000000b7 */
[----:B------:R-:W-:Y:S01]  /*2d440*/  FFMA R177, R92, R38, R177 ;  /* 0x000000265cb17223 */ /* 0x000fe200000000b1 */
[----:B------:R-:W-:Y:S01]  /*2d450*/  FFMA R13, R93, R50, R13 ;  /* 0x000000325d0d7223 */ /* 0x000fe2000000000d */
[----:B---3--:R-:W-:-:S02]  /*2d460*/  FFMA R5, R82, R85, R51 ;  /* 0x0000005552057223 */ /* 0x008fc40000000033 */
[----:B------:R-:W3:Y:S04]  /*2d470*/  LDL.LU R51, [R1+0x2f4] ;  /* 0x0002f40001337983 */ /* 0x000ee80000300800 */
[----:B------:R-:W3:Y:S04]  /*2d480*/  LDL.LU R67, [R1+0x2f0] ;  /* 0x0002f00001437983 */ /* 0x000ee80000300800 */
[----:B------:R0:W-:Y:S02]  /*2d490*/  STL [R1+0x104], R5 ;  /* 0x0001040501007387 */ /* 0x0001e40000100800 */
[----:B0-----:R-:W-:-:S02]  /*2d4a0*/  FFMA R5, R85, R74, R59 ;  /* 0x0000004a55057223 */ /* 0x001fc4000000003b */
[----:B------:R-:W3:Y:S04]  /*2d4b0*/  LDL.LU R59, [R1+0x2ec] ;  /* 0x0002ec00013b7983 */ /* 0x000ee80000300800 */
[----:B------:R0:W-:Y:S02]  /*2d4c0*/  STL [R1+0xf8], R84 ;  /* 0x0000f85401007387 */ /* 0x0001e40000100800 */
[C---:B0-----:R-:W-:Y:S02]  /*2d4d0*/  FFMA R84, R85.reuse, R26, R63 ;  /* 0x0000001a55547223 */ /* 0x041fe4000000003f */
[----:B------:R-:W3:Y:S04]  /*2d4e0*/  LDL.LU R63, [R1+0x2e8] ;  /* 0x0002e800013f7983 */ /* 0x000ee80000300800 */
[----:B------:R0:W-:Y:S02]  /*2d4f0*/  STL [R1+0xf4], R5 ;  /* 0x0000f40501007387 */ /* 0x0001e40000100800 */
[----:B0-----:R-:W-:-:S02]  /*2d500*/  FFMA R5, R85, R46, R71 ;  /* 0x0000002e55057223 */ /* 0x001fc40000000047 */
[----:B------:R-:W3:Y:S04]  /*2d510*/  LDL.LU R71, [R1+0x2e4] ;  /* 0x0002e40001477983 */ /* 0x000ee80000300800 */
[----:B------:R-:W-:Y:S04]  /*2d520*/  STL [R1+0xc4], R84 ;  /* 0x0000c45401007387 */ /* 0x000fe80000100800 */
[----:B------:R2:W-:Y:S01]  /*2d530*/  STL [R1+0xc0], R5 ;  /* 0x0000c00501007387 */ /* 0x0005e20000100800 */
[----:B------:R-:W-:Y:S01]  /*2d540*/  FFMA R85, R92, R82, R39 ;  /* 0x000000525c557223 */ /* 0x000fe20000000027 */
[----:B--2---:R-:W-:-:S02]  /*2d550*/  FFMA R5, R82, R86, R55 ;  /* 0x0000005652057223 */ /* 0x004fc40000000037 */
[----:B------:R-:W2:Y:S04]  /*2d560*/  LDL.LU R55, [R1+0x2e0] ;  /* 0x0002e00001377983 */ /* 0x000ea80000300800 */
[----:B------:R4:W-:Y:S01]  /*2d570*/  STL [R1+0x100], R5 ;  /* 0x0001000501007387 */ /* 0x0009e20000100800 */
[----:B------:R-:W-:Y:S01]  /*2d580*/  FFMA R84, R92, R78, R157 ;  /* 0x0000004e5c547223 */ /* 0x000fe2000000009d */
[----:B----4-:R-:W-:Y:S02]  /*2d590*/  FFMA R5, R82, R87, R43 ;  /* 0x0000005752057223 */ /* 0x010fe4000000002b */
[----:B------:R-:W4:Y:S04]  /*2d5a0*/  LDL.LU R43, [R1+0x2dc] ;  /* 0x0002dc00012b7983 */ /* 0x000f280000300800 */
[----:B------:R0:W-:Y:S04]  /*2d5b0*/  STL [R1+0xfc], R5 ;  /* 0x0000fc0501007387 */ /* 0x0001e80000100800 */
[----:B------:R-:W4:Y:S04]  /*2d5c0*/  LDL.LU R39, [R1+0x2d8] ;  /* 0x0002d80001277983 */ /* 0x000f280000300800 */
[----:B------:R-:W-:Y:S01]  /*2d5d0*/  STL [R1+0x108], R85 ;  /* 0x0001085501007387 */ /* 0x000fe20000100800 */
[----:B0-----:R-:W-:-:S03]  /*2d5e0*/  FFMA R5, R92, R74, R185 ;  /* 0x0000004a5c057223 */ /* 0x001fc600000000b9 */
[----:B------:R0:W-:Y:S04]  /*2d5f0*/  STL [R1+0x10c], R84 ;  /* 0x00010c5401007387 */ /* 0x0001e80000100800 */
[----:B------:R1:W-:Y:S01]  /*2d600*/  STL [R1+0x110], R5 ;  /* 0x0001100501007387 */ /* 0x0003e20000100800 */
[C---:B0-----:R-:W-:Y:S01]  /*2d610*/  FFMA R84, R92.reuse, R46, R180 ;  /* 0x0000002e5c547223 */ /* 0x041fe200000000b4 */
[----:B-1----:R-:W-:-:S04]  /*2d620*/  FFMA R5, R92, R34, R179 ;  /* 0x000000225c057223 */ /* 0x002fc800000000b3 */
[----:B------:R0:W-:Y:S01]  /*2d630*/  STL [R1+0x114], R84 ;  /* 0x0001145401007387 */ /* 0x0001e20000100800 */
[----:B------:R-:W-:-:S03]  /*2d640*/  FFMA R85, R92, R54, R173 ;  /* 0x000000365c557223 */ /* 0x000fc600000000ad */
[----:B------:R1:W-:Y:S01]  /*2d650*/  STL [R1+0x118], R5 ;  /* 0x0001180501007387 */ /* 0x0003e20000100800 */
[C---:B0-----:R-:W-:Y:S01]  /*2d660*/  FFMA R84, R92.reuse, R42, R175 ;  /* 0x0000002a5c547223 */ /* 0x041fe200000000af */
[----:B-1----:R-:W-:-:S04]  /*2d670*/  FFMA R5, R92, R70, R171 ;  /* 0x000000465c057223 */ /* 0x002fc800000000ab */
[----:B------:R0:W-:Y:S04]  /*2d680*/  STL [R1+0x124], R84 ;  /* 0x0001245401007387 */ /* 0x0001e80000100800 */
        /* <DEDUP_REMOVED lines=8> */
[----:B------:R0:W-:Y:S04]  /*2d710*/  STL [R1+0x144], R5 ;  /* 0x0001440501007387 */ /* 0x0001e80000100800 */
[----:B------:R-:W-:Y:S04]  /*2d720*/  STL [R1+0x148], R84 ;  /* 0x0001485401007387 */ /* 0x000fe80000100800 */
[----:B------:R-:W1:Y:S01]  /*2d730*/  LDS.128 R84, [R2+0x1c30] ;  /* 0x001c300002547984 */ /* 0x000e620000000c00 */
[C---:B------:R-:W-:Y:S01]  /*2d740*/  FFMA R157, R92.reuse, R6, R161 ;  /* 0x000000065c9d7223 */ /* 0x040fe200000000a1 */
[----:B0-----:R-:W-:-:S04]  /*2d750*/  FFMA R5, R92, R22, R200 ;  /* 0x000000165c057223 */ /* 0x001fc800000000c8 */
[----:B------:R-:W-:Y:S04]  /*2d760*/  STL [R1+0x14c], R157 ;  /* 0x00014c9d01007387 */ /* 0x000fe80000100800 */
[----:B------:R0:W-:Y:S01]  /*2d770*/  STL [R1+0x150], R5 ;  /* 0x0001500501007387 */ /* 0x0001e20000100800 */
[----:B------:R-:W-:Y:S01]  /*2d780*/  FFMA R92, R82, R93, R3 ;  /* 0x0000005d525c7223 */ /* 0x000fe20000000003 */
[C---:B------:R-:W-:Y:S01]  /*2d790*/  FFMA R3, R93.reuse, R66, R14 ;  /* 0x000000425d037223 */ /* 0x040fe2000000000e */
[----:B0-----:R-:W-:-:S05]  /*2d7a0*/  FFMA R5, R93, R58, R15 ;  /* 0x0000003a5d057223 */ /* 0x001fca000000000f */
[----:B------:R0:W-:Y:S01]  /*2d7b0*/  STL [R1+0x11c], R5 ;  /* 0x00011c0501007387 */ /* 0x0001e20000100800 */
[----:B------:R-:W-:-:S03]  /*2d7c0*/  FFMA R157, R93, R78, R48 ;  /* 0x0000004e5d9d7223 */ /* 0x000fc60000000030 */
[----:B------:R1:W-:Y:S01]  /*2d7d0*/  STL [R1+0x120], R3 ;  /* 0x0001200301007387 */ /* 0x0003e20000100800 */
[----:B0-----:R-:W-:-:S03]  /*2d7e0*/  FFMA R5, R93, R6, R12 ;  /* 0x000000065d057223 */ /* 0x001fc6000000000c */
[----:B------:R-:W-:Y:S01]  /*2d7f0*/  STL [R1+0x128], R13 ;  /* 0x0001280d01007387 */ /* 0x000fe20000100800 */
[C---:B------:R-:W-:Y:S01]  /*2d800*/  FFMA R169, R93.reuse, R38, R31 ;  /* 0x000000265da97223 */ /* 0x040fe2000000001f */
[C---:B-1----:R-:W-:Y:S01]  /*2d810*/  FFMA R3, R93.reuse, R22, R52 ;  /* 0x000000165d037223 */ /* 0x042fe20000000034 */
[C---:B------:R-:W-:Y:S01]  /*2d820*/  FFMA R52, R82.reuse, R94, R35 ;  /* 0x0000005e52347223 */ /* 0x040fe20000000023 */
[----:B------:R-:W-:Y:S01]  /*2d830*/  STL [R1+0x130], R5 ;  /* 0x0001300501007387 */ /* 0x000fe20000100800 */
[----:B------:R-:W-:Y:S01]  /*2d840*/  FFMA R48, R82, R95, R47 ;  /* 0x0000005f52307223 */ /* 0x000fe2000000002f */
[C---:B------:R-:W-:Y:S01]  /*2d850*/  FFMA R165, R93.reuse, R46, R36 ;  /* 0x0000002e5da57223 */ /* 0x040fe20000000024 */
[----:B------:R-:W-:Y:S01]  /*2d860*/  FFMA R31, R84, R82, R27 ;  /* 0x00000052541f7223 */ /* 0x000fe2000000001b */
[----:B------:R-:W4:Y:S01]  /*2d870*/  LDL.LU R35, [R1+0x2d4] ;  /* 0x0002d40001237983 */ /* 0x000f220000300800 */
[----:B------:R-:W-:Y:S01]  /*2d880*/  FFMA R161, R93, R74, R44 ;  /* 0x0000004a5da17223 */ /* 0x000fe2000000002c */
[----:B------:R-:W-:-:S02]  /*2d890*/  FFMA R36, R82, R85, R75 ;  /* 0x0000005552247223 */ /* 0x000fc4000000004b */
[----:B------:R-:W4:Y:S01]  /*2d8a0*/  LDL.LU R47, [R1+0x2d0] ;  /* 0x0002d000012f7983 */ /* 0x000f220000300800 */
[C---:B------:R-:W-:Y:S01]  /*2d8b0*/  FFMA R44, R82.reuse, R86, R79 ;  /* 0x00000056522c7223 */ /* 0x040fe2000000004f */
[----:B------:R-:W-:Y:S02]  /*2d8c0*/  FFMA R82, R82, R87, R83 ;  /* 0x0000005752527223 */ /* 0x000fe40000000053 */
[----:B------:R-:W4:Y:S04]  /*2d8d0*/  LDL.LU R27, [R1+0x2cc] ;  /* 0x0002cc00011b7983 */ /* 0x000f280000300800 */
[----:B------:R-:W4:Y:S04]  /*2d8e0*/  LDL.LU R75, [R1+0x2c8] ;  /* 0x0002c800014b7983 */ /* 0x000f280000300800 */
[----:B------:R-:W4:Y:S04]  /*2d8f0*/  LDL.LU R79, [R1+0x2c4] ;  /* 0x0002c400014f7983 */ /* 0x000f280000300800 */
[----:B------:R-:W4:Y:S04]  /*2d900*/  LDL.LU R83, [R1+0x2c0] ;  /* 0x0002c00001537983 */ /* 0x000f280000300800 */
[----:B------:R-:W3:Y:S01]  /*2d910*/  LDS.128 R12, [R2+0x1e00] ;  /* 0x001e0000020c7984 */ /* 0x000ee20000000c00 */
        /* <DEDUP_REMOVED lines=8> */
[----:B------:R-:W-:Y:S01]  /*2d9a0*/  FFMA R201, R86, R42, R0 ;  /* 0x0000002a56c97223 */ /* 0x000fe20000000000 */
[-C--:B------:R-:W-:Y:S01]  /*2d9b0*/  FFMA R56, R94, R6.reuse, R56 ;  /* 0x000000065e387223 */ /* 0x080fe20000000038 */
[-C--:B------:R-:W-:Y:S01]  /*2d9c0*/  FFMA R99, R95, R6.reuse, R99 ;  /* 0x000000065f637223 */ /* 0x080fe20000000063 */
[-C--:B------:R-:W-:Y:S01]  /*2d9d0*/  FFMA R204, R84, R6.reuse, R204 ;  /* 0x0000000654cc7223 */ /* 0x080fe200000000cc */
[-C--:B------:R-:W-:Y:S01]  /*2d9e0*/  FFMA R202, R85, R6.reuse, R202 ;  /* 0x0000000655ca7223 */ /* 0x080fe200000000ca */
[CC--:B------:R-:W-:Y:S01]  /*2d9f0*/  FFMA R19, R86.reuse, R6.reuse, R65 ;  /* 0x0000000656137223 */ /* 0x0c0fe20000000041 */
[----:B------:R-:W-:Y:S01]  /*2da00*/  FFMA R0, R87, R6, R215 ;  /* 0x0000000657007223 */ /* 0x000fe200000000d7 */
[----:B------:R-:W-:Y:S01]  /*2da10*/  FFMA R167, R93, R34, R32 ;  /* 0x000000225da77223 */ /* 0x000fe20000000020 */
[----:B------:R-:W-:Y:S01]  /*2da20*/  FFMA R32, R86, R54, R16 ;  /* 0x0000003656207223 */ /* 0x000fe20000000010 */
[-C--:B------:R-:W-:Y:S01]  /*2da30*/  FFMA R98, R94, R22.reuse, R98 ;  /* 0x000000165e627223 */ /* 0x080fe20000000062 */
[-C--:B------:R-:W-:Y:S01]  /*2da40*/  FFMA R158, R95, R22.reuse, R158 ;  /* 0x000000165f9e7223 */ /* 0x080fe2000000009e */
[-C--:B------:R-:W-:Y:S01]  /*2da50*/  FFMA R214, R84, R22.reuse, R214 ;  /* 0x0000001654d67223 */ /* 0x080fe200000000d6 */
        /* <DEDUP_REMOVED lines=31> */
[C---:B---3--:R-:W-:Y:S01]  /*2dc50*/  FFMA R8, R12.reuse, R59, R8 ;  /* 0x0000003b0c087223 */ /* 0x048fe20000000008 */
[C---:B------:R-:W-:Y:S01]  /*2dc60*/  FFMA R9, R12.reuse, R63, R9 ;  /* 0x0000003f0c097223 */ /* 0x040fe20000000009 */
[C---:B--2---:R-:W-:Y:S01]  /*2dc70*/  FFMA R11, R12.reuse, R55, R11 ;  /* 0x000000370c0b7223 */ /* 0x044fe2000000000b */
[C---:B----4-:R-:W-:Y:S01]  /*2dc80*/  FFMA R22, R12.reuse, R75, R222 ;  /* 0x0000004b0c167223 */ /* 0x050fe200000000de */
[C---:B------:R-:W-:Y:S01]  /*2dc90*/  FFMA R16, R12.reuse, R79, R223 ;  /* 0x0000004f0c107223 */ /* 0x040fe200000000df */
[----:B------:R-:W-:-:S05]  /*2dca0*/  FFMA R6, R12, R83, R224 ;  /* 0x000000530c067223 */ /* 0x000fca00000000e0 */
[----:B------:R0:W-:Y:S04]  /*2dcb0*/  STL [R1], R6 ;  /* 0x0000000601007387 */ /* 0x0001e80000100800 */
        /* <DEDUP_REMOVED lines=9> */
[----:B------:R1:W-:Y:S01]  /*2dd50*/  STL [R1+0xe8], R6 ;  /* 0x0000e80601007387 */ /* 0x0003e20000100800 */
[----:B0-----:R-:W-:-:S05]  /*2dd60*/  FFMA R16, R12, R43, R21 ;  /* 0x0000002b0c107223 */ /* 0x001fca0000000015 */
[----:B------:R-:W-:Y:S01]  /*2dd70*/  STL [R1+0xf0], R16 ;  /* 0x0000f01001007387 */ /* 0x000fe20000100800 */
[----:B-1----:R-:W-:-:S03]  /*2dd80*/  FFMA R6, R12, R71, R10 ;  /* 0x000000470c067223 */ /* 0x002fc6000000000a */
[----:B------:R-:W-:Y:S04]  /*2dd90*/  STL [R1+0x1f0], R11 ;  /* 0x0001f00b01007387 */ /* 0x000fe80000100800 */
        /* <DEDUP_REMOVED lines=9> */
[----:B------:R-:W2:Y:S04]  /*2de30*/  LDL.LU R95, [R1+0x4] ;  /* 0x00000400015f7983 */ /* 0x000ea80000300800 */
[----:B------:R-:W-:Y:S04]  /*2de40*/  STL [R1+0x278], R8 ;  /* 0x0002780801007387 */ /* 0x000fe80000100800 */
[----:B------:R-:W3:Y:S04]  /*2de50*/  LDL.LU R94, [R1+0x8] ;  /* 0x00000800015e7983 */ /* 0x000ee80000300800 */
[----:B------:R0:W-:Y:S04]  /*2de60*/  STL [R1+0x280], R6 ;  /* 0x0002800601007387 */ /* 0x0001e80000100800 */
[----:B------:R-:W4:Y:S01]  /*2de70*/  LDL.LU R185, [R1+0xc] ;  /* 0x00000c0001b97983 */ /* 0x000f220000300800 */
[C---:B------:R-:W-:Y:S01]  /*2de80*/  FFMA R12, R13.reuse, R79, R230 ;  /* 0x0000004f0d0c7223 */ /* 0x040fe200000000e6 */
[----:B------:R-:W-:Y:S01]  /*2de90*/  FFMA R16, R13, R27, R233 ;  /* 0x0000001b0d107223 */ /* 0x000fe200000000e9 */
[-C--:B------:R-:W-:Y:S01]  /*2dea0*/  FFMA R40, R87, R34.reuse, R218 ;  /* 0x0000002257287223 */ /* 0x080fe200000000da */
[C---:B------:R-:W-:Y:S01]  /*2deb0*/  FFMA R24, R84.reuse, R34, R212 ;  /* 0x0000002254187223 */ /* 0x040fe200000000d4 */
[-C--:B------:R-:W-:Y:S01]  /*2dec0*/  FFMA R198, R84, R46.reuse, R198 ;  /* 0x0000002e54c67223 */ /* 0x080fe200000000c6 */
[----:B0-----:R-:W-:Y:S01]  /*2ded0*/  FFMA R6, R13, R75, R232 ;  /* 0x0000004b0d067223 */ /* 0x001fe200000000e8 */
[----:B------:R0:W-:Y:S04]  /*2dee0*/  STL [R1+0x1c], R12 ;  /* 0x00001c0c01007387 */ /* 0x0001e80000100800 */
[----:B------:R1:W-:Y:S01]  /*2def0*/  STL [R1+0x2c], R6 ;  /* 0x00002c0601007387 */ /* 0x0003e20000100800 */
[-C--:B------:R-:W-:Y:S01]  /*2df00*/  FFMA R68, R85, R46.reuse, R197 ;  /* 0x0000002e55447223 */ /* 0x080fe200000000c5 */
[-C--:B------:R-:W-:Y:S01]  /*2df10*/  FFMA R196, R86, R46.reuse, R196 ;  /* 0x0000002e56c47223 */ /* 0x080fe200000000c4 */
[----:B------:R-:W-:Y:S01]  /*2df20*/  FFMA R213, R87, R46, R213 ;  /* 0x0000002e57d57223 */ /* 0x000fe200000000d5 */
[-C--:B------:R-:W-:Y:S01]  /*2df30*/  FFMA R240, R84, R74.reuse, R240 ;  /* 0x0000004a54f07223 */ /* 0x080fe200000000f0 */
[----:B------:R-:W-:Y:S01]  /*2df40*/  FFMA R111, R85, R74, R111 ;  /* 0x0000004a556f7223 */ /* 0x000fe2000000006f */
[C---:B0-----:R-:W-:Y:S01]  /*2df50*/  FFMA R12, R13.reuse, R47, R234 ;  /* 0x0000002f0d0c7223 */ /* 0x041fe200000000ea */
[----:B------:R0:W-:Y:S01]  /*2df60*/  STL [R1+0x84], R16 ;  /* 0x0000841001007387 */ /* 0x0001e20000100800 */
[----:B-1----:R-:W-:-:S03]  /*2df70*/  FFMA R6, R13, R35, R235 ;  /* 0x000000230d067223 */ /* 0x002fc600000000eb */
[----:B------:R1:W-:Y:S01]  /*2df80*/  STL [R1+0xa4], R12 ;  /* 0x0000a40c01007387 */ /* 0x0003e20000100800 */
[----:B------:R-:W-:Y:S01]  /*2df90*/  FFMA R77, R86, R74, R77 ;  /* 0x0000004a564d7223 */ /* 0x000fe2000000004d */
[----:B------:R-:W-:Y:S01]  /*2dfa0*/  FFMA R251, R83, R13, R251 ;  /* 0x0000000d53fb7223 */ /* 0x000fe200000000fb */
[C---:B------:R-:W-:Y:S01]  /*2dfb0*/  FFMA R29, R84.reuse, R54, R18 ;  /* 0x00000036541d7223 */ /* 0x040fe20000000012 */
[-C--:B------:R-:W-:Y:S01]  /*2dfc0*/  FFMA R69, R84, R66.reuse, R69 ;  /* 0x0000004254457223 */ /* 0x080fe20000000045 */
[----:B------:R-:W-:Y:S01]  /*2dfd0*/  FFMA R28, R85, R66, R61 ;  /* 0x00000042551c7223 */ /* 0x000fe2000000003d */
[C---:B0-----:R-:W-:Y:S01]  /*2dfe0*/  FFMA R16, R13.reuse, R39, R236 ;  /* 0x000000270d107223 */ /* 0x041fe200000000ec */
[----:B------:R0:W-:Y:S01]  /*2dff0*/  STL [R1+0xd0], R6 ;  /* 0x0000d00601007387 */ /* 0x0001e20000100800 */
[----:B-1----:R-:W-:-:S03]  /*2e000*/  FFMA R12, R13, R43, R237 ;  /* 0x0000002b0d0c7223 */ /* 0x002fc600000000ed */
[----:B------:R1:W-:Y:S04]  /*2e010*/  STL [R1+0xdc], R16 ;  /* 0x0000dc1001007387 */ /* 0x0003e80000100800 */
[----:B------:R-:W4:Y:S04]  /*2e020*/  LDL.LU R218, [R1+0x14] ;  /* 0x0000140001da7983 */ /* 0x000f280000300800 */
[----:B------:R1:W-:Y:S04]  /*2e030*/  STL [R1+0xec], R12 ;  /* 0x0000ec0c01007387 */ /* 0x0003e80000100800 */
[----:B------:R-:W4:Y:S01]  /*2e040*/  LDL.LU R200, [R1+0x18] ;  /* 0x0000180001c87983 */ /* 0x000f220000300800 */
[C---:B0-----:R-:W-:Y:S01]  /*2e050*/  FFMA R6, R13.reuse, R55, R238 ;  /* 0x000000370d067223 */ /* 0x041fe200000000ee */
[----:B-1----:R-:W-:Y:S01]  /*2e060*/  FFMA R16, R13, R63, R241 ;  /* 0x0000003f0d107223 */ /* 0x002fe200000000f1 */
[----:B------:R-:W-:Y:S01]  /*2e070*/  FFMA R208, R87, R66, R208 ;  /* 0x0000004257d07223 */ /* 0x000fe200000000d0 */
[----:B------:R-:W-:Y:S01]  /*2e080*/  FFMA R242, R86, R70, R25 ;  /* 0x0000004656f27223 */ /* 0x000fe20000000019 */
[----:B------:R-:W-:Y:S01]  /*2e090*/  FFMA R189, R84, R58, R189 ;  /* 0x0000003a54bd7223 */ /* 0x000fe200000000bd */
[----:B------:R0:W-:Y:S04]  /*2e0a0*/  STL [R1+0x1d0], R6 ;  /* 0x0001d00601007387 */ /* 0x0001e80000100800 */
[----:B------:R-:W4:Y:S01]  /*2e0b0*/  LDL.LU R212, [R1+0x24] ;  /* 0x0000240001d47983 */ /* 0x000f220000300800 */
[----:B------:R-:W-:-:S03]  /*2e0c0*/  FFMA R12, R13, R59, R243 ;  /* 0x0000003b0d0c7223 */ /* 0x000fc600000000f3 */
[----:B------:R-:W4:Y:S01]  /*2e0d0*/  LDL.LU R46, [R1+0x28] ;  /* 0x00002800012e7983 */ /* 0x000f220000300800 */
[----:B0-----:R-:W-:Y:S01]  /*2e0e0*/  FFMA R6, R13, R71, R239 ;  /* 0x000000470d067223 */ /* 0x001fe200000000ef */
[-C--:B------:R-:W-:Y:S01]  /*2e0f0*/  FFMA R5, R86, R58.reuse, R187 ;  /* 0x0000003a56057223 */ /* 0x080fe200000000bb */
[----:B------:R-:W-:Y:S01]  /*2e100*/  FFMA R186, R87, R58, R186 ;  /* 0x0000003a57ba7223 */ /* 0x000fe200000000ba */
[-C--:B------:R-:W-:Y:S01]  /*2e110*/  FFMA R190, R84, R78.reuse, R190 ;  /* 0x0000004e54be7223 */ /* 0x080fe200000000be */
[----:B------:R-:W-:Y:S01]  /*2e120*/  FFMA R114, R85, R78, R114 ;  /* 0x0000004e55727223 */ /* 0x000fe20000000072 */
[----:B------:R0:W-:Y:S04]  /*2e130*/  STL [R1+0x1f4], R6 ;  /* 0x0001f40601007387 */ /* 0x0001e80000100800 */
[----:B------:R-:W4:Y:S04]  /*2e140*/  LDL.LU R197, [R1+0x30] ;  /* 0x0000300001c57983 */ /* 0x000f280000300800 */
[----:B------:R1:W-:Y:S01]  /*2e150*/  STL [R1+0x220], R16 ;  /* 0x0002201001007387 */ /* 0x0003e20000100800 */
[----:B0-----:R-:W-:-:S03]  /*2e160*/  FFMA R6, R13, R67, R244 ;  /* 0x000000430d067223 */ /* 0x001fc600000000f4 */
[----:B------:R0:W-:Y:S01]  /*2e170*/  STL [R1+0x234], R12 ;  /* 0x0002340c01007387 */ /* 0x0001e20000100800 */
[C---:B------:R-:W-:Y:S01]  /*2e180*/  FFMA R113, R86.reuse, R78, R113 ;  /* 0x0000004e56717223 */ /* 0x040fe20000000071 */
[CC--:B------:R-:W-:Y:S01]  /*2e190*/  FFMA R211, R85.reuse, R34.reuse, R211 ;  /* 0x0000002255d37223 */ /* 0x0c0fe200000000d3 */
[----:B------:R-:W-:Y:S01]  /*2e1a0*/  FFMA R210, R86, R34, R210 ;  /* 0x0000002256d27223 */ /* 0x000fe200000000d2 */
[-C--:B------:R-:W-:Y:S01]  /*2e1b0*/  FFMA R194, R84, R62.reuse, R194 ;  /* 0x0000003e54c27223 */ /* 0x080fe200000000c2 */
[----:B------:R-:W-:Y:S01]  /*2e1c0*/  FFMA R193, R85, R62, R193 ;  /* 0x0000003e55c17223 */ /* 0x000fe200000000c1 */
[C---:B-1----:R-:W-:Y:S01]  /*2e1d0*/  FFMA R16, R13.reuse, R51, R245 ;  /* 0x000000330d107223 */ /* 0x042fe200000000f5 */
[----:B------:R1:W-:Y:S01]  /*2e1e0*/  STL [R1+0x248], R6 ;  /* 0x0002480601007387 */ /* 0x0003e20000100800 */
[----:B0-----:R-:W-:-:S03]  /*2e1f0*/  FFMA R12, R13, R7, R247 ;  /* 0x000000070d0c7223 */ /* 0x001fc600000000f7 */
[----:B------:R-:W-:Y:S04]  /*2e200*/  STL [R1+0x268], R16 ;  /* 0x0002681001007387 */ /* 0x000fe80000100800 */
[----:B------:R-:W4:Y:S01]  /*2e210*/  LDL.LU R180, [R1+0x34] ;  /* 0x0000340001b47983 */ /* 0x000f220000300800 */
[----:B-1----:R-:W-:Y:S01]  /*2e220*/  FFMA R6, R13, R23, R246 ;  /* 0x000000170d067223 */ /* 0x002fe200000000f6 */
[----:B------:R-:W-:Y:S02]  /*2e230*/  FFMA R74, R87, R74, R182 ;  /* 0x0000004a574a7223 */ /* 0x000fe400000000b6 */
[----:B------:R0:W-:Y:S04]  /*2e240*/  STL [R1+0x26c], R12 ;  /* 0x00026c0c01007387 */ /* 0x0001e80000100800 */
[----:B------:R1:W-:Y:S04]  /*2e250*/  STL [R1+0x27c], R6 ;  /* 0x00027c0601007387 */ /* 0x0003e80000100800 */
[----:B------:R-:W4:Y:S01]  /*2e260*/  LDL.LU R182, [R1+0x3c] ;  /* 0x00003c0001b67983 */ /* 0x000f220000300800 */
[----:B0-----:R-:W-:Y:S01]  /*2e270*/  FFMA R12, R14, R75, R248 ;  /* 0x0000004b0e0c7223 */ /* 0x001fe200000000f8 */
[-C--:B------:R-:W-:Y:S01]  /*2e280*/  FFMA R45, R84, R70.reuse, R45 ;  /* 0x00000046542d7223 */ /* 0x080fe2000000002d */
[C---:B------:R-:W-:Y:S01]  /*2e290*/  FFMA R33, R85.reuse, R70, R33 ;  /* 0x0000004655217223 */ /* 0x040fe20000000021 */
[----:B------:R-:W-:Y:S01]  /*2e2a0*/  FFMA R17, R85, R54, R17 ;  /* 0x0000003655117223 */ /* 0x000fe20000000011 */
[----:B-1----:R-:W-:Y:S01]  /*2e2b0*/  FFMA R6, R14, R27, R249 ;  /* 0x0000001b0e067223 */ /* 0x002fe200000000f9 */
[----:B------:R3:W-:Y:S01]  /*2e2c0*/  STL [R1+0x10], R12 ;  /* 0x0000100c01007387 */ /* 0x0007e20000100800 */
[----:B------:R-:W-:-:S03]  /*2e2d0*/  FFMA R18, R86, R66, R57 ;  /* 0x0000004256127223 */ /* 0x000fc60000000039 */
[----:B------:R4:W-:Y:S01]  /*2e2e0*/  STL [R1+0x38], R6 ;  /* 0x0000380601007387 */ /* 0x0009e20000100800 */
[----:B------:R-:W-:Y:S01]  /*2e2f0*/  FFMA R25, R85, R58, R188 ;  /* 0x0000003a55197223 */ /* 0x000fe200000000bc */
[----:B------:R-:W-:Y:S01]  /*2e300*/  FFMA R78, R87, R78, R184 ;  /* 0x0000004e574e7223 */ /* 0x000fe200000000b8 */
[-C--:B------:R-:W-:Y:S01]  /*2e310*/  FFMA R231, R85, R42.reuse, R231 ;  /* 0x0000002a55e77223 */ /* 0x080fe200000000e7 */
[----:B------:R-:W-:Y:S01]  /*2e320*/  FFMA R41, R87, R42, R41 ;  /* 0x0000002a57297223 */ /* 0x000fe20000000029 */
[-C--:B------:R-:W-:Y:S01]  /*2e330*/  FFMA R20, R84, R38.reuse, R20 ;  /* 0x0000002654147223 */ /* 0x080fe20000000014 */
[-C--:B------:R-:W-:Y:S01]  /*2e340*/  FFMA R203, R85, R38.reuse, R203 ;  /* 0x0000002655cb7223 */ /* 0x080fe200000000cb */
[----:B------:R-:W-:Y:S01]  /*2e350*/  FFMA R37, R87, R38, R37 ;  /* 0x0000002657257223 */ /* 0x000fe20000000025 */
[----:B------:R-:W0:Y:S01]  /*2e360*/  LDS.128 R8, [R2+0x1e10] ;  /* 0x001e100002087984 */ /* 0x000e220000000c00 */
[----:B--2---:R-:W-:-:S05]  /*2e370*/  FFMA R13, R14, R47, R95 ;  /* 0x0000002f0e0d7223 */ /* 0x004fca000000005f */
[----:B------:R-:W-:Y:S01]  /*2e380*/  STL [R1+0x80], R13 ;  /* 0x0000800d01007387 */ /* 0x000fe20000100800 */
[----:B---3--:R-:W-:-:S03]  /*2e390*/  FFMA R12, R14, R35, R94 ;  /* 0x000000230e0c7223 */ /* 0x008fc6000000005e */
[----:B------:R-:W2:Y:S04]  /*2e3a0*/  LDL.LU R66, [R1+0x44] ;  /* 0x0000440001427983 */ /* 0x000ea80000300800 */
[----:B------:R-:W-:Y:S01]  /*2e3b0*/  STL [R1+0xb8], R12 ;  /* 0x0000b80c01007387 */ /* 0x000fe20000100800 */
[----:B----4-:R-:W-:-:S03]  /*2e3c0*/  FFMA R6, R14, R39, R185 ;  /* 0x000000270e067223 */ /* 0x010fc600000000b9 */
[----:B------:R-:W3:Y:S04]  /*2e3d0*/  LDL.LU R57, [R1+0x40] ;  /* 0x0000400001397983 */ /* 0x000ee80000300800 */
        /* <DEDUP_REMOVED lines=9> */
[----:B-1----:R-:W-:-:S03]  /*2e470*/  FFMA R6, R14, R55, R200 ;  /* 0x000000370e067223 */ /* 0x002fc600000000c8 */
[----:B------:R-:W4:Y:S01]  /*2e480*/  LDL.LU R200, [R1+0x68] ;  /* 0x0000680001c87983 */ /* 0x000f220000300800 */
[----:B------:R-:W-:Y:S01]  /*2e490*/  FFMA R12, R14, R43, R218 ;  /* 0x0000002b0e0c7223 */ /* 0x000fe200000000da */
[C---:B------:R-:W-:Y:S01]  /*2e4a0*/  FFMA R34, R86.reuse, R38, R4 ;  /* 0x0000002656227223 */ /* 0x040fe20000000004 */
[----:B------:R-:W-:-:S03]  /*2e4b0*/  FFMA R4, R86, R62, R192 ;  /* 0x0000003e56047223 */ /* 0x000fc600000000c0 */
[----:B------:R1:W-:Y:S01]  /*2e4c0*/  STL [R1+0xe4], R12 ;  /* 0x0000e40c01007387 */ /* 0x0003e20000100800 */
[C---:B------:R-:W-:Y:S01]  /*2e4d0*/  FFMA R13, R14.reuse, R71, R212 ;  /* 0x000000470e0d7223 */ /* 0x040fe200000000d4 */
[----:B------:R-:W-:Y:S02]  /*2e4e0*/  FFMA R62, R87, R62, R191 ;  /* 0x0000003e573e7223 */ /* 0x000fe400000000bf */
[----:B------:R0:W-:Y:S04]  /*2e4f0*/  STL [R1+0x1b0], R6 ;  /* 0x0001b00601007387 */ /* 0x0001e80000100800 */
[----:B------:R-:W-:Y:S01]  /*2e500*/  STL [R1+0x1d8], R13 ;  /* 0x0001d80d01007387 */ /* 0x000fe20000100800 */
[----:B-1----:R-:W-:-:S03]  /*2e510*/  FFMA R12, R14, R63, R46 ;  /* 0x0000003f0e0c7223 */ /* 0x002fc6000000002e */
[----:B------:R-:W4:Y:S01]  /*2e520*/  LDL.LU R191, [R1+0x6c] ;  /* 0x00006c0001bf7983 */ /* 0x000f220000300800 */
[----:B0-----:R-:W-:-:S03]  /*2e530*/  FFMA R6, R14, R59, R197 ;  /* 0x0000003b0e067223 */ /* 0x001fc600000000c5 */
[----:B------:R-:W-:Y:S01]  /*2e540*/  STL [R1+0x204], R12 ;  /* 0x0002040c01007387 */ /* 0x000fe20000100800 */
[C---:B------:R-:W-:Y:S01]  /*2e550*/  FFMA R70, R87.reuse, R70, R195 ;  /* 0x0000004657467223 */ /* 0x040fe200000000c3 */
[----:B------:R-:W-:Y:S02]  /*2e560*/  FFMA R54, R87, R54, R53 ;  /* 0x0000003657367223 */ /* 0x000fe40000000035 */
[----:B------:R-:W4:Y:S04]  /*2e570*/  LDL.LU R192, [R1+0x70] ;  /* 0x0000700001c07983 */ /* 0x000f280000300800 */
[----:B------:R0:W-:Y:S04]  /*2e580*/  STL [R1+0x21c], R6 ;  /* 0x00021c0601007387 */ /* 0x0001e80000100800 */
[----:B------:R-:W4:Y:S04]  /*2e590*/  LDL.LU R195, [R1+0x74] ;  /* 0x0000740001c37983 */ /* 0x000f280000300800 */
[----:B------:R-:W4:Y:S04]  /*2e5a0*/  LDL.LU R53, [R1+0x8c] ;  /* 0x00008c0001357983 */ /* 0x000f280000300800 */
[----:B------:R-:W4:Y:S01]  /*2e5b0*/  LDL.LU R16, [R1+0x88] ;  /* 0x0000880001107983 */ /* 0x000f220000300800 */
[----:B0-----:R-:W-:-:S03]  /*2e5c0*/  FFMA R6, R14, R67, R180 ;  /* 0x000000430e067223 */ /* 0x001fc600000000b4 */
[----:B------:R-:W4:Y:S04]  /*2e5d0*/  LDL.LU R42, [R1+0x78] ;  /* 0x00007800012a7983 */ /* 0x000f280000300800 */
[----:B------:R-:W4:Y:S04]  /*2e5e0*/  LDL.LU R38, [R1+0x90] ;  /* 0x0000900001267983 */ /* 0x000f280000300800 */
[----:B------:R-:W4:Y:S04]  /*2e5f0*/  LDL.LU R218, [R1+0x98] ;  /* 0x0000980001da7983 */ /* 0x000f280000300800 */
[----:B------:R0:W-:Y:S04]  /*2e600*/  STL [R1+0x230], R6 ;  /* 0x0002300601007387 */ /* 0x0001e80000100800 */
[----:B------:R-:W4:Y:S04]  /*2e610*/  LDL.LU R212, [R1+0x9c] ;  /* 0x00009c0001d47983 */ /* 0x000f280000300800 */
[----:B------:R-:W4:Y:S01]  /*2e620*/  LDL.LU R180, [R1+0xa0] ;  /* 0x0000a00001b47983 */ /* 0x000f220000300800 */
[----:B0-----:R-:W-:-:S03]  /*2e630*/  FFMA R6, R14, R51, R182 ;  /* 0x000000330e067223 */ /* 0x001fc600000000b6 */
[----:B------:R-:W4:Y:S04]  /*2e640*/  LDL.LU R46, [R1+0xa8] ;  /* 0x0000a800012e7983 */ /* 0x000f280000300800 */
[----:B------:R-:W4:Y:S04]  /*2e650*/  LDL.LU R197, [R1+0xbc] ;  /* 0x0000bc0001c57983 */ /* 0x000f280000300800 */
[----:B------:R3:W-:Y:S04]  /*2e660*/  STL [R1+0x258], R6 ;  /* 0x0002580601007387 */ /* 0x0007e80000100800 */
[----:B------:R-:W4:Y:S01]  /*2e670*/  LDL.LU R182, [R1+0xb4] ;  /* 0x0000b40001b67983 */ /* 0x000f220000300800 */
[----:B--2---:R-:W-:-:S05]  /*2e680*/  FFMA R12, R14, R7, R66 ;  /* 0x000000070e0c7223 */ /* 0x004fca0000000042 */
[----:B------:R4:W-:Y:S01]  /*2e690*/  STL [R1+0x260], R12 ;  /* 0x0002600c01007387 */ /* 0x0009e20000100800 */
[----:B---3--:R-:W-:-:S05]  /*2e6a0*/  FFMA R6, R14, R23, R57 ;  /* 0x000000170e067223 */ /* 0x008fca0000000039 */
[----:B------:R0:W-:Y:S01]  /*2e6b0*/  STL [R1+0x270], R6 ;  /* 0x0002700601007387 */ /* 0x0001e20000100800 */
[C---:B----4-:R-:W-:Y:S01]  /*2e6c0*/  FFMA R12, R15.reuse, R27, R188 ;  /* 0x0000001b0f0c7223 */ /* 0x050fe200000000bc */
[----:B0-----:R-:W-:-:S04]  /*2e6d0*/  FFMA R6, R15, R47, R184 ;  /* 0x0000002f0f067223 */ /* 0x001fc800000000b8 */
[----:B------:R0:W-:Y:S01]  /*2e6e0*/  STL [R1+0x28], R12 ;  /* 0x0000280c01007387 */ /* 0x0001e20000100800 */
[----:B------:R-:W-:-:S03]  /*2e6f0*/  FFMA R13, R15, R35, R95 ;  /* 0x000000230f0d7223 */ /* 0x000fc6000000005f */
        /* <DEDUP_REMOVED lines=8> */
[----:B------:R-:W4:Y:S04]  /*2e780*/  LDL.LU R95, [R1+0xf4] ;  /* 0x0000f400015f7983 */ /* 0x000f280000300800 */
[----:B------:R-:W4:Y:S01]  /*2e790*/  LDL.LU R94, [R1+0xc4] ;  /* 0x0000c400015e7983 */ /* 0x000f220000300800 */
[----:B0-----:R-:W-:-:S05]  /*2e7a0*/  FFMA R6, R15, R55, R200 ;  /* 0x000000370f067223 */ /* 0x001fca00000000c8 */
[----:B------:R0:W-:Y:S04]  /*2e7b0*/  STL [R1+0x190], R6 ;  /* 0x0001900601007387 */ /* 0x0001e80000100800 */
[----:B------:R-:W4:Y:S01]  /*2e7c0*/  LDL.LU R200, [R1+0xc0] ;  /* 0x0000c00001c87983 */ /* 0x000f220000300800 */
[C---:B0-----:R-:W-:Y:S01]  /*2e7d0*/  FFMA R6, R15.reuse, R71, R191 ;  /* 0x000000470f067223 */ /* 0x041fe200000000bf */
[C---:B------:R-:W-:Y:S01]  /*2e7e0*/  FFMA R13, R15.reuse, R63, R192 ;  /* 0x0000003f0f0d7223 */ /* 0x040fe200000000c0 */
        /* <DEDUP_REMOVED lines=11> */
[----:B------:R1:W-:Y:S01]  /*2e8a0*/  STL [R1+0x264], R6 ;  /* 0x0002640601007387 */ /* 0x0003e20000100800 */
[----:B------:R-:W-:-:S03]  /*2e8b0*/  FFMA R248, R8, R27, R180 ;  /* 0x0000001b08f87223 */ /* 0x000fc600000000b4 */
[----:B------:R-:W4:Y:S01]  /*2e8c0*/  LDL.LU R180, [R1+0x100] ;  /* 0x0001000001b47983 */ /* 0x000f220000300800 */
[C---:B0-----:R-:W-:Y:S01]  /*2e8d0*/  FFMA R13, R8.reuse, R47, R46 ;  /* 0x0000002f080d7223 */ /* 0x041fe2000000002e */
[----:B-1----:R-:W-:-:S04]  /*2e8e0*/  FFMA R12, R8, R35, R197 ;  /* 0x00000023080c7223 */ /* 0x002fc800000000c5 */
[----:B------:R0:W-:Y:S01]  /*2e8f0*/  STL [R1+0x24], R13 ;  /* 0x0000240d01007387 */ /* 0x0001e20000100800 */
[----:B------:R-:W-:-:S03]  /*2e900*/  FFMA R6, R8, R39, R182 ;  /* 0x0000002708067223 */ /* 0x000fc600000000b6 */
[----:B------:R1:W-:Y:S01]  /*2e910*/  STL [R1+0x64], R12 ;  /* 0x0000640c01007387 */ /* 0x0003e20000100800 */
[----:B0-----:R-:W-:-:S03]  /*2e920*/  FFMA R13, R8, R43, R178 ;  /* 0x0000002b080d7223 */ /* 0x001fc600000000b2 */
[----:B------:R0:W-:Y:S01]  /*2e930*/  STL [R1+0x90], R6 ;  /* 0x0000900601007387 */ /* 0x0001e20000100800 */
[----:B-1----:R-:W-:-:S03]  /*2e940*/  FFMA R12, R8, R55, R176 ;  /* 0x00000037080c7223 */ /* 0x002fc600000000b0 */
[----:B------:R1:W-:Y:S01]  /*2e950*/  STL [R1+0xbc], R13 ;  /* 0x0000bc0d01007387 */ /* 0x0003e20000100800 */
[----:B0-----:R-:W-:-:S03]  /*2e960*/  FFMA R6, R8, R71, R174 ;  /* 0x0000004708067223 */ /* 0x001fc600000000ae */
[----:B------:R0:W-:Y:S04]  /*2e970*/  STL [R1+0xd8], R12 ;  /* 0x0000d80c01007387 */ /* 0x0001e80000100800 */
[----:B------:R0:W-:Y:S01]  /*2e980*/  STL [R1+0x198], R6 ;  /* 0x0001980601007387 */ /* 0x0001e20000100800 */
[C---:B-1----:R-:W-:Y:S01]  /*2e990*/  FFMA R13, R8.reuse, R63, R172 ;  /* 0x0000003f080d7223 */ /* 0x042fe200000000ac */
[----:B0-----:R-:W-:-:S04]  /*2e9a0*/  FFMA R12, R8, R59, R170 ;  /* 0x0000003b080c7223 */ /* 0x001fc800000000aa */
[----:B------:R0:W-:Y:S01]  /*2e9b0*/  STL [R1+0x1c4], R13 ;  /* 0x0001c40d01007387 */ /* 0x0001e20000100800 */
[----:B------:R-:W-:-:S03]  /*2e9c0*/  FFMA R6, R8, R67, R168 ;  /* 0x0000004308067223 */ /* 0x000fc600000000a8 */
[----:B------:R1:W-:Y:S04]  /*2e9d0*/  STL [R1+0x1e0], R12 ;  /* 0x0001e00c01007387 */ /* 0x0003e80000100800 */
[----:B------:R1:W-:Y:S01]  /*2e9e0*/  STL [R1+0x1fc], R6 ;  /* 0x0001fc0601007387 */ /* 0x0003e20000100800 */
[C---:B0-----:R-:W-:Y:S01]  /*2e9f0*/  FFMA R13, R8.reuse, R51, R166 ;  /* 0x00000033080d7223 */ /* 0x041fe200000000a6 */
[----:B-1----:R-:W-:-:S04]  /*2ea00*/  FFMA R12, R8, R7, R164 ;  /* 0x00000007080c7223 */ /* 0x002fc800000000a4 */
[----:B------:R-:W-:Y:S01]  /*2ea10*/  STL [R1+0x228], R13 ;  /* 0x0002280d01007387 */ /* 0x000fe20000100800 */
[----:B------:R-:W-:-:S03]  /*2ea20*/  FFMA R6, R8, R23, R162 ;  /* 0x0000001708067223 */ /* 0x000fc600000000a2 */
[----:B------:R-:W-:Y:S04]  /*2ea30*/  STL [R1+0x23c], R12 ;  /* 0x00023c0c01007387 */ /* 0x000fe80000100800 */
[----:B------:R0:W-:Y:S01]  /*2ea40*/  STL [R1+0x254], R6 ;  /* 0x0002540601007387 */ /* 0x0001e20000100800 */
[----:B---3--:R-:W-:-:S03]  /*2ea50*/  FFMA R241, R9, R79, R185 ;  /* 0x0000004f09f17223 */ /* 0x008fc600000000b9 */
[----:B------:R-:W3:Y:S01]  /*2ea60*/  LDL.LU R185, [R1+0xfc] ;  /* 0x0000fc0001b97983 */ /* 0x000ee20000300800 */
[C---:B------:R-:W-:Y:S01]  /*2ea70*/  FFMA R188, R8.reuse, R83, R38 ;  /* 0x0000005308bc7223 */ /* 0x040fe20000000026 */
[C---:B------:R-:W-:Y:S01]  /*2ea80*/  FFMA R195, R8.reuse, R79, R218 ;  /* 0x0000004f08c37223 */ /* 0x040fe200000000da */
[----:B------:R-:W-:Y:S01]  /*2ea90*/  FFMA R235, R8, R75, R212 ;  /* 0x0000004b08eb7223 */ /* 0x000fe200000000d4 */
[C---:B------:R-:W-:Y:S01]  /*2eaa0*/  FFMA R8, R9.reuse, R35, R125 ;  /* 0x0000002309087223 */ /* 0x040fe2000000007d */
[C---:B0-----:R-:W-:Y:S01]  /*2eab0*/  FFMA R6, R9.reuse, R39, R124 ;  /* 0x0000002709067223 */ /* 0x041fe2000000007c */
        /* <DEDUP_REMOVED lines=19> */
[----:B------:R-:W-:-:S03]  /*2ebf0*/  FFMA R207, R84, R50, R207 ;  /* 0x0000003254cf7223 */ /* 0x000fc600000000cf */
[----:B------:R0:W-:Y:S01]  /*2ec00*/  STL [R1+0x240], R6 ;  /* 0x0002400601007387 */ /* 0x0001e20000100800 */
[-C--:B------:R-:W-:Y:S01]  /*2ec10*/  FFMA R30, R85, R50.reuse, R206 ;  /* 0x00000032551e7223 */ /* 0x080fe200000000ce */
[-C--:B------:R-:W-:Y:S01]  /*2ec20*/  FFMA R205, R86, R50.reuse, R205 ;  /* 0x0000003256cd7223 */ /* 0x080fe200000000cd */
[----:B------:R-:W-:Y:S01]  /*2ec30*/  FFMA R50, R87, R50, R216 ;  /* 0x0000003257327223 */ /* 0x000fe200000000d8 */
[----:B------:R-:W-:Y:S01]  /*2ec40*/  FFMA R212, R83, R9, R184 ;  /* 0x0000000953d47223 */ /* 0x000fe200000000b8 */
[C---:B----4-:R-:W-:Y:S01]  /*2ec50*/  FFMA R209, R9.reuse, R75, R95 ;  /* 0x0000004b09d17223 */ /* 0x050fe2000000005f */
[C---:B------:R-:W-:Y:S01]  /*2ec60*/  FFMA R224, R9.reuse, R27, R94 ;  /* 0x0000001b09e07223 */ /* 0x040fe2000000005e */
[----:B------:R-:W-:Y:S01]  /*2ec70*/  FFMA R237, R9, R47, R200 ;  /* 0x0000002f09ed7223 */ /* 0x000fe200000000c8 */
[----:B------:R-:W1:Y:S01]  /*2ec80*/  LDS.128 R84, [R2+0x1e30] ;  /* 0x001e300002547984 */ /* 0x000e620000000c00 */
[C---:B0-----:R-:W-:Y:S01]  /*2ec90*/  FFMA R6, R10.reuse, R39, R136 ;  /* 0x000000270a067223 */ /* 0x041fe20000000088 */
[C---:B------:R-:W-:Y:S01]  /*2eca0*/  FFMA R9, R10.reuse, R43, R135 ;  /* 0x0000002b0a097223 */ /* 0x040fe20000000087 */
[----:B------:R-:W-:-:S03]  /*2ecb0*/  FFMA R8, R10, R55, R134 ;  /* 0x000000370a087223 */ /* 0x000fc60000000086 */
[----:B------:R0:W-:Y:S04]  /*2ecc0*/  STL [R1+0x4c], R6 ;  /* 0x00004c0601007387 */ /* 0x0001e80000100800 */
[----:B------:R2:W-:Y:S01]  /*2ecd0*/  STL [R1+0x6c], R9 ;  /* 0x00006c0901007387 */ /* 0x0005e20000100800 */
[----:B0-----:R-:W-:-:S03]  /*2ece0*/  FFMA R6, R10, R71, R133 ;  /* 0x000000470a067223 */ /* 0x001fc60000000085 */
[----:B------:R0:W-:Y:S01]  /*2ecf0*/  STL [R1+0x9c], R8 ;  /* 0x00009c0801007387 */ /* 0x0001e20000100800 */
[----:B--2---:R-:W-:-:S03]  /*2ed00*/  FFMA R9, R10, R63, R132 ;  /* 0x0000003f0a097223 */ /* 0x004fc60000000084 */
        /* <DEDUP_REMOVED lines=9> */
[----:B----4-:R-:W-:-:S03]  /*2eda0*/  FFMA R6, R10, R23, R142 ;  /* 0x000000170a067223 */ /* 0x010fc6000000008e */
[----:B------:R2:W-:Y:S04]  /*2edb0*/  STL [R1+0x208], R8 ;  /* 0x0002080801007387 */ /* 0x0005e80000100800 */
[----:B------:R4:W-:Y:S01]  /*2edc0*/  STL [R1+0x22c], R6 ;  /* 0x00022c0601007387 */ /* 0x0009e20000100800 */
[C---:B0-----:R-:W-:Y:S01]  /*2edd0*/  FFMA R9, R11.reuse, R43, R150 ;  /* 0x0000002b0b097223 */ /* 0x041fe20000000096 */
[C---:B--2---:R-:W-:Y:S01]  /*2ede0*/  FFMA R8, R11.reuse, R55, R149 ;  /* 0x000000370b087223 */ /* 0x044fe20000000095 */
[----:B----4-:R-:W-:-:S05]  /*2edf0*/  FFMA R6, R11, R39, R151 ;  /* 0x000000270b067223 */ /* 0x010fca0000000097 */
[----:B------:R0:W-:Y:S04]  /*2ee00*/  STL [R1+0x3c], R6 ;  /* 0x00003c0601007387 */ /* 0x0001e80000100800 */
        /* <DEDUP_REMOVED lines=14> */
[----:B0-----:R-:W-:Y:S01]  /*2eef0*/  FFMA R6, R11, R23, R159 ;  /* 0x000000170b067223 */ /* 0x001fe2000000009f */
[C---:B-1----:R-:W-:Y:S01]  /*2ef00*/  FFMA R9, R84.reuse, R55, R29 ;  /* 0x0000003754097223 */ /* 0x042fe2000000001d */
[----:B--2---:R-:W-:-:S03]  /*2ef10*/  FFMA R8, R84, R43, R26 ;  /* 0x0000002b54087223 */ /* 0x004fc6000000001a */
        /* <DEDUP_REMOVED lines=9> */
[----:B------:R-:W-:Y:S01]  /*2efb0*/  STL [R1+0x168], R9 ;  /* 0x0001680901007387 */ /* 0x000fe20000100800 */
[----:B--2---:R-:W-:Y:S01]  /*2efc0*/  FFMA R8, R84, R51, R207 ;  /* 0x0000003354087223 */ /* 0x004fe200000000cf */
[----:B------:R-:W-:Y:S01]  /*2efd0*/  FFMA R245, R83, R15, R61 ;  /* 0x0000000f53f57223 */ /* 0x000fe2000000003d */
[C---:B------:R-:W-:Y:S01]  /*2efe0*/  FFMA R246, R15.reuse, R79, R58 ;  /* 0x0000004f0ff67223 */ /* 0x040fe2000000003a */
[----:B------:R-:W-:Y:S01]  /*2eff0*/  FFMA R247, R15, R75, R187 ;  /* 0x0000004b0ff77223 */ /* 0x000fe200000000bb */
[----:B------:R0:W-:Y:S01]  /*2f000*/  STL [R1+0x184], R6 ;  /* 0x0001840601007387 */ /* 0x0001e20000100800 */
[----:B------:R-:W-:Y:S01]  /*2f010*/  FFMA R15, R83, R10, R180 ;  /* 0x0000000a530f7223 */ /* 0x000fe200000000b4 */
        /* <DEDUP_REMOVED lines=10> */
[C---:B------:R-:W-:Y:S01]  /*2f0c0*/  FFMA R13, R84.reuse, R7, R204 ;  /* 0x00000007540d7223 */ /* 0x040fe200000000cc */
[----:B------:R-:W-:Y:S01]  /*2f0d0*/  STL [R1+0x1ac], R8 ;  /* 0x0001ac0801007387 */ /* 0x000fe20000100800 */
[----:B0-----:R-:W-:Y:S01]  /*2f0e0*/  FFMA R6, R84, R23, R214 ;  /* 0x0000001754067223 */ /* 0x001fe200000000d6 */
[----:B------:R-:W-:Y:S01]  /*2f0f0*/  FFMA R250, R83, R14, R250 ;  /* 0x0000000e53fa7223 */ /* 0x000fe200000000fa */
[----:B------:R-:W-:Y:S01]  /*2f100*/  FFMA R252, R14, R79, R252 ;  /* 0x0000004f0efc7223 */ /* 0x000fe200000000fc */
[C---:B------:R-:W-:Y:S01]  /*2f110*/  FFMA R14, R85.reuse, R63, R193 ;  /* 0x0000003f550e7223 */ /* 0x040fe200000000c1 */
[----:B------:R-:W-:Y:S04]  /*2f120*/  STL [R1+0x1cc], R13 ;  /* 0x0001cc0d01007387 */ /* 0x000fe80000100800 */
[----:B------:R0:W-:Y:S02]  /*2f130*/  STL [R1+0x1f8], R6 ;  /* 0x0001f80601007387 */ /* 0x0001e40000100800 */
[----:B0-----:R-:W-:Y:S01]  /*2f140*/  FFMA R6, R85, R59, R25 ;  /* 0x0000003b55067223 */ /* 0x001fe20000000019 */
[----:B---3--:R-:W-:-:S02]  /*2f150*/  FFMA R16, R83, R11, R185 ;  /* 0x0000000b53107223 */ /* 0x008fc400000000b9 */
[----:B------:R0:W1:Y:S02]  /*2f160*/  LDS.128 R8, [R2+0x1e20] ;  /* 0x001e200002087984 */ /* 0x0000640000000c00 */
[----:B0-----:R-:W-:-:S05]  /*2f170*/  FFMA R2, R85, R71, R33 ;  /* 0x0000004755027223 */ /* 0x001fca0000000021 */
[----:B------:R0:W-:Y:S04]  /*2f180*/  STL [R1+0x5c], R2 ;  /* 0x00005c0201007387 */ /* 0x0001e80000100800 */
[----:B------:R2:W-:Y:S01]  /*2f190*/  STL [R1+0x88], R14 ;  /* 0x0000880e01007387 */ /* 0x0005e20000100800 */
[----:B0-----:R-:W-:-:S03]  /*2f1a0*/  FFMA R2, R85, R67, R28 ;  /* 0x0000004355027223 */ /* 0x001fc6000000001c */
[----:B------:R0:W-:Y:S01]  /*2f1b0*/  STL [R1+0xa8], R6 ;  /* 0x0000a80601007387 */ /* 0x0001e20000100800 */
[----:B--2---:R-:W-:-:S03]  /*2f1c0*/  FFMA R14, R85, R51, R30 ;  /* 0x00000033550e7223 */ /* 0x004fc6000000001e */
[----:B------:R2:W-:Y:S04]  /*2f1d0*/  STL [R1+0x16c], R2 ;  /* 0x00016c0201007387 */ /* 0x0005e80000100800 */
[----:B------:R-:W-:Y:S01]  /*2f1e0*/  STL [R1+0x18c], R14 ;  /* 0x00018c0e01007387 */ /* 0x000fe20000100800 */
[----:B0-----:R-:W-:-:S03]  /*2f1f0*/  FFMA R6, R85, R7, R202 ;  /* 0x0000000755067223 */ /* 0x001fc600000000ca */
[----:B------:R-:W1:Y:S04]  /*2f200*/  LDL.LU R95, [R1+0x108] ;  /* 0x00010800015f7983 */ /* 0x000e680000300800 */
[----:B------:R0:W-:Y:S04]  /*2f210*/  STL [R1+0x1a8], R6 ;  /* 0x0001a80601007387 */ /* 0x0001e80000100800 */
[----:B------:R-:W3:Y:S01]  /*2f220*/  LDL.LU R94, [R1+0x10c] ;  /* 0x00010c00015e7983 */ /* 0x000ee20000300800 */
[----:B--2---:R-:W-:Y:S01]  /*2f230*/  FFMA R2, R85, R23, R219 ;  /* 0x0000001755027223 */ /* 0x004fe200000000db */
[C---:B0-----:R-:W-:Y:S01]  /*2f240*/  FFMA R6, R86.reuse, R63, R4 ;  /* 0x0000003f56067223 */ /* 0x041fe20000000004 */
[----:B------:R-:W-:-:S03]  /*2f250*/  FFMA R4, R86, R59, R5 ;  /* 0x0000003b56047223 */ /* 0x000fc60000000005 */
[----:B------:R0:W-:Y:S01]  /*2f260*/  STL [R1+0x1d4], R2 ;  /* 0x0001d40201007387 */ /* 0x0001e20000100800 */
[----:B------:R-:W-:-:S03]  /*2f270*/  FFMA R5, R86, R51, R205 ;  /* 0x0000003356057223 */ /* 0x000fc600000000cd */
[----:B------:R-:W-:Y:S04]  /*2f280*/  STL [R1+0x68], R6 ;  /* 0x0000680601007387 */ /* 0x000fe80000100800 */
[----:B------:R-:W2:Y:S01]  /*2f290*/  LDL.LU R180, [R1+0x110] ;  /* 0x0001100001b47983 */ /* 0x000ea20000300800 */
[----:B0-----:R-:W-:-:S03]  /*2f2a0*/  FFMA R2, R86, R67, R18 ;  /* 0x0000004356027223 */ /* 0x001fc60000000012 */
[----:B------:R0:W-:Y:S04]  /*2f2b0*/  STL [R1+0x78], R4 ;  /* 0x0000780401007387 */ /* 0x0001e80000100800 */
[----:B------:R4:W-:Y:S01]  /*2f2c0*/  STL [R1+0x15c], R2 ;  /* 0x00015c0201007387 */ /* 0x0009e20000100800 */
[----:B0-----:R-:W-:-:S03]  /*2f2d0*/  FFMA R4, R86, R7, R19 ;  /* 0x0000000756047223 */ /* 0x001fc60000000013 */
[----:B------:R0:W-:Y:S01]  /*2f2e0*/  STL [R1+0x174], R5 ;  /* 0x0001740501007387 */ /* 0x0001e20000100800 */
[----:B----4-:R-:W-:-:S03]  /*2f2f0*/  FFMA R2, R86, R23, R221 ;  /* 0x0000001756027223 */ /* 0x010fc600000000dd */
[----:B------:R-:W4:Y:S04]  /*2f300*/  LDL.LU R46, [R1+0x114] ;  /* 0x00011400012e7983 */ /* 0x000f280000300800 */
[----:B------:R0:W-:Y:S04]  /*2f310*/  STL [R1+0x188], R4 ;  /* 0x0001880401007387 */ /* 0x0001e80000100800 */
[----:B------:R-:W4:Y:S04]  /*2f320*/  LDL.LU R38, [R1+0x118] ;  /* 0x0001180001267983 */ /* 0x000f280000300800 */
[----:B------:R0:W-:Y:S02]  /*2f330*/  STL [R1+0x1b4], R2 ;  /* 0x0001b40201007387 */ /* 0x0001e40000100800 */
[C---:B0-----:R-:W-:Y:S01]  /*2f340*/  FFMA R5, R87.reuse, R67, R208 ;  /* 0x0000004357057223 */ /* 0x041fe200000000d0 */
[C---:B------:R-:W-:Y:S01]  /*2f350*/  FFMA R4, R87.reuse, R51, R50 ;  /* 0x0000003357047223 */ /* 0x040fe20000000032 */
[----:B------:R-:W-:-:S05]  /*2f360*/  FFMA R2, R87, R59, R186 ;  /* 0x0000003b57027223 */ /* 0x000fca00000000ba */
[----:B------:R0:W-:Y:S01]  /*2f370*/  STL [R1+0x60], R2 ;  /* 0x0000600201007387 */ /* 0x0001e20000100800 */
[----:B------:R-:W-:-:S03]  /*2f380*/  FFMA R25, R87, R35, R40 ;  /* 0x0000002357197223 */ /* 0x000fc60000000028 */
[----:B------:R-:W-:Y:S01]  /*2f390*/  STL [R1+0x8c], R5 ;  /* 0x00008c0501007387 */ /* 0x000fe20000100800 */
[C---:B0-----:R-:W-:Y:S01]  /*2f3a0*/  FFMA R2, R87.reuse, R7, R0 ;  /* 0x0000000757027223 */ /* 0x041fe20000000000 */
[----:B------:R-:W-:Y:S02]  /*2f3b0*/  FFMA R0, R87, R23, R225 ;  /* 0x0000001757007223 */ /* 0x000fe400000000e1 */
[----:B------:R-:W-:Y:S04]  /*2f3c0*/  STL [R1+0x160], R4 ;  /* 0x0001600401007387 */ /* 0x000fe80000100800 */
[----:B------:R-:W-:Y:S04]  /*2f3d0*/  STL [R1+0x170], R2 ;  /* 0x0001700201007387 */ /* 0x000fe80000100800 */
[----:B------:R0:W-:Y:S01]  /*2f3e0*/  STL [R1+0x194], R0 ;  /* 0x0001940001007387 */ /* 0x0001e20000100800 */
[C---:B------:R-:W-:Y:S01]  /*2f3f0*/  FFMA R238, R85.reuse, R55, R17 ;  /* 0x0000003755ee7223 */ /* 0x040fe20000000011 */
[-C--:B------:R-:W-:Y:S01]  /*2f400*/  FFMA R138, R84, R27.reuse, R181 ;  /* 0x0000001b548a7223 */ /* 0x080fe200000000b5 */
[-C--:B------:R-:W-:Y:S01]  /*2f410*/  FFMA R61, R85, R27.reuse, R156 ;  /* 0x0000001b553d7223 */ /* 0x080fe2000000009c */
[----:B------:R-:W-:Y:S01]  /*2f420*/  FFMA R57, R86, R27, R73 ;  /* 0x0000001b56397223 */ /* 0x000fe20000000049 */
[----:B------:R-:W-:Y:S01]  /*2f430*/  FFMA R13, R83, R85, R36 ;  /* 0x00000055530d7223 */ /* 0x000fe20000000024 */
[-C--:B------:R-:W-:Y:S01]  /*2f440*/  FFMA R206, R84, R35.reuse, R24 ;  /* 0x0000002354ce7223 */ /* 0x080fe20000000018 */
[-C--:B------:R-:W-:Y:S01]  /*2f450*/  FFMA R184, R85, R35.reuse, R211 ;  /* 0x0000002355b87223 */ /* 0x080fe200000000d3 */
[----:B------:R-:W-:Y:S01]  /*2f460*/  FFMA R69, R86, R35, R210 ;  /* 0x0000002356457223 */ /* 0x000fe200000000d2 */
[----:B------:R-:W-:Y:S01]  /*2f470*/  FFMA R230, R84, R39, R20 ;  /* 0x0000002754e67223 */ /* 0x000fe20000000014 */
[----:B-1----:R-:W-:-:S02]  /*2f480*/  FFMA R40, R8, R83, R95 ;  /* 0x0000005308287223 */ /* 0x002fc4000000005f */
[----:B------:R-:W4:Y:S01]  /*2f490*/  LDL.LU R95, [R1+0x124] ;  /* 0x00012400015f7983 */ /* 0x000f220000300800 */
[----:B---3--:R-:W-:-:S03]  /*2f4a0*/  FFMA R189, R8, R79, R94 ;  /* 0x0000004f08bd7223 */ /* 0x008fc6000000005e */
[----:B------:R-:W3:Y:S01]  /*2f4b0*/  LDL.LU R94, [R1+0x12c] ;  /* 0x00012c00015e7983 */ /* 0x000ee20000300800 */
[-C--:B------:R-:W-:Y:S01]  /*2f4c0*/  FFMA R6, R87, R27.reuse, R199 ;  /* 0x0000001b57067223 */ /* 0x080fe200000000c7 */
[-C--:B------:R-:W-:Y:S01]  /*2f4d0*/  FFMA R22, R8, R27.reuse, R183 ;  /* 0x0000001b08167223 */ /* 0x080fe200000000b7 */
[CC--:B------:R-:W-:Y:S01]  /*2f4e0*/  FFMA R141, R9.reuse, R27.reuse, R163 ;  /* 0x0000001b098d7223 */ /* 0x0c0fe200000000a3 */
[C---:B------:R-:W-:Y:S01]  /*2f4f0*/  FFMA R28, R10.reuse, R27, R91 ;  /* 0x0000001b0a1c7223 */ /* 0x040fe2000000005b */
[----:B------:R-:W3:Y:S01]  /*2f500*/  LDL.LU R229, [R1+0x134] ;  /* 0x0001340001e57983 */ /* 0x000ee20000300800 */
[-C--:B------:R-:W-:Y:S01]  /*2f510*/  FFMA R143, R9, R35.reuse, R167 ;  /* 0x00000023098f7223 */ /* 0x080fe200000000a7 */
[----:B------:R-:W-:Y:S01]  /*2f520*/  FFMA R36, R10, R35, R89 ;  /* 0x000000230a247223 */ /* 0x000fe20000000059 */
[----:B--2---:R-:W-:Y:S01]  /*2f530*/  FFMA R17, R8, R75, R180 ;  /* 0x0000004b08117223 */ /* 0x004fe200000000b4 */
[C---:B------:R-:W-:Y:S01]  /*2f540*/  FFMA R180, R11.reuse, R27, R110 ;  /* 0x0000001b0bb47223 */ /* 0x040fe2000000006e */
[----:B------:R-:W-:Y:S01]  /*2f550*/  FFMA R178, R11, R35, R108 ;  /* 0x000000230bb27223 */ /* 0x000fe2000000006c */
[-C--:B------:R-:W-:Y:S01]  /*2f560*/  FFMA R181, R86, R39.reuse, R34 ;  /* 0x0000002756b57223 */ /* 0x080fe20000000022 */
[-C--:B------:R-:W-:Y:S01]  /*2f570*/  FFMA R203, R85, R39.reuse, R203 ;  /* 0x0000002755cb7223 */ /* 0x080fe200000000cb */
[-C--:B------:R-:W-:Y:S01]  /*2f580*/  FFMA R20, R87, R39.reuse, R37 ;  /* 0x0000002757147223 */ /* 0x080fe20000000025 */
[-C--:B------:R-:W-:Y:S01]  /*2f590*/  FFMA R34, R9, R39.reuse, R169 ;  /* 0x0000002709227223 */ /* 0x080fe200000000a9 */
[----:B------:R-:W-:Y:S01]  /*2f5a0*/  FFMA R159, R10, R39, R88 ;  /* 0x000000270a9f7223 */ /* 0x000fe20000000058 */
[----:B----4-:R-:W-:-:S02]  /*2f5b0*/  FFMA R27, R8, R47, R46 ;  /* 0x0000002f081b7223 */ /* 0x010fc4000000002e */
[----:B------:R-:W2:Y:S04]  /*2f5c0*/  LDL.LU R46, [R1+0x13c] ;  /* 0x00013c00012e7983 */ /* 0x000ea80000300800 */
[----:B------:R-:W4:Y:S01]  /*2f5d0*/  LDL.LU R226, [R1+0x140] ;  /* 0x0001400001e27983 */ /* 0x000f220000300800 */
[----:B------:R-:W-:-:S03]  /*2f5e0*/  FFMA R223, R8, R35, R38 ;  /* 0x0000002308df7223 */ /* 0x000fc60000000026 */
[----:B------:R-:W4:Y:S01]  /*2f5f0*/  LDL.LU R217, [R1+0x11c] ;  /* 0x00011c0001d97983 */ /* 0x000f220000300800 */
[----:B------:R-:W-:-:S03]  /*2f600*/  FFMA R35, R8, R39, R177 ;  /* 0x0000002708237223 */ /* 0x000fc600000000b1 */
[----:B------:R-:W4:Y:S01]  /*2f610*/  LDL.LU R220, [R1+0x144] ;  /* 0x0001440001dc7983 */ /* 0x000f220000300800 */
[----:B------:R-:W-:-:S03]  /*2f620*/  FFMA R177, R11, R39, R107 ;  /* 0x000000270bb17223 */ /* 0x000fc6000000006b */
        /* <DEDUP_REMOVED lines=8> */
[-C--:B------:R-:W-:Y:S01]  /*2f6b0*/  FFMA R160, R10, R43.reuse, R81 ;  /* 0x0000002b0aa07223 */ /* 0x080fe20000000051 */
[----:B------:R-:W-:Y:S01]  /*2f6c0*/  FFMA R176, R11, R43, R106 ;  /* 0x0000002b0bb07223 */ /* 0x000fe2000000006a */
[----:B------:R-:W-:Y:S01]  /*2f6d0*/  USHF.R.U64 UR10, UR10, 0x4, UR4 ;  /* 0x000000040a0a7899 */ /* 0x000fe20008001204 */
[----:B------:R-:W-:Y:S01]  /*2f6e0*/  FFMA R185, R84, R47, R198 ;  /* 0x0000002f54b97223 */ /* 0x000fe200000000c6 */
[C---:B------:R-:W-:Y:S01]  /*2f6f0*/  FFMA R228, R86.reuse, R55, R32 ;  /* 0x0000003756e47223 */ /* 0x040fe20000000020 */
[-C--:B------:R-:W-:Y:S01]  /*2f700*/  FFMA R68, R85, R47.reuse, R68 ;  /* 0x0000002f55447223 */ /* 0x080fe20000000044 */
[----:B------:R-:W-:Y:S01]  /*2f710*/  FFMA R29, R83, R86, R44 ;  /* 0x00000056531d7223 */ /* 0x000fe2000000002c */
        /* <DEDUP_REMOVED lines=8> */
[C---:B------:R-:W-:Y:S01]  /*2f7a0*/  FFMA R49, R86.reuse, R75, R77 ;  /* 0x0000004b56317223 */ /* 0x040fe2000000004d */
[----:B------:R-:W-:Y:S01]  /*2f7b0*/  FFMA R242, R86, R71, R242 ;  /* 0x0000004756f27223 */ /* 0x000fe200000000f2 */
[C---:B------:R-:W-:Y:S01]  /*2f7c0*/  FFMA R21, R87.reuse, R75, R74 ;  /* 0x0000004b57157223 */ /* 0x040fe2000000004a */
[----:B------:R-:W-:Y:S01]  /*2f7d0*/  FFMA R216, R87, R71, R70 ;  /* 0x0000004757d87223 */ /* 0x000fe20000000046 */
[----:B------:R-:W-:Y:S01]  /*2f7e0*/  FFMA R137, R10, R67, R64 ;  /* 0x000000430a897223 */ /* 0x000fe20000000040 */
[----:B------:R-:W-:Y:S01]  /*2f7f0*/  BAR.SYNC.DEFER_BLOCKING 0x0 ;  /* 0x0000000000007b1d */ /* 0x000fe20000010000 */
[----:B------:R-:W-:-:S05]  /*2f800*/  FFMA R39, R8, R43, R95 ;  /* 0x0000002b08277223 */ /* 0x000fca000000005f */
[----:B------:R-:W4:Y:S01]  /*2f810*/  LDL.LU R95, [R1+0x130] ;  /* 0x00013000015f7983 */ /* 0x000f220000300800 */
[----:B---3--:R-:W-:-:S03]  /*2f820*/  FFMA R43, R8, R55, R94 ;  /* 0x00000037082b7223 */ /* 0x008fc6000000005e */
[----:B------:R-:W3:Y:S01]  /*2f830*/  LDL.LU R94, [R1+0x150] ;  /* 0x00015000015e7983 */ /* 0x000ee20000300800 */
[----:B0-----:R-:W-:Y:S01]  /*2f840*/  FFMA R0, R10, R7, R56 ;  /* 0x000000070a007223 */ /* 0x001fe20000000038 */
[----:B------:R-:W-:Y:S01]  /*2f850*/  FFMA R4, R9, R23, R3 ;  /* 0x0000001709047223 */ /* 0x000fe20000000003 */
[----:B------:R-:W-:Y:S02]  /*2f860*/  USHF.R.U32.HI UR4, URZ, 0x4, UR4 ;  /* 0x00000004ff047899 */ /* 0x000fe40008011604 */
[----:B------:R-:W-:-:S04]  /*2f870*/  UISETP.NE.U32.AND UP0, UPT, UR10, 0x1, UPT ;  /* 0x000000010a00788c */ /* 0x000fc8000bf05070 */
[----:B------:R-:W-:Y:S01]  /*2f880*/  UISETP.NE.AND.EX UP0, UPT, UR4, URZ, UPT, UP0 ;  /* 0x000000ff0400728c */ /* 0x000fe2000bf05300 */
[----:B------:R-:W-:Y:S01]  /*2f890*/  FFMA R50, R83, R11, R48 ;  /* 0x0000000b53327223 */ /* 0x000fe20000000030 */
[C---:B------:R-:W-:Y:S01]  /*2f8a0*/  FFMA R30, R87.reuse, R47, R213 ;  /* 0x0000002f571e7223 */ /* 0x040fe200000000d5 */
[----:B------:R-:W-:Y:S01]  /*2f8b0*/  FFMA R198, R87, R55, R54 ;  /* 0x0000003757c67223 */ /* 0x000fe20000000036 */
[----:B------:R-:W-:Y:S01]  /*2f8c0*/  FFMA R41, R83, R10, R52 ;  /* 0x0000000a53297223 */ /* 0x000fe20000000034 */
[-C--:B------:R-:W-:Y:S01]  /*2f8d0*/  FFMA R26, R9, R47.reuse, R165 ;  /* 0x0000002f091a7223 */ /* 0x080fe200000000a5 */
[CC--:B------:R-:W-:Y:S01]  /*2f8e0*/  FFMA R32, R10.reuse, R47.reuse, R90 ;  /* 0x0000002f0a207223 */ /* 0x0c0fe2000000005a */
[----:B------:R-:W-:Y:S01]  /*2f8f0*/  FFMA R33, R11, R47, R109 ;  /* 0x0000002f0b217223 */ /* 0x000fe2000000006d */
[-C--:B------:R-:W-:Y:S01]  /*2f900*/  FFMA R42, R9, R55.reuse, R173 ;  /* 0x00000037092a7223 */ /* 0x080fe200000000ad */
[C---:B------:R-:W-:Y:S01]  /*2f910*/  FFMA R48, R10.reuse, R55, R80 ;  /* 0x000000370a307223 */ /* 0x040fe20000000050 */
[C---:B------:R-:W-:Y:S01]  /*2f920*/  FFMA R163, R10.reuse, R63, R72 ;  /* 0x0000003f0aa37223 */ /* 0x040fe20000000048 */
[C---:B------:R-:W-:Y:S01]  /*2f930*/  FFMA R45, R10.reuse, R59, R93 ;  /* 0x0000003b0a2d7223 */ /* 0x040fe2000000005d */
[----:B------:R-:W-:Y:S01]  /*2f940*/  FFMA R14, R83, R87, R82 ;  /* 0x00000057530e7223 */ /* 0x000fe20000000052 */
[----:B------:R-:W-:Y:S01]  /*2f950*/  FFMA R19, R87, R79, R78 ;  /* 0x0000004f57137223 */ /* 0x000fe2000000004e */
[----:B------:R-:W-:Y:S01]  /*2f960*/  FFMA R37, R83, R9, R92 ;  /* 0x0000000953257223 */ /* 0x000fe2000000005c */
[-C--:B------:R-:W-:Y:S01]  /*2f970*/  FFMA R18, R9, R79.reuse, R157 ;  /* 0x0000004f09127223 */ /* 0x080fe2000000009d */
[CC--:B------:R-:W-:Y:S01]  /*2f980*/  FFMA R154, R10.reuse, R79.reuse, R97 ;  /* 0x0000004f0a9a7223 */ /* 0x0c0fe20000000061 */
[----:B------:R-:W-:Y:S01]  /*2f990*/  FFMA R186, R11, R79, R115 ;  /* 0x0000004f0bba7223 */ /* 0x000fe20000000073 */
[-C--:B------:R-:W-:Y:S01]  /*2f9a0*/  FFMA R140, R9, R75.reuse, R161 ;  /* 0x0000004b098c7223 */ /* 0x080fe200000000a1 */
[-C--:B------:R-:W-:Y:S01]  /*2f9b0*/  FFMA R155, R10, R75.reuse, R96 ;  /* 0x0000004b0a9b7223 */ /* 0x080fe20000000060 */
[C---:B------:R-:W-:Y:S01]  /*2f9c0*/  FFMA R24, R11.reuse, R75, R112 ;  /* 0x0000004b0b187223 */ /* 0x040fe20000000070 */
[----:B------:R-:W-:Y:S01]  /*2f9d0*/  FFMA R55, R11, R55, R105 ;  /* 0x000000370b377223 */ /* 0x000fe20000000069 */
[C---:B------:R-:W-:Y:S01]  /*2f9e0*/  FFMA R47, R8.reuse, R71, R229 ;  /* 0x00000047082f7223 */ /* 0x040fe200000000e5 */
[-C--:B--2---:R-:W-:Y:S01]  /*2f9f0*/  FFMA R125, R8, R63.reuse, R46 ;  /* 0x0000003f087d7223 */ /* 0x084fe2000000002e */
[C---:B------:R-:W-:Y:S01]  /*2fa00*/  FFMA R46, R9.reuse, R63, R179 ;  /* 0x0000003f092e7223 */ /* 0x040fe200000000b3 */
[-C--:B------:R-:W-:Y:S01]  /*2fa10*/  FFMA R52, R9, R71.reuse, R175 ;  /* 0x0000004709347223 */ /* 0x080fe200000000af */
[----:B------:R-:W-:Y:S01]  /*2fa20*/  FFMA R162, R10, R71, R76 ;  /* 0x000000470aa27223 */ /* 0x000fe2000000004c */
[----:B----4-:R-:W-:Y:S01]  /*2fa30*/  FFMA R127, R8, R59, R226 ;  /* 0x0000003b087f7223 */ /* 0x010fe200000000e2 */
[C---:B------:R-:W-:Y:S01]  /*2fa40*/  FFMA R174, R11.reuse, R71, R104 ;  /* 0x000000470bae7223 */ /* 0x040fe20000000068 */
[C---:B------:R-:W-:Y:S01]  /*2fa50*/  FFMA R63, R11.reuse, R63, R103 ;  /* 0x0000003f0b3f7223 */ /* 0x040fe20000000067 */
[----:B------:R-:W-:Y:S01]  /*2fa60*/  FFMA R44, R11, R67, R101 ;  /* 0x000000430b2c7223 */ /* 0x000fe20000000065 */
[-C--:B------:R-:W-:Y:S01]  /*2fa70*/  FFMA R126, R9, R59.reuse, R217 ;  /* 0x0000003b097e7223 */ /* 0x080fe200000000d9 */
[C---:B------:R-:W-:Y:S01]  /*2fa80*/  FFMA R59, R11.reuse, R59, R102 ;  /* 0x0000003b0b3b7223 */ /* 0x040fe20000000066 */
[-C--:B------:R-:W-:Y:S01]  /*2fa90*/  FFMA R221, R10, R51.reuse, R60 ;  /* 0x000000330add7223 */ /* 0x080fe2000000003c */
[----:B------:R-:W-:Y:S01]  /*2faa0*/  FFMA R213, R11, R51, R100 ;  /* 0x000000330bd57223 */ /* 0x000fe20000000064 */
[CC--:B------:R-:W-:Y:S01]  /*2fab0*/  FFMA R131, R8.reuse, R67.reuse, R220 ;  /* 0x0000004308837223 */ /* 0x0c0fe200000000dc */
[----:B------:R-:W-:Y:S01]  /*2fac0*/  FFMA R136, R9, R67, R222 ;  /* 0x0000004309887223 */ /* 0x000fe200000000de */
[----:B------:R-:W-:Y:S01]  /*2fad0*/  FFMA R222, R11, R7, R99 ;  /* 0x000000070bde7223 */ /* 0x000fe20000000063 */
[CC--:B------:R-:W-:Y:S01]  /*2fae0*/  FFMA R219, R8.reuse, R51.reuse, R66 ;  /* 0x0000003308db7223 */ /* 0x0c0fe20000000042 */
[C---:B------:R-:W-:Y:S01]  /*2faf0*/  FFMA R220, R9.reuse, R51, R58 ;  /* 0x0000003309dc7223 */ /* 0x040fe2000000003a */
[-C--:B------:R-:W-:Y:S01]  /*2fb00*/  FFMA R243, R8, R7.reuse, R192 ;  /* 0x0000000708f37223 */ /* 0x080fe200000000c0 */
[----:B------:R-:W-:-:S05]  /*2fb10*/  FFMA R2, R9, R7, R95 ;  /* 0x0000000709027223 */ /* 0x000fca000000005f */
[----:B------:R-:W-:Y:S04]  /*2fb20*/  STL [R1+0x8], R2 ;  /* 0x0000080201007387 */ /* 0x000fe80000100800 */
[----:B------:R3:W-:Y:S04]  /*2fb30*/  STL [R1+0xc], R0 ;  /* 0x00000c0001007387 */ /* 0x0007e80000100800 */
[----:B------:R1:W5:Y:S01]  /*2fb40*/  LDL.LU R3, [R1+0x2bc] ;  /* 0x0002bc0001037983 */ /* 0x0003620000300800 */
[-C--:B---3--:R-:W-:Y:S01]  /*2fb50*/  FFMA R0, R8, R23.reuse, R94 ;  /* 0x0000001708007223 */ /* 0x088fe2000000005e */
[----:B------:R-:W-:-:S04]  /*2fb60*/  FFMA R2, R10, R23, R98 ;  /* 0x000000170a027223 */ /* 0x000fc80000000062 */
[----:B------:R0:W-:Y:S04]  /*2fb70*/  STL [R1+0x44], R0 ;  /* 0x0000440001007387 */ /* 0x0001e80000100800 */
[----:B------:R1:W-:Y:S01]  /*2fb80*/  STL [R1+0x40], R4 ;  /* 0x0000400401007387 */ /* 0x0003e20000100800 */
[----:B0-----:R-:W-:-:S05]  /*2fb90*/  FFMA R0, R11, R23, R158 ;  /* 0x000000170b007223 */ /* 0x001fca000000009e */
[----:B------:R1:W-:Y:S04]  /*2fba0*/  STL [R1+0x14], R0 ;  /* 0x0000140001007387 */ /* 0x0003e80000100800 */
[----:B------:R1:W-:Y:S01]  /*2fbb0*/  STL [R1+0x18], R2 ;  /* 0x0000180201007387 */ /* 0x0003e20000100800 */
[----:B------:R-:W-:Y:S05]  /*2fbc0*/  BRA.U !UP0, `(.L_x_7) ;  /* 0x0000033d08b47547 */ /* 0x000fea000b800000 */
[----:B------:R-:W0:Y:S01]  /*2fbd0*/  LDCU.64 UR38, c[0x0][0x3a8] ;  /* 0x00007500ff2677ac */ /* 0x000e220008000a00 */
[----:B------:R-:W2:Y:S01]  /*2fbe0*/  LDCU.64 UR6, c[0x0][0x398] ;  /* 0x00007300ff0677ac */ /* 0x000ea20008000a00 */
[----:B------:R-:W3:Y:S01]  /*2fbf0*/  LDCU.64 UR36, c[0x0][0x380] ;  /* 0x00007000ff2477ac */ /* 0x000ee20008000a00 */
[----:B------:R-:W4:Y:S01]  /*2fc00*/  LDCU.64 UR14, c[0x0][0x3a0] ;  /* 0x00007400ff0e77ac */ /* 0x000f220008000a00 */
[----:B------:R-:W0:Y:S01]  /*2fc10*/  LDCU.64 UR40, c[0x0][0x388] ;  /* 0x00007100ff2877ac */ /* 0x000e220008000a00 */
[----:B------:R-:W-:Y:S01]  /*2fc20*/  UMOV UR13, 0x1 ;  /* 0x00000001000d7882 */ /* 0x000fe20000000000 */
[----:B------:R-:W-:-:S05]  /*2fc30*/  UMOV UR4, URZ ;  /* 0x000000ff00047c82 */ /* 0x000fca0008000000 */
.L_x_8:
[----:B------:R-:W3:Y:S01]  /*2fc40*/  LDL.64 R66, [R1+0x2b0] ;  /* 0x0002b00001427983 */ /* 0x000ee20000100a00 */
[----:B------:R-:W4:Y:S01]  /*2fc50*/  LDC R110, c[0x0][0x364] ;  /* 0x0000d900ff6e7b82 */ /* 0x000f220000000800 */
[----:B------:R-:W-:Y:S01]  /*2fc60*/  MOV R7, UR5 ;  /* 0x0000000500077c02 */ /* 0x000fe20008000f00 */
[----:B--2---:R-:W-:Y:S01]  /*2fc70*/  UIMAD UR9, UR5, UR7, URZ ;  /* 0x00000007050972a4 */ /* 0x004fe2000f8e02ff */
[----:B------:R-:W2:Y:S01]  /*2fc80*/  LDL R117, [R1+0x2ac] ;  /* 0x0002ac0001757983 */ /* 0x000ea20000100800 */
[----:B------:R-:W-:Y:S02]  /*2fc90*/  USHF.L.U32 UR8, UR13, 0x4, URZ ;  /* 0x000000040d087899 */ /* 0x000fe400080006ff */
[----:B------:R-:W-:Y:S01]  /*2fca0*/  USHF.L.U64.HI UR16, UR13, 0x4, UR4 ;  /* 0x000000040d107899 */ /* 0x000fe20008010204 */
[----:B------:R-:W0:Y:S01]  /*2fcb0*/  S2R R150, SR_TID.Y ;  /* 0x0000000000967919 */ /* 0x000e220000002200 */
[----:B------:R-:W4:Y:S02]  /*2fcc0*/  LDC R111, c[0x0][0x364] ;  /* 0x0000d900ff6f7b82 */ /* 0x000f240000000800 */
[----:B------:R-:W-:-:S02]  /*2fcd0*/  MOV R86, UR8 ;  /* 0x0000000800567c02 */ /* 0x000fc40008000f00 */
[----:B------:R-:W-:-:S04]  /*2fce0*/  MOV R87, UR16 ;  /* 0x0000001000577c02 */ /* 0x000fc80008000f00 */
[----:B------:R-:W4:Y:S08]  /*2fcf0*/  LDC R116, c[0x0][0x364] ;  /* 0x0000d900ff747b82 */ /* 0x000f300000000800 */
        /* <DEDUP_REMOVED lines=8> */
[----:B-1----:R-:W1:Y:S08]  /*2fd80*/  LDC.64 R4, c[0x0][0x3a8] ;  /* 0x0000ea00ff047b82 */ /* 0x002e700000000a00 */
[----:B------:R-:W4:Y:S08]  /*2fd90*/  LDC R142, c[0x0][0x364] ;  /* 0x0000d900ff8e7b82 */ /* 0x000f300000000800 */
[----:B------:R-:W4:Y:S08]  /*2fda0*/  LDC R144, c[0x0][0x364] ;  /* 0x0000d900ff907b82 */ /* 0x000f300000000800 */
[----:B------:R-:W4:Y:S08]  /*2fdb0*/  LDC R62, c[0x0][0x364] ;  /* 0x0000d900ff3e7b82 */ /* 0x000f300000000800 */
[----:B------:R-:W4:Y:S08]  /*2fdc0*/  LDC R94, c[0x0][0x364] ;  /* 0x0000d900ff5e7b82 */ /* 0x000f300000000800 */
[----:B------:R-:W0:Y:S08]  /*2fdd0*/  S2UR UR27, SR_CTAID.Y ;  /* 0x00000000001b79c3 */ /* 0x000e300000002600 */
[----:B------:R-:W0:Y:S08]  /*2fde0*/  LDC R88, c[0x0][0x364] ;  /* 0x0000d900ff587b82 */ /* 0x000e300000000800 */
[----:B------:R-:W4:Y:S01]  /*2fdf0*/  S2UR UR5, SR_CTAID.Z ;  /* 0x00000000000579c3 */ /* 0x000f220000002700 */
[----:B------:R-:W-:Y:S01]  /*2fe00*/  MOV R89, RZ ;  /* 0x000000ff00597202 */ /* 0x000fe20000000f00 */
[----:B0-----:R-:W-:-:S05]  /*2fe10*/  IMAD R88, R88, UR27, R150 ;  /* 0x0000001b58587c24 */ /* 0x001fca000f8e0296 */
[----:B------:R-:W-:Y:S01]  /*2fe20*/  SHF.L.U32 R88, R88, 0x4, RZ ;  /* 0x0000000458587819 */ /* 0x000fe200000006ff */
[----:B------:R-:W0:Y:S08]  /*2fe30*/  LDC R96, c[0x0][0x364] ;  /* 0x0000d900ff607b82 */ /* 0x000e300000000800 */
        /* <DEDUP_REMOVED lines=9> */
[----:B------:R-:W0:Y:S01]  /*2fed0*/  LDC R108, c[0x0][0x364] ;  /* 0x0000d900ff6c7b82 */ /* 0x000e220000000800 */
[----:B---3--:R-:W-:-:S03]  /*2fee0*/  HFMA2 R67, -RZ, RZ, 0, 0 ;  /* 0x00000000ff437431 */ /* 0x008fc600000001ff */
[----:B------:R-:W-:-:S05]  /*2fef0*/  IMAD.WIDE.U32 R66, R7, UR6, R66 ;  /* 0x0000000607427c25 */ /* 0x000fca000f8e0042 */
[----:B------:R-:W-:Y:S01]  /*2ff00*/  IADD3 R79, PT, PT, R67, UR9, RZ ;  /* 0x00000009434f7c10 */ /* 0x000fe2000fffe0ff */
[----:B-1----:R-:W-:-:S04]  /*2ff10*/  IMAD.WIDE.U32 R72, R66, R4, UR38 ;  /* 0x0000002642487e25 */ /* 0x002fc8000f8e0004 */
[-C--:B------:R-:W-:Y:S01]  /*2ff20*/  IMAD R93, R79, R4.reuse, RZ ;  /* 0x000000044f5d7224 */ /* 0x080fe200078e02ff */
[C---:B------:R-:W-:Y:S01]  /*2ff30*/  IADD3 R67, P3, PT, R66.reuse, 0x2, RZ ;  /* 0x0000000242437810 */ /* 0x040fe20007f7e0ff */
[----:B------:R-:W-:Y:S01]  /*2ff40*/  IMAD.WIDE.U32 R70, R66, R4, R86 ;  /* 0x0000000442467225 */ /* 0x000fe200078e0056 */
[----:B------:R-:W-:-:S03]  /*2ff50*/  IADD3 R92, P4, PT, R72, UR8, RZ ;  /* 0x00000008485c7c10 */ /* 0x000fc6000ff9e0ff */
[C---:B------:R-:W-:Y:S01]  /*2ff60*/  IMAD R93, R66.reuse, R5, R93 ;  /* 0x00000005425d7224 */ /* 0x040fe200078e025d */
[----:B------:R-:W-:Y:S02]  /*2ff70*/  IADD3 R78, P2, PT, R66, 0x3, RZ ;  /* 0x00000003424e7810 */ /* 0x000fe40007f5e0ff */
[----:B------:R-:W-:Y:S02]  /*2ff80*/  IADD3.X R82, PT, PT, RZ, R79, RZ, P3, !PT ;  /* 0x0000004fff527210 */ /* 0x000fe40001ffe4ff */
[----:B------:R-:W-:Y:S02]  /*2ff90*/  LEA R80, P3, R70, UR36, 0x2 ;  /* 0x0000002446507c11 */ /* 0x000fe4000f8610ff */
[----:B------:R-:W-:Y:S02]  /*2ffa0*/  IADD3 R71, PT, PT, R93, R71, RZ ;  /* 0x000000475d477210 */ /* 0x000fe40007ffe0ff */
[----:B------:R-:W-:Y:S02]  /*2ffb0*/  IADD3 R77, P1, PT, R66, 0x4, RZ ;  /* 0x00000004424d7810 */ /* 0x000fe40007f3e0ff */
[----:B----4-:R-:W-:-:S02]  /*2ffc0*/  MOV R7, UR5 ;  /* 0x0000000500077c02 */ /* 0x010fc40008000f00 */
[----:B------:R-:W-:Y:S02]  /*2ffd0*/  IADD3.X R93, PT, PT, R93, UR16, R73, P4, !PT ;  /* 0x000000105d5d7c10 */ /* 0x000fe4000a7fe449 */
[-C--:B------:R-:W-:Y:S02]  /*2ffe0*/  IADD3.X R73, PT, PT, RZ, R79.reuse, RZ, P2, !PT ;  /* 0x0000004fff497210 */ /* 0x080fe400017fe4ff */
[----:B------:R-:W-:Y:S01]  /*2fff0*/  IADD3 R90, P6, PT, R66, 0x6, RZ ;  /* 0x00000006425a7810 */ /* 0x000fe20007fde0ff */
[-C--:B------:R-:W-:Y:S01]  /*30000*/  IMAD R72, R82, R4.reuse, RZ ;  /* 0x0000000452487224 */ /* 0x080fe200078e02ff */
[----:B------:R-:W-:Y:S01]  /*30010*/  LEA.HI.X R81, R70, UR37, R71, 0x2, P3 ;  /* 0x0000002546517c11 */ /* 0x000fe200098f1447 */
[----:B------:R-:W-:Y:S01]  /*30020*/  IMAD.WIDE.U32 R74, R7, UR6, R88 ;  /* 0x00000006074a7c25 */ /* 0x000fe2000f8e0058 */
[----:B------:R-:W-:Y:S02]  /*30030*/  IADD3 R76, P0, PT, R66, 0x5, RZ ;  /* 0x00000005424c7810 */ /* 0x000fe40007f1e0ff */
[-C--:B------:R-:W-:Y:S01]  /*30040*/  IADD3.X R70, PT, PT, RZ, R79.reuse, RZ, P1, !PT ;  /* 0x0000004fff467210 */ /* 0x080fe20000ffe4ff */
[-C--:B------:R-:W-:Y:S01]  /*30050*/  IMAD R73, R73, R4.reuse, RZ ;  /* 0x0000000449497224 */ /* 0x080fe200078e02ff */
[----:B------:R-:W-:Y:S01]  /*30060*/  IADD3.X R82, PT, PT, RZ, R79, RZ, P6, !PT ;  /* 0x0000004fff527210 */ /* 0x000fe200037fe4ff */
[C---:B------:R-:W-:Y:S01]  /*30070*/  IMAD R72, R67.reuse, R5, R72 ;  /* 0x0000000543487224 */ /* 0x040fe200078e0248 */
[----:B------:R-:W-:Y:S01]  /*30080*/  IADD3.X R85, PT, PT, RZ, R79, RZ, P0, !PT ;  /* 0x0000004fff557210 */ /* 0x000fe200007fe4ff */
[----:B------:R-:W-:Y:S01]  /*30090*/  IMAD.WIDE.U32 R66, R67, R4, R86 ;  /* 0x0000000443427225 */ /* 0x000fe200078e0056 */
[----:B------:R-:W-:-:S03]  /*300a0*/  IADD3 R95, P5, PT, R74, 0x7, RZ ;  /* 0x000000074a5f7810 */ /* 0x000fc60007fbe0ff */
[-C--:B------:R-:W-:Y:S02]  /*300b0*/  IMAD R79, R70, R4.reuse, RZ ;  /* 0x00000004464f7224 */ /* 0x080fe400078e02ff */
[C---:B------:R-:W-:Y:S02]  /*300c0*/  IMAD R73, R78.reuse, R5, R73 ;  /* 0x000000054e497224 */ /* 0x040fe400078e0249 */
[----:B------:R-:W-:Y:S01]  /*300d0*/  IMAD.WIDE.U32 R70, R78, R4, R86 ;  /* 0x000000044e467225 */ /* 0x000fe200078e0056 */
[----:B------:R-:W-:-:S03]  /*300e0*/  IADD3.X R89, PT, PT, R75, UR9, RZ, P5, !PT ;  /* 0x000000094b597c10 */ /* 0x000fc6000affe4ff */
[-C--:B------:R-:W-:Y:S01]  /*300f0*/  IMAD R78, R82, R4.reuse, RZ ;  /* 0x00000004524e7224 */ /* 0x080fe200078e02ff */
[----:B------:R-:W-:Y:S01]  /*30100*/  IADD3 R72, PT, PT, R72, R67, RZ ;  /* 0x0000004348487210 */ /* 0x000fe20007ffe0ff */
[-C--:B------:R-:W-:Y:S01]  /*30110*/  IMAD R85, R85, R4.reuse, RZ ;  /* 0x0000000455557224 */ /* 0x080fe200078e02ff */
[----:B------:R-:W-:Y:S01]  /*30120*/  LEA R82, P0, R66, UR36, 0x2 ;  /* 0x0000002442527c11 */ /* 0x000fe2000f8010ff */
[C---:B------:R-:W-:Y:S02]  /*30130*/  IMAD R79, R77.reuse, R5, R79 ;  /* 0x000000054d4f7224 */ /* 0x040fe400078e024f */
[----:B------:R-:W-:-:S04]  /*30140*/  IMAD.WIDE.U32 R74, R77, R4, R86 ;  /* 0x000000044d4a7225 */ /* 0x000fc800078e0056 */
[C---:B------:R-:W-:Y:S02]  /*30150*/  IMAD R67, R90.reuse, R5, R78 ;  /* 0x000000055a437224 */ /* 0x040fe400078e024e */
[----:B------:R-:W-:Y:S01]  /*30160*/  IMAD.WIDE.U32 R90, R90, R4, R86 ;  /* 0x000000045a5a7225 */ /* 0x000fe200078e0056 */
[----:B------:R-:W-:-:S03]  /*30170*/  LEA.HI.X R83, R66, UR37, R72, 0x2, P0 ;  /* 0x0000002542537c11 */ /* 0x000fc600080f1448 */
[C---:B------:R-:W-:Y:S02]  /*30180*/  IMAD R85, R76.reuse, R5, R85 ;  /* 0x000000054c557224 */ /* 0x040fe400078e0255 */
[----:B------:R-:W-:Y:S01]  /*30190*/  IMAD.WIDE.U32 R76, R76, R4, R86 ;  /* 0x000000044c4c7225 */ /* 0x000fe200078e0056 */
[----:B------:R-:W-:Y:S02]  /*301a0*/  LEA R84, P0, R70, UR36, 0x2 ;  /* 0x0000002446547c11 */ /* 0x000fe4000f8010ff */
[----:B------:R-:W-:Y:S02]  /*301b0*/  IADD3 R73, PT, PT, R73, R71, RZ ;  /* 0x0000004749497210 */ /* 0x000fe40007ffe0ff */
[----:B------:R-:W-:Y:S02]  /*301c0*/  IADD3 R79, PT, PT, R79, R75, RZ ;  /* 0x0000004b4f4f7210 */ /* 0x000fe40007ffe0ff */
[----:B------:R-:W-:Y:S02]  /*301d0*/  LEA R72, P3, R90, UR36, 0x2 ;  /* 0x000000245a487c11 */ /* 0x000fe4000f8610ff */
[----:B------:R-:W-:Y:S01]  /*301e0*/  IADD3 R75, PT, PT, R67, R91, RZ ;  /* 0x0000005b434b7210 */ /* 0x000fe20007ffe0ff */
[----:B------:R-:W1:Y:S01]  /*301f0*/  LDC R115, c[0x0][0x364] ;  /* 0x0000d900ff737b82 */ /* 0x000e620000000800 */
[----:B------:R-:W-:-:S02]  /*30200*/  LEA R66, P1, R74, UR36, 0x2 ;  /* 0x000000244a427c11 */ /* 0x000fc4000f8210ff */
[----:B------:R-:W-:Y:S02]  /*30210*/  IADD3 R71, PT, PT, R85, R77, RZ ;  /* 0x0000004d55477210 */ /* 0x000fe40007ffe0ff */
[----:B------:R-:W-:Y:S02]  /*30220*/  LEA.HI.X R85, R70, UR37, R73, 0x2, P0 ;  /* 0x0000002546557c11 */ /* 0x000fe400080f1449 */
[----:B------:R-:W-:Y:S01]  /*30230*/  LEA.HI.X R73, R90, UR37, R75, 0x2, P3 ;  /* 0x000000255a497c11 */ /* 0x000fe200098f144b */
[----:B------:R-:W3:Y:S01]  /*30240*/  LDC R120, c[0x0][0x364] ;  /* 0x0000d900ff787b82 */ /* 0x000ee20000000800 */
[----:B------:R-:W-:Y:S01]  /*30250*/  IMAD R75, R89, R4, RZ ;  /* 0x00000004594b7224 */ /* 0x000fe200078e02ff */
[----:B------:R-:W-:-:S06]  /*30260*/  LEA.HI.X R67, R74, UR37, R79, 0x2, P1 ;  /* 0x000000254a437c11 */ /* 0x000fcc00088f144f */
[----:B------:R-:W4:Y:S08]  /*30270*/  LDC R121, c[0x0][0x364] ;  /* 0x0000d900ff797b82 */ /* 0x000f300000000800 */
[----:B------:R-:W4:Y:S08]  /*30280*/  LDC R89, c[0x0][0x364] ;  /* 0x0000d900ff597b82 */ /* 0x000f300000000800 */
[----:B------:R-:W2:Y:S01]  /*30290*/  LDC R74, c[0x0][0x364] ;  /* 0x0000d900ff4a7b82 */ /* 0x000ea20000000800 */
[----:B------:R-:W-:Y:S01]  /*302a0*/  LEA R78, P2, R76, UR36, 0x2 ;  /* 0x000000244c4e7c11 */ /* 0x000fe2000f8410ff */
[----:B------:R-:W-:-:S03]  /*302b0*/  IMAD R75, R95, R5, R75 ;  /* 0x000000055f4b7224 */ /* 0x000fc600078e024b */
[----:B------:R-:W-:Y:S01]  /*302c0*/  LEA.HI.X R79, R76, UR37, R71, 0x2, P2 ;  /* 0x000000254c4f7c11 */ /* 0x000fe200090f1447 */
[----:B------:R-:W-:Y:S01]  /*302d0*/  IMAD.WIDE.U32 R70, R95, R4, R86 ;  /* 0x000000045f467225 */ /* 0x000fe200078e0056 */
[----:B------:R-:W-:-:S04]  /*302e0*/  ULOP3.LUT UR17, UR8, 0x1, URZ, 0xfc, !UPT ;  /* 0x0000000108117892 */ /* 0x000fc8000f8efcff */
[----:B------:R-:W-:Y:S02]  /*302f0*/  IADD3 R71, PT, PT, R71, R75, RZ ;  /* 0x0000004b47477210 */ /* 0x000fe40007ffe0ff */
[----:B------:R-:W-:Y:S02]  /*30300*/  LEA R76, P0, R70, UR36, 0x2 ;  /* 0x00000024464c7c11 */ /* 0x000fe4000f8010ff */
[----:B------:R-:W-:Y:S02]  /*30310*/  ISETP.LE.U32.AND P5, PT, R4, UR8, PT ;  /* 0x0000000804007c0c */ /* 0x000fe4000bfa3070 */
[----:B------:R-:W-:Y:S02]  /*30320*/  LEA.HI.X R77, R70, UR37, R71, 0x2, P0 ;  /* 0x00000025464d7c11 */ /* 0x000fe400080f1447 */
[----:B------:R-:W-:Y:S02]  /*30330*/  MOV R70, UR16 ;  /* 0x0000001000467c02 */ /* 0x000fe40008000f00 */
[----:B------:R-:W-:-:S02]  /*30340*/  ISETP.LE.U32.AND P0, PT, R4, UR17, PT ;  /* 0x0000001104007c0c */ /* 0x000fc4000bf03070 */
[----:B------:R-:W-:Y:S01]  /*30350*/  MOV R71, UR16 ;  /* 0x0000001000477c02 */ /* 0x000fe20008000f00 */
[----:B--2---:R-:W-:Y:S01]  /*30360*/  IMAD R74, R74, UR27, R150 ;  /* 0x0000001b4a4a7c24 */ /* 0x004fe2000f8e0296 */
[-C--:B------:R-:W-:Y:S02]  /*30370*/  ISETP.GE.U32.AND.EX P2, PT, R70, R5.reuse, PT, P5 ;  /* 0x000000054600720c */ /* 0x080fe40003f46150 */
[----:B------:R-:W-:Y:S02]  /*30380*/  ISETP.GE.U32.AND.EX P6, PT, R71, R5, PT, P0 ;  /* 0x000000054700720c */ /* 0x000fe40003fc6100 */
[----:B------:R-:W-:Y:S02]  /*30390*/  SHF.L.U32 R70, R74, 0x4, RZ ;  /* 0x000000044a467819 */ /* 0x000fe400000006ff */
[----:B------:R-:W-:Y:S01]  /*303a0*/  MOV R71, RZ ;  /* 0x000000ff00477202 */ /* 0x000fe20000000f00 */
[----:B------:R-:W-:Y:S02]  /*303b0*/  ULOP3.LUT UR18, UR8, 0x2, URZ, 0xfc, !UPT ;  /* 0x0000000208127892 */ /* 0x000fe4000f8efcff */
[----:B------:R-:W-:-:S04]  /*303c0*/  IMAD.WIDE.U32 R74, R7, UR6, R70 ;  /* 0x00000006074a7c25 */ /* 0x000fc8000f8e0046 */
[----:B------:R-:W-:Y:S01]  /*303d0*/  HFMA2 R95, -RZ, RZ, 0, 0 ;  /* 0x00000000ff5f7431 */ /* 0x000fe200000001ff */
[----:B------:R-:W-:Y:S01]  /*303e0*/  LOP3.LUT R9, R9, 0xfffdffff, RZ, 0xc0, !PT ;  /* 0xfffdffff09097812 */ /* 0x000fe200078ec0ff */
[----:B------:R-:W-:Y:S01]  /*303f0*/  ULOP3.LUT UR19, UR8, 0x3, URZ, 0xfc, !UPT ;  /* 0x0000000308137892 */ /* 0x000fe2000f8efcff */
[----:B------:R-:W2:Y:S01]  /*30400*/  @!P6 LDG.E R98, desc[UR20][R80.64+0x4] ;  /* 0x000004145062e981 */ /* 0x000ea2000c1e1900 */
[----:B------:R-:W-:Y:S02]  /*30410*/  IADD3 R74, P0, PT, R74, 0x8, RZ ;  /* 0x000000084a4a7810 */ /* 0x000fe40007f1e0ff */
[----:B------:R-:W-:Y:S02]  /*30420*/  MOV R71, UR16 ;  /* 0x0000001000477c02 */ /* 0x000fe40008000f00 */
[----:B------:R-:W-:Y:S02]  /*30430*/  IADD3.X R75, PT, PT, R75, UR9, RZ, P0, !PT ;  /* 0x000000094b4b7c10 */ /* 0x000fe400087fe4ff */
[----:B------:R-:W-:Y:S01]  /*30440*/  ISETP.LE.U32.AND P0, PT, R4, UR18, PT ;  /* 0x0000001204007c0c */ /* 0x000fe2000bf03070 */
[----:B------:R-:W3:Y:S03]  /*30450*/  @!P2 LDG.E R95, desc[UR20][R80.64] ;  /* 0x00000014505fa981 */ /* 0x000ee6000c1e1900 */
[----:B------:R-:W-:-:S02]  /*30460*/  ISETP.GE.U32.AND.EX P1, PT, R71, R5, PT, P0 ;  /* 0x000000054700720c */ /* 0x000fc40003f26100 */
[----:B------:R-:W-:-:S04]  /*30470*/  @P6 LOP3.LUT R9, R9, 0x20000, RZ, 0xfc, !PT ;  /* 0x0002000009096812 */ /* 0x000fc800078efcff */
[----:B------:R-:W-:-:S07]  /*30480*/  LOP3.LUT R9, R9, 0xfffffbff, RZ, 0xc0, !PT ;  /* 0xfffffbff09097812 */ /* 0x000fce00078ec0ff */
[----:B------:R-:W-:Y:S02]  /*30490*/  @P1 LOP3.LUT R9, R9, 0x400, RZ, 0xfc, !PT ;  /* 0x0000040009091812 */ /* 0x000fe400078efcff */
[----:B------:R-:W-:-:S04]  /*304a0*/  LEA R90, P1, R92, UR36, 0x2 ;  /* 0x000000245c5a7c11 */ /* 0x000fc8000f8210ff */
[----:B------:R-:W-:Y:S02]  /*304b0*/  LEA.HI.X R91, R92, UR37, R93, 0x2, P1 ;  /* 0x000000255c5b7c11 */ /* 0x000fe400088f145d */
[----:B------:R-:W-:-:S04]  /*304c0*/  ISETP.LE.U32.AND P1, PT, R4, UR19, PT ;  /* 0x0000001304007c0c */ /* 0x000fc8000bf23070 */
[----:B------:R-:W-:Y:S02]  /*304d0*/  ISETP.GE.U32.AND.EX P4, PT, R71, R5, PT, P1 ;  /* 0x000000054700720c */ /* 0x000fe40003f86110 */
[----:B------:R-:W-:Y:S02]  /*304e0*/  LOP3.LUT P1, RZ, R9, 0x400, RZ, 0xc0, !PT ;  /* 0x0000040009ff7812 */ /* 0x000fe4000782c0ff */
[----:B------:R-:W-:Y:S01]  /*304f0*/  ISETP.GE.U32.AND P0, PT, R117, UR6, PT ;  /* 0x0000000675007c0c */ /* 0x000fe2000bf06070 */
[----:B------:R-:W-:-:S03]  /*30500*/  HFMA2 R71, -RZ, RZ, 0, 0 ;  /* 0x00000000ff477431 */ /* 0x000fc600000001ff */
[----:B------:R-:W-:Y:S01]  /*30510*/  ISETP.GE.U32.OR.EX P0, PT, RZ, UR7, P2, P0 ;  /* 0x00000007ff007c0c */ /* 0x000fe20009706500 */
[----:B------:R-:W-:Y:S01]  /*30520*/  ULOP3.LUT UR22, UR8, 0x4, URZ, 0xfc, !UPT ;  /* 0x0000000408167892 */ /* 0x000fe2000f8efcff */
[----:B------:R-:W-:Y:S01]  /*30530*/  MOV R92, UR16 ;  /* 0x00000010005c7c02 */ /* 0x000fe20008000f00 */
[----:B------:R-:W-:Y:S02]  /*30540*/  IMAD R75, R75, R4, RZ ;  /* 0x000000044b4b7224 */ /* 0x000fe400078e02ff */
[----:B------:R-:W4:Y:S04]  /*30550*/  @!P4 LDG.E R99, desc[UR20][R80.64+0xc] ;  /* 0x00000c145063c981 */ /* 0x000f28000c1e1900 */
[----:B------:R-:W4:Y:S04]  /*30560*/  @!P1 LDG.E R112, desc[UR20][R80.64+0x8] ;  /* 0x0000081450709981 */ /* 0x000f28000c1e1900 */
[----:B------:R-:W4:Y:S01]  /*30570*/  @!P0 LDG.E R71, desc[UR20][R90.64] ;  /* 0x000000145a478981 */ /* 0x000f22000c1e1900 */
[----:B------:R-:W-:-:S04]  /*30580*/  ISETP.LE.U32.AND P0, PT, R4, UR22, PT ;  /* 0x0000001604007c0c */ /* 0x000fc8000bf03070 */
[-C--:B------:R-:W-:Y:S01]  /*30590*/  ISETP.GE.U32.AND.EX P3, PT, R92, R5.reuse, PT, P0 ;  /* 0x000000055c00720c */ /* 0x080fe20003f66100 */
[C---:B------:R-:W-:Y:S02]  /*305a0*/  IMAD R75, R74.reuse, R5, R75 ;  /* 0x000000054a4b7224 */ /* 0x040fe400078e024b */
[----:B------:R-:W-:-:S05]  /*305b0*/  IMAD.WIDE.U32 R92, R74, R4, R86 ;  /* 0x000000044a5c7225 */ /* 0x000fca00078e0056 */
[----:B------:R-:W-:-:S05]  /*305c0*/  IADD3 R75, PT, PT, R93, R75, RZ ;  /* 0x0000004b5d4b7210 */ /* 0x000fca0007ffe0ff */
[----:B------:R-:W4:Y:S01]  /*305d0*/  @!P3 LDG.E R93, desc[UR20][R80.64+0x10] ;  /* 0x00001014505db981 */ /* 0x000f22000c1e1900 */
[----:B------:R-:W-:Y:S01]  /*305e0*/  ULOP3.LUT UR23, UR8, 0x5, URZ, 0xfc, !UPT ;  /* 0x0000000508177892 */ /* 0x000fe2000f8efcff */
[----:B------:R-:W-:Y:S02]  /*305f0*/  LEA R74, P0, R92, UR36, 0x2 ;  /* 0x000000245c4a7c11 */ /* 0x000fe4000f8010ff */
[----:B------:R-:W-:Y:S02]  /*30600*/  LOP3.LUT R8, R8, 0xfffffffb, RZ, 0xc0, !PT ;  /* 0xfffffffb08087812 */ /* 0x000fe400078ec0ff */
[----:B------:R-:W-:Y:S02]  /*30610*/  LEA.HI.X R75, R92, UR37, R75, 0x2, P0 ;  /* 0x000000255c4b7c11 */ /* 0x000fe400080f144b */
[----:B------:R-:W-:Y:S02]  /*30620*/  ISETP.LE.U32.AND P0, PT, R4, UR23, PT ;  /* 0x0000001704007c0c */ /* 0x000fe4000bf03070 */
[----:B------:R-:W-:-:S02]  /*30630*/  MOV R92, UR16 ;  /* 0x00000010005c7c02 */ /* 0x000fc40008000f00 */
[----:B------:R-:W-:Y:S02]  /*30640*/  @P2 LOP3.LUT R8, R8, 0x4, RZ, 0xfc, !PT ;  /* 0x0000000408082812 */ /* 0x000fe400078efcff */
[----:B------:R-:W-:-:S13]  /*30650*/  ISETP.GE.U32.AND.EX P2, PT, R92, R5, PT, P0 ;  /* 0x000000055c00720c */ /* 0x000fda0003f46100 */
[----:B------:R-:W4:Y:S01]  /*30660*/  @!P2 LDG.E R109, desc[UR20][R80.64+0x14] ;  /* 0x00001414506da981 */ /* 0x000f22000c1e1900 */
[----:B------:R-:W-:Y:S01]  /*30670*/  ULOP3.LUT UR24, UR8, 0x6, URZ, 0xfc, !UPT ;  /* 0x0000000608187892 */ /* 0x000fe2000f8efcff */
[----:B-----5:R-:W-:-:S05]  /*30680*/  LOP3.LUT R2, R2, 0xfffffbff, RZ, 0xc0, !PT ;  /* 0xfffffbff02027812 */ /* 0x020fca00078ec0ff */
[----:B------:R-:W-:Y:S02]  /*30690*/  ISETP.LE.U32.AND P0, PT, R4, UR24, PT ;  /* 0x0000001804007c0c */ /* 0x000fe4000bf03070 */
[----:B------:R-:W-:Y:S02]  /*306a0*/  @P5 LOP3.LUT R2, R2, 0x400, RZ, 0xfc, !PT ;  /* 0x0000040002025812 */ /* 0x000fe400078efcff */
[----:B------:R-:W-:-:S13]  /*306b0*/  ISETP.GE.U32.AND.EX P5, PT, R92, R5, PT, P0 ;  /* 0x000000055c00720c */ /* 0x000fda0003fa6100 */
[----:B------:R-:W4:Y:S01]  /*306c0*/  @!P5 LDG.E R114, desc[UR20][R80.64+0x18] ;  /* 0x000018145072d981 */ /* 0x000f22000c1e1900 */
[----:B------:R-:W0:Y:S01]  /*306d0*/  S2UR UR12, SR_CgaCtaId ;  /* 0x00000000000c79c3 */ /* 0x000e220000008800 */
[----:B------:R-:W1:Y:S01]  /*306e0*/  @P1 S2R R113, SR_CgaCtaId ;  /* 0x0000000000711919 */ /* 0x000e620000008800 */
[----:B------:R-:W-:Y:S01]  /*306f0*/  UMOV UR11, 0x400 ;  /* 0x00000400000b7882 */ /* 0x000fe20000000000 */
[----:B------:R-:W4:Y:S01]  /*30700*/  @P4 S2R R92, SR_CgaCtaId ;  /* 0x00000000005c4919 */ /* 0x000f220000008800 */
[----:B0-----:R-:W-:Y:S02]  /*30710*/  ULEA UR26, UR12, UR11, 0x18 ;  /* 0x0000000b0c1a7291 */ /* 0x001fe4000f8ec0ff */
[----:B------:R-:W-:Y:S01]  /*30720*/  ULOP3.LUT UR25, UR8, 0x7, URZ, 0xfc, !UPT ;  /* 0x0000000708197892 */ /* 0x000fe2000f8efcff */
[----:B------:R-:W-:-:S05]  /*30730*/  LOP3.LUT R64, R64, 0xefffffff, RZ, 0xc0, !PT ;  /* 0xefffffff40407812 */ /* 0x000fca00078ec0ff */
[----:B------:R-:W-:Y:S02]  /*30740*/  ISETP.LE.U32.AND P0, PT, R4, UR25, PT ;  /* 0x0000001904007c0c */ /* 0x000fe4000bf03070 */
[----:B------:R-:W-:Y:S02]  /*30750*/  @P6 LOP3.LUT R64, R64, 0x10000000, RZ, 0xfc, !PT ;  /* 0x1000000040406812 */ /* 0x000fe400078efcff */
[----:B------:R-:W-:-:S04]  /*30760*/  LOP3.LUT R9, R9, 0xfffffdff, RZ, 0xc0, !PT ;  /* 0xfffffdff09097812 */ /* 0x000fc800078ec0ff */
[----:B------:R-:W-:Y:S01]  /*30770*/  @P4 LOP3.LUT R9, R9, 0x200, RZ, 0xfc, !PT ;  /* 0x0000020009094812 */ /* 0x000fe200078efcff */
[----:B------:R-:W-:-:S03]  /*30780*/  ULOP3.LUT UR28, UR8, 0x8, URZ, 0xfc, !UPT ;  /* 0x00000008081c7892 */ /* 0x000fc6000f8efcff */
[----:B------:R-:W-:-:S04]  /*30790*/  LOP3.LUT R9, R9, 0xfffffeff, RZ, 0xc0, !PT ;  /* 0xfffffeff09097812 */ /* 0x000fc800078ec0ff */
[----:B------:R-:W-:-:S04]  /*307a0*/  @P3 LOP3.LUT R9, R9, 0x100, RZ, 0xfc, !PT ;  /* 0x0000010009093812 */ /* 0x000fc800078efcff */
[----:B------:R-:W-:-:S04]  /*307b0*/  LOP3.LUT R9, R9, 0xffffff7f, RZ, 0xc0, !PT ;  /* 0xffffff7f09097812 */ /* 0x000fc800078ec0ff */
[----:B------:R-:W-:-:S04]  /*307c0*/  @P2 LOP3.LUT R9, R9, 0x80, RZ, 0xfc, !PT ;  /* 0x0000008009092812 */ /* 0x000fc800078efcff */
[----:B------:R-:W-:-:S04]  /*307d0*/  LOP3.LUT R9, R9, 0xffffffbf, RZ, 0xc0, !PT ;  /* 0xffffffbf09097812 */ /* 0x000fc800078ec0ff */
[----:B------:R-:W-:Y:S01]  /*307e0*/  @P5 LOP3.LUT R9, R9, 0x40, RZ, 0xfc, !PT ;  /* 0x0000004009095812 */ /* 0x000fe200078efcff */
[----:B------:R-:W-:-:S03]  /*307f0*/  ULOP3.LUT UR29, UR8, 0x9, URZ, 0xfc, !UPT ;  /* 0x00000009081d7892 */ /* 0x000fc6000f8efcff */
[----:B------:R-:W-:Y:S01]  /*30800*/  LOP3.LUT R9, R9, 0xffffffdf, RZ, 0xc0, !PT ;  /* 0xffffffdf09097812 */ /* 0x000fe200078ec0ff */
[----:B------:R-:W-:Y:S02]  /*30810*/  ULOP3.LUT UR30, UR8, 0xa, URZ, 0xfc, !UPT ;  /* 0x0000000a081e7892 */ /* 0x000fe4000f8efcff */
[----:B------:R-:W-:Y:S02]  /*30820*/  ULOP3.LUT UR31, UR8, 0xb, URZ, 0xfc, !UPT ;  /* 0x0000000b081f7892 */ /* 0x000fe4000f8efcff */
[----:B------:R-:W-:Y:S02]  /*30830*/  ULOP3.LUT UR32, UR8, 0xc, URZ, 0xfc, !UPT ;  /* 0x0000000c08207892 */ /* 0x000fe4000f8efcff */
[----:B------:R-:W-:Y:S01]  /*30840*/  ULOP3.LUT UR33, UR8, 0xd, URZ, 0xfc, !UPT ;  /* 0x0000000d08217892 */ /* 0x000fe2000f8efcff */
[----:B---3-5:R0:W-:Y:S02]  /*30850*/  STS [R3], R95 ;  /* 0x0000005f03007388 */ /* 0x0281e40000000800 */
[----:B0-----:R-:W-:-:S02]  /*30860*/  @P1 MOV R95, 0x400 ;  /* 0x00000400005f1802 */ /* 0x001fc40000000f00 */
[----:B------:R-:W-:Y:S02]  /*30870*/  @P6 LEA R3, R150, UR26, 0xa ;  /* 0x0000001a96036c11 */ /* 0x000fe4000f8e50ff */
[----:B-1----:R-:W-:-:S03]  /*30880*/  @P1 LEA R95, R113, R95, 0x18 ;  /* 0x0000005f715f1211 */ /* 0x002fc600078ec0ff */
[----:B------:R-:W-:Y:S04]  /*30890*/  @P6 STS [R3+0x4], RZ ;  /* 0x000004ff03006388 */ /* 0x000fe80000000800 */
[----:B--2---:R0:W-:Y:S02]  /*308a0*/  @!P6 STS [R3+0x4], R98 ;  /* 0x000004620300e388 */ /* 0x0041e40000000800 */
[----:B0-----:R-:W-:Y:S02]  /*308b0*/  @P1 LEA R3, R150, R95, 0xa ;  /* 0x0000005f96031211 */ /* 0x001fe400078e50ff */
[----:B------:R-:W0:Y:S01]  /*308c0*/  @P3 S2R R95, SR_CgaCtaId ;  /* 0x00000000005f3919 */ /* 0x000e220000008800 */
[----:B------:R-:W-:-:S04]  /*308d0*/  MOV R98, UR16 ;  /* 0x0000001000627c02 */ /* 0x000fc80008000f00 */
[----:B------:R-:W-:Y:S01]  /*308e0*/  ISETP.GE.U32.AND.EX P6, PT, R98, R5, PT, P0 ;  /* 0x000000056200720c */ /* 0x000fe20003fc6100 */
[----:B------:R-:W-:Y:S01]  /*308f0*/  @P1 STS [R3+0x8], RZ ;  /* 0x000008ff03001388 */ /* 0x000fe20000000800 */
[----:B------:R-:W-:-:S03]  /*30900*/  @P4 MOV R98, 0x400 ;  /* 0x0000040000624802 */ /* 0x000fc60000000f00 */
[----:B----4-:R1:W-:Y:S01]  /*30910*/  @!P1 STS [R3+0x8], R112 ;  /* 0x0000087003009388 */ /* 0x0103e20000000800 */
[----:B------:R-:W-:Y:S02]  /*30920*/  @P4 LEA R92, R92, R98, 0x18 ;  /* 0x000000625c5c4211 */ /* 0x000fe400078ec0ff */
[----:B------:R-:W2:Y:S01]  /*30930*/  @P2 S2R R98, SR_CgaCtaId ;  /* 0x0000000000622919 */ /* 0x000ea20000008800 */
[----:B-1----:R-:W1:Y:S01]  /*30940*/  @P5 S2R R112, SR_CgaCtaId ;  /* 0x0000000000705919 */ /* 0x002e620000008800 */
[----:B------:R-:W-:Y:S02]  /*30950*/  @P4 LEA R3, R150, R92, 0xa ;  /* 0x0000005c96034211 */ /* 0x000fe400078e50ff */
[----:B------:R-:W-:Y:S01]  /*30960*/  @P3 MOV R113, 0x400 ;  /* 0x0000040000713802 */ /* 0x000fe20000000f00 */
[----:B------:R-:W3:Y:S01]  /*30970*/  @!P6 LDG.E R92, desc[UR20][R80.64+0x1c] ;  /* 0x00001c14505ce981 */ /* 0x000ee2000c1e1900 */
[----:B------:R-:W-:-:S03]  /*30980*/  ISETP.LE.U32.AND P0, PT, R4, UR28, PT ;  /* 0x0000001c04007c0c */ /* 0x000fc6000bf03070 */
[----:B------:R-:W-:Y:S01]  /*30990*/  @P4 STS [R3+0xc], RZ ;  /* 0x00000cff03004388 */ /* 0x000fe20000000800 */
[----:B0-----:R-:W-:-:S03]  /*309a0*/  @P3 LEA R95, R95, R113, 0x18 ;  /* 0x000000715f5f3211 */ /* 0x001fc600078ec0ff */
[----:B------:R0:W-:Y:S02]  /*309b0*/  @!P4 STS [R3+0xc], R99 ;  /* 0x00000c630300c388 */ /* 0x0001e40000000800 */
[----:B0-----:R-:W-:Y:S02]  /*309c0*/  @P3 LEA R3, R150, R95, 0xa ;  /* 0x0000005f96033211 */ /* 0x001fe400078e50ff */
[----:B------:R-:W-:-:S04]  /*309d0*/  MOV R95, UR16 ;  /* 0x00000010005f7c02 */ /* 0x000fc80008000f00 */
[----:B------:R-:W-:Y:S01]  /*309e0*/  ISETP.GE.U32.AND.EX P1, PT, R95, R5, PT, P0 ;  /* 0x000000055f00720c */ /* 0x000fe20003f26100 */
[----:B------:R-:W-:Y:S04]  /*309f0*/  @P3 STS [R3+0x10], RZ ;  /* 0x000010ff03003388 */ /* 0x000fe80000000800 */
[----:B------:R0:W-:Y:S01]  /*30a00*/  @!P3 STS [R3+0x10], R93 ;  /* 0x0000105d0300b388 */ /* 0x0001e20000000800 */
[----:B------:R-:W-:Y:S02]  /*30a10*/  @P2 MOV R95, 0x400 ;  /* 0x00000400005f2802 */ /* 0x000fe40000000f00 */
[----:B0-----:R-:W-:-:S04]  /*30a20*/  @P5 MOV R93, 0x400 ;  /* 0x00000400005d5802 */ /* 0x001fc80000000f00 */
[----:B-1----:R-:W-:Y:S02]  /*30a30*/  @P5 LEA R112, R112, R93, 0x18 ;  /* 0x0000005d70705211 */ /* 0x002fe400078ec0ff */
[----:B------:R-:W4:Y:S01]  /*30a40*/  @!P1 LDG.E R93, desc[UR20][R80.64+0x20] ;  /* 0x00002014505d9981 */ /* 0x000f22000c1e1900 */
[----:B------:R-:W-:Y:S02]  /*30a50*/  @P6 LOP3.LUT R9, R9, 0x20, RZ, 0xfc, !PT ;  /* 0x0000002009096812 */ /* 0x000fe400078efcff */
[----:B--2---:R-:W-:Y:S02]  /*30a60*/  @P2 LEA R95, R98, R95, 0x18 ;  /* 0x0000005f625f2211 */ /* 0x004fe400078ec0ff */
[----:B------:R-:W-:Y:S02]  /*30a70*/  LOP3.LUT R9, R9, 0xffffffef, RZ, 0xc0, !PT ;  /* 0xffffffef09097812 */ /* 0x000fe400078ec0ff */
[----:B------:R-:W-:Y:S02]  /*30a80*/  @P2 LEA R3, R150, R95, 0xa ;  /* 0x0000005f96032211 */ /* 0x000fe400078e50ff */
[----:B------:R-:W-:-:S02]  /*30a90*/  MOV R95, UR16 ;  /* 0x00000010005f7c02 */ /* 0x000fc40008000f00 */
[C---:B------:R-:W-:Y:S02]  /*30aa0*/  ISETP.LE.U32.AND P0, PT, R4.reuse, UR29, PT ;  /* 0x0000001d04007c0c */ /* 0x040fe4000bf03070 */
[----:B------:R-:W-:Y:S02]  /*30ab0*/  @P1 LOP3.LUT R9, R9, 0x10, RZ, 0xfc, !PT ;  /* 0x0000001009091812 */ /* 0x000fe400078efcff */
[CC--:B------:R-:W-:Y:S02]  /*30ac0*/  ISETP.GE.U32.AND.EX P1, PT, R95.reuse, R5.reuse, PT, P0 ;  /* 0x000000055f00720c */ /* 0x0c0fe40003f26100 */
[C---:B------:R-:W-:Y:S02]  /*30ad0*/  ISETP.LE.U32.AND P0, PT, R4.reuse, UR30, PT ;  /* 0x0000001e04007c0c */ /* 0x040fe4000bf03070 */
[----:B------:R-:W-:Y:S02]  /*30ae0*/  ISETP.LE.U32.AND P4, PT, R4, UR31, PT ;  /* 0x0000001f04007c0c */ /* 0x000fe4000bf83070 */
[----:B------:R-:W-:-:S02]  /*30af0*/  ISETP.GE.U32.AND.EX P3, PT, R95, R5, PT, P0 ;  /* 0x000000055f00720c */ /* 0x000fc40003f66100 */
[----:B------:R-:W-:-:S05]  /*30b00*/  ISETP.GE.U32.AND.EX P4, PT, R95, R5, PT, P4 ;  /* 0x000000055f00720c */ /* 0x000fca0003f86140 */
[----:B------:R-:W2:Y:S01]  /*30b10*/  @!P1 LDG.E R95, desc[UR20][R80.64+0x24] ;  /* 0x00002414505f9981 */ /* 0x000ea2000c1e1900 */
[----:B------:R-:W-:Y:S02]  /*30b20*/  LOP3.LUT R9, R9, 0xfffffff7, RZ, 0xc0, !PT ;  /* 0xfffffff709097812 */ /* 0x000fe400078ec0ff */
[----:B------:R-:W-:Y:S01]  /*30b30*/  MOV R98, UR16 ;  /* 0x0000001000627c02 */ /* 0x000fe20008000f00 */
[----:B------:R-:W-:Y:S01]  /*30b40*/  @P2 STS [R3+0x14], RZ ;  /* 0x000014ff03002388 */ /* 0x000fe20000000800 */
[----:B------:R-:W-:Y:S02]  /*30b50*/  @P1 LOP3.LUT R9, R9, 0x8, RZ, 0xfc, !PT ;  /* 0x0000000809091812 */ /* 0x000fe400078efcff */
[C---:B------:R-:W-:Y:S01]  /*30b60*/  ISETP.LE.U32.AND P1, PT, R4.reuse, UR32, PT ;  /* 0x0000002004007c0c */ /* 0x040fe2000bf23070 */
[----:B------:R0:W-:Y:S01]  /*30b70*/  @!P2 STS [R3+0x14], R109 ;  /* 0x0000146d0300a388 */ /* 0x0001e20000000800 */
[----:B------:R-:W-:Y:S02]  /*30b80*/  ISETP.LE.U32.AND P2, PT, R4, UR33, PT ;  /* 0x0000002104007c0c */ /* 0x000fe4000bf43070 */
[----:B------:R-:W-:-:S02]  /*30b90*/  ISETP.GE.U32.AND.EX P1, PT, R98, R5, PT, P1 ;  /* 0x000000056200720c */ /* 0x000fc40003f26110 */
[----:B------:R-:W-:Y:S02]  /*30ba0*/  ISETP.GE.U32.AND.EX P2, PT, R98, R5, PT, P2 ;  /* 0x000000056200720c */ /* 0x000fe40003f46120 */
[----:B------:R-:W2:Y:S01]  /*30bb0*/  @!P3 LDG.E R98, desc[UR20][R80.64+0x28] ;  /* 0x000028145062b981 */ /* 0x000ea2000c1e1900 */
[----:B0-----:R-:W-:Y:S02]  /*30bc0*/  @P5 LEA R3, R150, R112, 0xa ;  /* 0x0000007096035211 */ /* 0x001fe400078e50ff */
[----:B------:R-:W0:Y:S01]  /*30bd0*/  @P6 S2R R112, SR_CgaCtaId ;  /* 0x0000000000706919 */ /* 0x000e220000008800 */
[C---:B------:R-:W-:Y:S01]  /*30be0*/  LOP3.LUT P6, RZ, R64.reuse, 0x10000000, RZ, 0xc0, !PT ;  /* 0x1000000040ff7812 */ /* 0x040fe200078cc0ff */
[----:B------:R-:W-:Y:S01]  /*30bf0*/  ULOP3.LUT UR10, UR8, 0xf, URZ, 0xfc, !UPT ;  /* 0x0000000f080a7892 */ /* 0x000fe2000f8efcff */
[----:B------:R-:W-:Y:S01]  /*30c00*/  LOP3.LUT R64, R64, 0xfbffffff, RZ, 0xc0, !PT ;  /* 0xfbffffff40407812 */ /* 0x000fe200078ec0ff */
[----:B------:R-:W-:Y:S01]  /*30c10*/  ULOP3.LUT UR34, UR8, 0xe, URZ, 0xfc, !UPT ;  /* 0x0000000e08227892 */ /* 0x000fe2000f8efcff */
[----:B------:R-:W-:-:S02]  /*30c20*/  LOP3.LUT R2, R2, 0xfffffffe, RZ, 0xc0, !PT ;  /* 0xfffffffe02027812 */ /* 0x000fc400078ec0ff */
[----:B------:R-:W-:Y:S02]  /*30c30*/  @P4 LOP3.LUT R64, R64, 0x4000000, RZ, 0xfc, !PT ;  /* 0x0400000040404812 */ /* 0x000fe400078efcff */
[----:B------:R-:W-:Y:S02]  /*30c40*/  @P3 LOP3.LUT R2, R2, 0x1, RZ, 0xfc, !PT ;  /* 0x0000000102023812 */ /* 0x000fe400078efcff */
[----:B------:R-:W-:Y:S02]  /*30c50*/  MOV R109, UR16 ;  /* 0x00000010006d7c02 */ /* 0x000fe40008000f00 */
[----:B------:R-:W-:Y:S02]  /*30c60*/  MOV R99, UR16 ;  /* 0x0000001000637c02 */ /* 0x000fe40008000f00 */
[C---:B------:R-:W-:Y:S02]  /*30c70*/  ISETP.LE.U32.AND P3, PT, R4.reuse, UR10, PT ;  /* 0x0000000a04007c0c */ /* 0x040fe4000bf63070 */
[----:B------:R-:W-:-:S02]  /*30c80*/  ISETP.LE.U32.AND P0, PT, R4, UR34, PT ;  /* 0x0000002204007c0c */ /* 0x000fc4000bf03070 */
[----:B------:R-:W-:Y:S02]  /*30c90*/  LOP3.LUT R64, R64, 0xf7ffffff, RZ, 0xc0, !PT ;  /* 0xf7ffffff40407812 */ /* 0x000fe400078ec0ff */
[-C--:B------:R-:W-:Y:S02]  /*30ca0*/  ISETP.GE.U32.AND.EX P3, PT, R109, R5.reuse, PT, P3 ;  /* 0x000000056d00720c */ /* 0x080fe40003f66130 */
[----:B------:R-:W-:Y:S01]  /*30cb0*/  ISETP.GE.U32.AND.EX P0, PT, R99, R5, PT, P0 ;  /* 0x000000056300720c */ /* 0x000fe20003f06100 */
[----:B------:R-:W2:Y:S01]  /*30cc0*/  @!P1 LDG.E R109, desc[UR20][R80.64+0x30] ;  /* 0x00003014506d9981 */ /* 0x000ea2000c1e1900 */
[----:B------:R-:W-:Y:S02]  /*30cd0*/  @P1 LOP3.LUT R64, R64, 0x8000000, RZ, 0xfc, !PT ;  /* 0x0800000040401812 */ /* 0x000fe400078efcff */
[----:B------:R-:W-:Y:S01]  /*30ce0*/  LOP3.LUT P1, RZ, R9, 0x20, RZ, 0xc0, !PT ;  /* 0x0000002009ff7812 */ /* 0x000fe2000782c0ff */
[----:B------:R-:W2:-:S12]  /*30cf0*/  @!P4 LDG.E R99, desc[UR20][R80.64+0x2c] ;  /* 0x00002c145063c981 */ /* 0x000e98000c1e1900 */
[----:B------:R-:W-:-:S04]  /*30d00*/  @P1 MOV R113, 0x400 ;  /* 0x0000040000711802 */ /* 0x000fc80000000f00 */
[----:B0-----:R-:W-:Y:S02]  /*30d10*/  @P1 LEA R112, R112, R113, 0x18 ;  /* 0x0000007170701211 */ /* 0x001fe400078ec0ff */
[----:B------:R-:W2:Y:S04]  /*30d20*/  @!P2 LDG.E R113, desc[UR20][R80.64+0x34] ;  /* 0x000034145071a981 */ /* 0x000ea8000c1e1900 */
[----:B------:R-:W-:Y:S04]  /*30d30*/  @P5 STS [R3+0x18], RZ ;  /* 0x000018ff03005388 */ /* 0x000fe80000000800 */
[----:B------:R0:W-:Y:S01]  /*30d40*/  @!P5 STS [R3+0x18], R114 ;  /* 0x000018720300d388 */ /* 0x0001e20000000800 */
[----:B------:R-:W-:-:S02]  /*30d50*/  ISETP.LT.U32.AND P5, PT, R117, UR6, PT ;  /* 0x0000000675007c0c */ /* 0x000fc4000bfa1070 */
[----:B------:R-:W-:Y:S01]  /*30d60*/  LOP3.LUT P4, RZ, R9, 0x10, RZ, 0xc0, !PT ;  /* 0x0000001009ff7812 */ /* 0x000fe2000788c0ff */
[----:B------:R-:W2:Y:S01]  /*30d70*/  LDL R117, [R1+0x2a8] ;  /* 0x0002a80001757983 */ /* 0x000ea20000100800 */
[----:B------:R-:W-:-:S03]  /*30d80*/  ISETP.LT.U32.AND.EX P6, PT, RZ, UR7, !P6, P5 ;  /* 0x00000007ff007c0c */ /* 0x000fc6000f7c1150 */
[----:B0-----:R-:W2:Y:S04]  /*30d90*/  @!P0 LDG.E R114, desc[UR20][R80.64+0x38] ;  /* 0x0000381450728981 */ /* 0x001ea8000c1e1900 */
[----:B------:R-:W2:Y:S06]  /*30da0*/  @!P3 LDG.E R81, desc[UR20][R80.64+0x3c] ;  /* 0x00003c145051b981 */ /* 0x000eac000c1e1900 */
[----:B------:R-:W2:Y:S01]  /*30db0*/  @P6 LDG.E R80, desc[UR20][R90.64+0x4] ;  /* 0x000004145a506981 */ /* 0x000ea2000c1e1900 */
[----:B------:R-:W-:-:S02]  /*30dc0*/  @P1 LEA R3, R150, R112, 0xa ;  /* 0x0000007096031211 */ /* 0x000fc400078e50ff */
[----:B------:R-:W0:Y:S01]  /*30dd0*/  @P4 S2R R112, SR_CgaCtaId ;  /* 0x0000000000704919 */ /* 0x000e220000008800 */
[----:B------:R-:W-:-:S04]  /*30de0*/  LOP3.LUT R64, R64, 0xfdffffff, RZ, 0xc0, !PT ;  /* 0xfdffffff40407812 */ /* 0x000fc800078ec0ff */
[----:B------:R-:W-:Y:S02]  /*30df0*/  @P2 LOP3.LUT R64, R64, 0x2000000, RZ, 0xfc, !PT ;  /* 0x0200000040402812 */ /* 0x000fe400078efcff */
[----:B------:R-:W-:Y:S01]  /*30e00*/  LOP3.LUT P2, RZ, R9, 0x8, RZ, 0xc0, !PT ;  /* 0x0000000809ff7812 */ /* 0x000fe2000784c0ff */
[----:B------:R-:W-:Y:S01]  /*30e10*/  @P1 STS [R3+0x1c], RZ ;  /* 0x00001cff03001388 */ /* 0x000fe20000000800 */
[----:B------:R-:W-:-:S04]  /*30e20*/  LOP3.LUT R64, R64, 0xfeffffff, RZ, 0xc0, !PT ;  /* 0xfeffffff40407812 */ /* 0x000fc800078ec0ff */
[----:B------:R-:W-:Y:S02]  /*30e30*/  @P3 LOP3.LUT R64, R64, 0x1000000, RZ, 0xfc, !PT ;  /* 0x0100000040403812 */ /* 0x000fe400078efcff */
[----:B------:R-:W-:Y:S01]  /*30e40*/  LOP3.LUT P3, RZ, R2, 0x1, RZ, 0xc0, !PT ;  /* 0x0000000102ff7812 */ /* 0x000fe2000786c0ff */
[----:B---3--:R1:W-:Y:S02]  /*30e50*/  @!P1 STS [R3+0x1c], R92 ;  /* 0x00001c5c03009388 */ /* 0x0083e40000000800 */
[----:B-1----:R-:W-:-:S04]  /*30e60*/  @P4 MOV R92, 0x400 ;  /* 0x00000400005c4802 */ /* 0x002fc80000000f00 */
[----:B0-----:R-:W-:Y:S02]  /*30e70*/  @P4 LEA R112, R112, R92, 0x18 ;  /* 0x0000005c70704211 */ /* 0x001fe400078ec0ff */
[----:B------:R-:W0:Y:S02]  /*30e80*/  @P2 S2R R92, SR_CgaCtaId ;  /* 0x00000000005c2919 */ /* 0x000e240000008800 */
[----:B------:R-:W-:Y:S02]  /*30e90*/  @P4 LEA R3, R150, R112, 0xa ;  /* 0x0000007096034211 */ /* 0x000fe400078e50ff */
[----:B------:R-:W1:Y:S03]  /*30ea0*/  @P3 S2R R112, SR_CgaCtaId ;  /* 0x0000000000703919 */ /* 0x000e660000008800 */
[----:B------:R-:W-:Y:S01]  /*30eb0*/  @P4 STS [R3+0x20], RZ ;  /* 0x000020ff03004388 */ /* 0x000fe20000000800 */
[----:B------:R-:W-:-:S03]  /*30ec0*/  LOP3.LUT P1, RZ, R64, 0x8000000, RZ, 0xc0, !PT ;  /* 0x0800000040ff7812 */ /* 0x000fc6000782c0ff */
[----:B----4-:R3:W-:Y:S01]  /*30ed0*/  @!P4 STS [R3+0x20], R93 ;  /* 0x0000205d0300c388 */ /* 0x0107e20000000800 */
[----:B------:R-:W-:Y:S02]  /*30ee0*/  LOP3.LUT P4, RZ, R64, 0x4000000, RZ, 0xc0, !PT ;  /* 0x0400000040ff7812 */ /* 0x000fe4000788c0ff */
[----:B---3--:R-:W-:-:S04]  /*30ef0*/  @P2 MOV R93, 0x400 ;  /* 0x00000400005d2802 */ /* 0x008fc80000000f00 */
[----:B0-----:R-:W-:-:S07]  /*30f00*/  @P2 LEA R93, R92, R93, 0x18 ;  /* 0x0000005d5c5d2211 */ /* 0x001fce00078ec0ff */
[----:B------:R-:W0:Y:S01]  /*30f10*/  @P4 S2R R92, SR_CgaCtaId ;  /* 0x00000000005c4919 */ /* 0x000e220000008800 */
[----:B------:R-:W-:Y:S02]  /*30f20*/  @P2 LEA R3, R150, R93, 0xa ;  /* 0x0000005d96032211 */ /* 0x000fe400078e50ff */
[----:B------:R-:W-:-:S03]  /*30f30*/  @P3 MOV R93, 0x400 ;  /* 0x00000400005d3802 */ /* 0x000fc60000000f00 */
[----:B------:R-:W-:Y:S01]  /*30f40*/  @P2 STS [R3+0x24], RZ ;  /* 0x000024ff03002388 */ /* 0x000fe20000000800 */
[----:B-1----:R-:W-:-:S03]  /*30f50*/  @P3 LEA R112, R112, R93, 0x18 ;  /* 0x0000005d70703211 */ /* 0x002fc600078ec0ff */
[----:B--2---:R1:W-:Y:S01]  /*30f60*/  @!P2 STS [R3+0x24], R95 ;  /* 0x0000245f0300a388 */ /* 0x0043e20000000800 */
[----:B------:R-:W-:Y:S01]  /*30f70*/  LOP3.LUT P2, RZ, R64, 0x2000000, RZ, 0xc0, !PT ;  /* 0x0200000040ff7812 */ /* 0x000fe2000784c0ff */
[----:B------:R-:W2:Y:S01]  /*30f80*/  @P1 S2R R93, SR_CgaCtaId ;  /* 0x00000000005d1919 */ /* 0x000ea20000008800 */
[----:B-1----:R-:W-:-:S11]  /*30f90*/  @P3 LEA R3, R150, R112, 0xa ;  /* 0x0000007096033211 */ /* 0x002fd600078e50ff */
[----:B------:R-:W1:Y:S01]  /*30fa0*/  @P2 S2R R95, SR_CgaCtaId ;  /* 0x00000000005f2919 */ /* 0x000e620000008800 */
[----:B------:R-:W-:Y:S01]  /*30fb0*/  @P4 MOV R112, 0x400 ;  /* 0x0000040000704802 */ /* 0x000fe20000000f00 */
[----:B------:R-:W-:Y:S04]  /*30fc0*/  @P3 STS [R3+0x28], RZ ;  /* 0x000028ff03003388 */ /* 0x000fe80000000800 */
[----:B------:R3:W-:Y:S01]  /*30fd0*/  @!P3 STS [R3+0x28], R98 ;  /* 0x000028620300b388 */ /* 0x0007e20000000800 */
[----:B------:R-:W-:Y:S02]  /*30fe0*/  LOP3.LUT P3, RZ, R64, 0x1000000, RZ, 0xc0, !PT ;  /* 0x0100000040ff7812 */ /* 0x000fe4000786c0ff */
[----:B0-----:R-:W-:Y:S02]  /*30ff0*/  @P4 LEA R112, R92, R112, 0x18 ;  /* 0x000000705c704211 */ /* 0x001fe400078ec0ff */
[----:B------:R-:W0:Y:S02]  /*31000*/  @P0 S2R R92, SR_CgaCtaId ;  /* 0x00000000005c0919 */ /* 0x000e240000008800 */
[----:B---3--:R-:W-:-:S02]  /*31010*/  @P4 LEA R3, R150, R112, 0xa ;  /* 0x0000007096034211 */ /* 0x008fc400078e50ff */
[----:B------:R-:W-:-:S05]  /*31020*/  @P1 MOV R98, 0x400 ;  /* 0x0000040000621802 */ /* 0x000fca0000000f00 */
[----:B------:R-:W3:Y:S01]  /*31030*/  @P3 S2R R112, SR_CgaCtaId ;  /* 0x0000000000703919 */ /* 0x000ee20000008800 */
[----:B--2---:R-:W-:Y:S01]  /*31040*/  @P1 LEA R93, R93, R98, 0x18 ;  /* 0x000000625d5d1211 */ /* 0x004fe200078ec0ff */
[----:B------:R-:W-:Y:S01]  /*31050*/  @P4 STS [R3+0x2c], RZ ;  /* 0x00002cff03004388 */ /* 0x000fe20000000800 */
[----:B------:R-:W-:-:S03]  /*31060*/  @P2 MOV R98, 0x400 ;  /* 0x0000040000622802 */ /* 0x000fc60000000f00 */
[----:B------:R2:W-:Y:S01]  /*31070*/  @!P4 STS [R3+0x2c], R99 ;  /* 0x00002c630300c388 */ /* 0x0005e20000000800 */
[----:B-1----:R-:W-:Y:S02]  /*31080*/  @P2 LEA R95, R95, R98, 0x18 ;  /* 0x000000625f5f2211 */ /* 0x002fe400078ec0ff */
[C---:B--2---:R-:W-:Y:S02]  /*31090*/  @P1 LEA R3, R150.reuse, R93, 0xa ;  /* 0x0000005d96031211 */ /* 0x044fe400078e50ff */
[----:B------:R-:W1:Y:S03]  /*310a0*/  @!P6 S2R R93, SR_CgaCtaId ;  /* 0x00000000005de919 */ /* 0x000e660000008800 */
[----:B------:R-:W-:Y:S04]  /*310b0*/  @P1 STS [R3+0x30], RZ ;  /* 0x000030ff03001388 */ /* 0x000fe80000000800 */
[----:B------:R2:W-:Y:S02]  /*310c0*/  @!P1 STS [R3+0x30], R109 ;  /* 0x0000306d03009388 */ /* 0x0005e40000000800 */
[----:B--2---:R-:W-:-:S02]  /*310d0*/  @P2 LEA R3, R150, R95, 0xa ;  /* 0x0000005f96032211 */ /* 0x004fc400078e50ff */
[----:B------:R-:W-:-:S04]  /*310e0*/  @P0 MOV R95, 0x400 ;  /* 0x00000400005f0802 */ /* 0x000fc80000000f00 */
[----:B0-----:R-:W-:Y:S01]  /*310f0*/  @P0 LEA R92, R92, R95, 0x18 ;  /* 0x0000005f5c5c0211 */ /* 0x001fe200078ec0ff */
[----:B------:R-:W-:Y:S04]  /*31100*/  @P2 STS [R3+0x34], RZ ;  /* 0x000034ff03002388 */ /* 0x000fe80000000800 */
[----:B------:R0:W-:Y:S02]  /*31110*/  @!P2 STS [R3+0x34], R113 ;  /* 0x000034710300a388 */ /* 0x0001e40000000800 */
[----:B0-----:R-:W-:Y:S02]  /*31120*/  @P0 LEA R3, R150, R92, 0xa ;  /* 0x0000005c96030211 */ /* 0x001fe400078e50ff */
[----:B------:R-:W-:-:S04]  /*31130*/  @P3 MOV R92, 0x400 ;  /* 0x00000400005c3802 */ /* 0x000fc80000000f00 */
[----:B---3--:R-:W-:Y:S01]  /*31140*/  @P3 LEA R92, R112, R92, 0x18 ;  /* 0x0000005c705c3211 */ /* 0x008fe200078ec0ff */
[----:B------:R-:W-:Y:S04]  /*31150*/  @P0 STS [R3+0x38], RZ ;  /* 0x000038ff03000388 */ /* 0x000fe80000000800 */
[----:B------:R0:W-:Y:S02]  /*31160*/  @!P0 STS [R3+0x38], R114 ;  /* 0x0000387203008388 */ /* 0x0001e40000000800 */
[----:B0-----:R-:W-:Y:S02]  /*31170*/  @P3 LEA R3, R150, R92, 0xa ;  /* 0x0000005c96033211 */ /* 0x001fe400078e50ff */
[----:B------:R-:W-:-:S04]  /*31180*/  @!P6 MOV R92, 0x400 ;  /* 0x00000400005ce802 */ /* 0x000fc80000000f00 */
[----:B-1----:R-:W-:Y:S01]  /*31190*/  @!P6 LEA R92, R93, R92, 0x18 ;  /* 0x0000005c5d5ce211 */ /* 0x002fe200078ec0ff */
[----:B------:R-:W-:Y:S04]  /*311a0*/  @P3 STS [R3+0x3c], RZ ;  /* 0x00003cff03003388 */ /* 0x000fe80000000800 */
[----:B------:R-:W-:Y:S04]  /*311b0*/  @!P3 STS [R3+0x3c], R81 ;  /* 0x00003c510300b388 */ /* 0x000fe80000000800 */
[----:B------:R0:W-:Y:S02]  /*311c0*/  STS [R3+0x40], R71 ;  /* 0x0000404703007388 */ /* 0x0001e40000000800 */
[----:B0-----:R-:W-:-:S05]  /*311d0*/  @!P6 LEA R3, R150, R92, 0xa ;  /* 0x0000005c9603e211 */ /* 0x001fca00078e50ff */
[----:B------:R-:W-:Y:S04]  /*311e0*/  @!P6 STS [R3+0x44], RZ ;  /* 0x000044ff0300e388 */ /* 0x000fe80000000800 */
[----:B------:R0:W-:Y:S01]  /*311f0*/  @P6 STS [R3+0x44], R80 ;  /* 0x0000445003006388 */ /* 0x0001e20000000800 */
[----:B------:R-:W-:-:S04]  /*31200*/  LOP3.LUT P6, RZ, R9, 0x400, RZ, 0xc0, !PT ;  /* 0x0000040009ff7812 */ /* 0x000fc800078cc0ff */
[----:B------:R-:W-:-:S13]  /*31210*/  ISETP.LT.U32.AND.EX P6, PT, RZ, UR7, !P6, P5 ;  /* 0x00000007ff007c0c */ /* 0x000fda000f7c1150 */
[----:B------:R-:W2:Y:S01]  /*31220*/  @P6 LDG.E R71, desc[UR20][R90.64+0x8] ;  /* 0x000008145a476981 */ /* 0x000ea2000c1e1900 */
[----:B0-----:R-:W0:Y:S01]  /*31230*/  @!P6 S2R R80, SR_CgaCtaId ;  /* 0x000000000050e919 */ /* 0x001e220000008800 */
[----:B------:R-:W-:-:S04]  /*31240*/  @!P6 MOV R81, 0x400 ;  /* 0x000004000051e802 */ /* 0x000fc80000000f00 */
[----:B0-----:R-:W-:-:S04]  /*31250*/  @!P6 LEA R80, R80, R81, 0x18 ;  /* 0x000000515050e211 */ /* 0x001fc800078ec0ff */
[----:B------:R-:W-:-:S05]  /*31260*/  @!P6 LEA R3, R150, R80, 0xa ;  /* 0x000000509603e211 */ /* 0x000fca00078e50ff */
[----:B------:R-:W-:Y:S04]  /*31270*/  @!P6 STS [R3+0x48], RZ ;  /* 0x000048ff0300e388 */ /* 0x000fe80000000800 */
[----:B--2---:R0:W-:Y:S01]  /*31280*/  @P6 STS [R3+0x48], R71 ;  /* 0x0000484703006388 */ /* 0x0041e20000000800 */
[----:B------:R-:W-:-:S04]  /*31290*/  LOP3.LUT P6, RZ, R9, 0x200, RZ, 0xc0, !PT ;  /* 0x0000020009ff7812 */ /* 0x000fc800078cc0ff */
[----:B------:R-:W-:-:S13]  /*312a0*/  ISETP.LT.U32.AND.EX P6, PT, RZ, UR7, !P6, P5 ;  /* 0x00000007ff007c0c */ /* 0x000fda000f7c1150 */
[----:B0-----:R-:W2:Y:S01]  /*312b0*/  @P6 LDG.E R71, desc[UR20][R90.64+0xc] ;  /* 0x00000c145a476981 */ /* 0x001ea2000c1e1900 */
[----:B------:R-:W0:Y:S01]  /*312c0*/  @!P6 S2R R80, SR_CgaCtaId ;  /* 0x000000000050e919 */ /* 0x000e220000008800 */
        /* <DEDUP_REMOVED lines=94> */
[----:B------:R-:W-:-:S13]  /*318b0*/  ISETP.LT.U32.AND.EX P5, PT, RZ, UR7, !P3, P5 ;  /* 0x00000007ff007c0c */ /* 0x000fda000dfa1150 */
[----:B------:R-:W3:Y:S01]  /*318c0*/  @P5 LDG.E R90, desc[UR20][R90.64+0x3c] ;  /* 0x00003c145a5a5981 */ /* 0x000ee2000c1e1900 */
[----:B------:R-:W0:Y:S01]  /*318d0*/  @!P6 S2R R80, SR_CgaCtaId ;  /* 0x000000000050e919 */ /* 0x000e220000008800 */
[----:B------:R-:W-:Y:S02]  /*318e0*/  @!P6 MOV R81, 0x400 ;  /* 0x000004000051e802 */ /* 0x000fe40000000f00 */
[----:B------:R-:W-:Y:S01]  /*318f0*/  LOP3.LUT R64, R64, 0xff7fffff, RZ, 0xc0, !PT ;  /* 0xff7fffff40407812 */ /* 0x000fe200078ec0ff */
[----:B------:R-:W4:Y:S01]  /*31900*/  LDL R91, [R1+0x2a4] ;  /* 0x0002a400015b7983 */ /* 0x000f220000100800 */
[----:B0-----:R-:W-:-:S04]  /*31910*/  @!P6 LEA R80, R80, R81, 0x18 ;  /* 0x000000515050e211 */ /* 0x001fc800078ec0ff */
[----:B------:R-:W-:-:S05]  /*31920*/  @!P6 LEA R3, R150, R80, 0xa ;  /* 0x000000509603e211 */ /* 0x000fca00078e50ff */
[----:B------:R-:W-:Y:S01]  /*31930*/  @!P6 STS [R3+0x78], RZ ;  /* 0x000078ff0300e388 */ /* 0x000fe20000000800 */
[----:B------:R-:W-:Y:S02]  /*31940*/  @!P5 MOV R80, 0x400 ;  /* 0x000004000050d802 */ /* 0x000fe40000000f00 */
[----:B------:R-:W-:Y:S02]  /*31950*/  @P4 LOP3.LUT R64, R64, 0x800000, RZ, 0xfc, !PT ;  /* 0x0080000040404812 */ /* 0x000fe400078efcff */
[----:B------:R-:W-:Y:S01]  /*31960*/  LOP3.LUT P4, RZ, R8, 0x4, RZ, 0xc0, !PT ;  /* 0x0000000408ff7812 */ /* 0x000fe2000788c0ff */
[----:B--2---:R0:W-:Y:S02]  /*31970*/  @P6 STS [R3+0x78], R71 ;  /* 0x0000784703006388 */ /* 0x0041e40000000800 */
[----:B0-----:R-:W0:Y:S01]  /*31980*/  @!P5 S2R R71, SR_CgaCtaId ;  /* 0x000000000047d919 */ /* 0x001e220000008800 */
[----:B------:R-:W-:Y:S02]  /*31990*/  LOP3.LUT P6, RZ, R9, 0x20000, RZ, 0xc0, !PT ;  /* 0x0002000009ff7812 */ /* 0x000fe400078cc0ff */
[----:B0-----:R-:W-:-:S04]  /*319a0*/  @!P5 LEA R71, R71, R80, 0x18 ;  /* 0x000000504747d211 */ /* 0x001fc800078ec0ff */
[----:B------:R-:W-:-:S05]  /*319b0*/  @!P5 LEA R3, R150, R71, 0xa ;  /* 0x000000479603d211 */ /* 0x000fca00078e50ff */
[----:B------:R-:W-:Y:S04]  /*319c0*/  @!P5 STS [R3+0x7c], RZ ;  /* 0x00007cff0300d388 */ /* 0x000fe80000000800 */
[----:B---3--:R0:W-:Y:S01]  /*319d0*/  @P5 STS [R3+0x7c], R90 ;  /* 0x00007c5a03005388 */ /* 0x0081e20000000800 */
[----:B------:R-:W-:-:S04]  /*319e0*/  ISETP.GE.U32.AND P5, PT, R117, UR6, PT ;  /* 0x0000000675007c0c */ /* 0x000fc8000bfa6070 */
[----:B------:R-:W-:Y:S02]  /*319f0*/  ISETP.GE.U32.OR.EX P5, PT, RZ, UR7, P4, P5 ;  /* 0x00000007ff007c0c */ /* 0x000fe4000a7a6550 */
[----:B------:R-:W-:-:S11]  /*31a00*/  MOV R71, RZ ;  /* 0x000000ff00477202 */ /* 0x000fd60000000f00 */
[----:B------:R-:W2:Y:S01]  /*31a10*/  @!P5 LDG.E R71, desc[UR20][R82.64] ;  /* 0x000000145247d981 */ /* 0x000ea2000c1e1900 */
[----:B------:R-:W-:-:S04]  /*31a20*/  ISETP.LT.U32.AND P5, PT, R117, UR6, PT ;  /* 0x0000000675007c0c */ /* 0x000fc8000bfa1070 */
[----:B------:R-:W-:-:S13]  /*31a30*/  ISETP.LT.U32.AND.EX P6, PT, RZ, UR7, !P6, P5 ;  /* 0x00000007ff007c0c */ /* 0x000fda000f7c1150 */
[----:B------:R-:W3:Y:S01]  /*31a40*/  @P6 LDG.E R80, desc[UR20][R82.64+0x4] ;  /* 0x0000041452506981 */ /* 0x000ee2000c1e1900 */
[----:B------:R-:W1:Y:S01]  /*31a50*/  @!P6 S2R R81, SR_CgaCtaId ;  /* 0x000000000051e919 */ /* 0x000e620000008800 */
[----:B0-----:R-:W-:-:S04]  /*31a60*/  @!P6 MOV R90, 0x400 ;  /* 0x00000400005ae802 */ /* 0x001fc80000000f00 */
[----:B-1----:R-:W-:Y:S02]  /*31a70*/  @!P6 LEA R81, R81, R90, 0x18 ;  /* 0x0000005a5151e211 */ /* 0x002fe400078ec0ff */
[----:B------:R-:W-:Y:S01]  /*31a80*/  LOP3.LUT P4, RZ, R64, 0x800000, RZ, 0xc0, !PT ;  /* 0x0080000040ff7812 */ /* 0x000fe2000788c0ff */
[----:B------:R-:W0:Y:S01]  /*31a90*/  LDC R92, c[0x0][0x364] ;  /* 0x0000d900ff5c7b82 */ /* 0x000e220000000800 */
[----:B--2---:R1:W-:Y:S01]  /*31aa0*/  STS [R3+0x80], R71 ;  /* 0x0000804703007388 */ /* 0x0043e20000000800 */
[--C-:B------:R-:W-:Y:S02]  /*31ab0*/  IMAD R110, R110, UR27, R150.reuse ;  /* 0x0000001b6e6e7c24 */ /* 0x100fe4000f8e0296 */
[----:B------:R-:W-:Y:S01]  /*31ac0*/  IMAD R111, R111, UR27, R150 ;  /* 0x0000001b6f6f7c24 */ /* 0x000fe2000f8e0296 */
[----:B------:R-:W2:Y:S01]  /*31ad0*/  LDL R90, [R1+0x2b8] ;  /* 0x0002b800015a7983 */ /* 0x000ea20000100800 */
[----:B-1----:R-:W-:-:S05]  /*31ae0*/  @!P6 LEA R3, R150, R81, 0xa ;  /* 0x000000519603e211 */ /* 0x002fca00078e50ff */
[----:B------:R-:W-:Y:S04]  /*31af0*/  @!P6 STS [R3+0x84], RZ ;  /* 0x000084ff0300e388 */ /* 0x000fe80000000800 */
[----:B---3--:R1:W-:Y:S01]  /*31b00*/  @P6 STS [R3+0x84], R80 ;  /* 0x0000845003006388 */ /* 0x0083e20000000800 */
[----:B------:R-:W-:-:S04]  /*31b10*/  LOP3.LUT P6, RZ, R9, 0x400, RZ, 0xc0, !PT ;  /* 0x0000040009ff7812 */ /* 0x000fc800078cc0ff */
[----:B------:R-:W-:-:S13]  /*31b20*/  ISETP.LT.U32.AND.EX P6, PT, RZ, UR7, !P6, P5 ;  /* 0x00000007ff007c0c */ /* 0x000fda000f7c1150 */
[----:B------:R-:W3:Y:S01]  /*31b30*/  @P6 LDG.E R71, desc[UR20][R82.64+0x8] ;  /* 0x0000081452476981 */ /* 0x000ee2000c1e1900 */
[----:B-1----:R-:W1:Y:S01]  /*31b40*/  @!P6 S2R R80, SR_CgaCtaId ;  /* 0x000000000050e919 */ /* 0x002e620000008800 */
[----:B------:R-:W-:-:S04]  /*31b50*/  @!P6 MOV R81, 0x400 ;  /* 0x000004000051e802 */ /* 0x000fc80000000f00 */
[----:B-1----:R-:W-:-:S04]  /*31b60*/  @!P6 LEA R80, R80, R81, 0x18 ;  /* 0x000000515050e211 */ /* 0x002fc800078ec0ff */
[----:B------:R-:W-:-:S05]  /*31b70*/  @!P6 LEA R3, R150, R80, 0xa ;  /* 0x000000509603e211 */ /* 0x000fca00078e50ff */
[----:B------:R-:W-:Y:S04]  /*31b80*/  @!P6 STS [R3+0x88], RZ ;  /* 0x000088ff0300e388 */ /* 0x000fe80000000800 */
[----:B---3--:R1:W-:Y:S01]  /*31b90*/  @P6 STS [R3+0x88], R71 ;  /* 0x0000884703006388 */ /* 0x0083e20000000800 */
[----:B------:R-:W-:-:S04]  /*31ba0*/  LOP3.LUT P6, RZ, R9, 0x200, RZ, 0xc0, !PT ;  /* 0x0000020009ff7812 */ /* 0x000fc800078cc0ff */
[----:B------:R-:W-:-:S13]  /*31bb0*/  ISETP.LT.U32.AND.EX P6, PT, RZ, UR7, !P6, P5 ;  /* 0x00000007ff007c0c */ /* 0x000fda000f7c1150 */
[----:B-1----:R-:W3:Y:S01]  /*31bc0*/  @P6 LDG.E R71, desc[UR20][R82.64+0xc] ;  /* 0x00000c1452476981 */ /* 0x002ee2000c1e1900 */
[----:B------:R-:W1:Y:S01]  /*31bd0*/  @!P6 S2R R80, SR_CgaCtaId ;  /* 0x000000000050e919 */ /* 0x000e620000008800 */
        /* <DEDUP_REMOVED lines=94> */
[----:B------:R-:W-:-:S13]  /*321c0*/  ISETP.LT.U32.AND.EX P5, PT, RZ, UR7, !P3, P5 ;  /* 0x00000007ff007c0c */ /* 0x000fda000dfa1150 */
[----:B------:R-:W4:Y:S01]  /*321d0*/  @P5 LDG.E R82, desc[UR20][R82.64+0x3c] ;  /* 0x00003c1452525981 */ /* 0x000f22000c1e1900 */
[----:B------:R-:W1:Y:S01]  /*321e0*/  @!P6 S2R R80, SR_CgaCtaId ;  /* 0x000000000050e919 */ /* 0x000e620000008800 */
[----:B------:R-:W-:Y:S02]  /*321f0*/  @!P6 MOV R81, 0x400 ;  /* 0x000004000051e802 */ /* 0x000fe40000000f00 */
[----:B------:R-:W-:Y:S01]  /*32200*/  LOP3.LUT R64, R64, 0xffbfffff, RZ, 0xc0, !PT ;  /* 0xffbfffff40407812 */ /* 0x000fe200078ec0ff */
[----:B------:R-:W2:Y:S01]  /*32210*/  LDL R83, [R1+0x2a0] ;  /* 0x0002a00001537983 */ /* 0x000ea20000100800 */
[----:B-1----:R-:W-:-:S04]  /*32220*/  @!P6 LEA R80, R80, R81, 0x18 ;  /* 0x000000515050e211 */ /* 0x002fc800078ec0ff */
[----:B------:R-:W-:-:S05]  /*32230*/  @!P6 LEA R3, R150, R80, 0xa ;  /* 0x000000509603e211 */ /* 0x000fca00078e50ff */
[----:B------:R-:W-:Y:S01]  /*32240*/  @!P6 STS [R3+0xb8], RZ ;  /* 0x0000b8ff0300e388 */ /* 0x000fe20000000800 */
[----:B------:R-:W-:Y:S02]  /*32250*/  @!P5 MOV R80, 0x400 ;  /* 0x000004000050d802 */ /* 0x000fe40000000f00 */
[----:B------:R-:W-:Y:S02]  /*32260*/  @P3 LOP3.LUT R64, R64, 0x400000, RZ, 0xfc, !PT ;  /* 0x0040000040403812 */ /* 0x000fe400078efcff */
[----:B------:R-:W-:Y:S01]  /*32270*/  LOP3.LUT P3, RZ, R8, 0x4, RZ, 0xc0, !PT ;  /* 0x0000000408ff7812 */ /* 0x000fe2000786c0ff */
[----:B---3--:R1:W-:Y:S02]  /*32280*/  @P6 STS [R3+0xb8], R71 ;  /* 0x0000b84703006388 */ /* 0x0083e40000000800 */
[----:B-1----:R-:W1:Y:S01]  /*32290*/  @!P5 S2R R71, SR_CgaCtaId ;  /* 0x000000000047d919 */ /* 0x002e620000008800 */
[----:B------:R-:W-:Y:S02]  /*322a0*/  LOP3.LUT P6, RZ, R9, 0x20000, RZ, 0xc0, !PT ;  /* 0x0002000009ff7812 */ /* 0x000fe400078cc0ff */
[----:B-1----:R-:W-:-:S04]  /*322b0*/  @!P5 LEA R71, R71, R80, 0x18 ;  /* 0x000000504747d211 */ /* 0x002fc800078ec0ff */
[----:B------:R-:W-:-:S05]  /*322c0*/  @!P5 LEA R3, R150, R71, 0xa ;  /* 0x000000479603d211 */ /* 0x000fca00078e50ff */
[----:B------:R-:W-:Y:S04]  /*322d0*/  @!P5 STS [R3+0xbc], RZ ;  /* 0x0000bcff0300d388 */ /* 0x000fe80000000800 */
[----:B----4-:R1:W-:Y:S01]  /*322e0*/  @P5 STS [R3+0xbc], R82 ;  /* 0x0000bc5203005388 */ /* 0x0103e20000000800 */
[----:B------:R-:W-:Y:S01]  /*322f0*/  ISETP.GE.U32.AND P5, PT, R91, UR6, PT ;  /* 0x000000065b007c0c */ /* 0x000fe2000bfa6070 */
[----:B------:R-:W-:-:S03]  /*32300*/  HFMA2 R71, -RZ, RZ, 0, 0 ;  /* 0x00000000ff477431 */ /* 0x000fc600000001ff */
[----:B------:R-:W-:-:S13]  /*32310*/  ISETP.GE.U32.OR.EX P5, PT, RZ, UR7, P3, P5 ;  /* 0x00000007ff007c0c */ /* 0x000fda0009fa6550 */
[----:B------:R-:W3:Y:S01]  /*32320*/  @!P5 LDG.E R71, desc[UR20][R84.64] ;  /* 0x000000145447d981 */ /* 0x000ee2000c1e1900 */
[----:B------:R-:W-:-:S04]  /*32330*/  ISETP.LT.U32.AND P5, PT, R91, UR6, PT ;  /* 0x000000065b007c0c */ /* 0x000fc8000bfa1070 */
[----:B------:R-:W-:-:S13]  /*32340*/  ISETP.LT.U32.AND.EX P6, PT, RZ, UR7, !P6, P5 ;  /* 0x00000007ff007c0c */ /* 0x000fda000f7c1150 */
[----:B------:R-:W4:Y:S01]  /*32350*/  @P6 LDG.E R80, desc[UR20][R84.64+0x4] ;  /* 0x0000041454506981 */ /* 0x000f22000c1e1900 */
[----:B------:R-:W0:Y:S01]  /*32360*/  @!P6 S2R R81, SR_CgaCtaId ;  /* 0x000000000051e919 */ /* 0x000e220000008800 */
[----:B-1----:R-:W-:-:S04]  /*32370*/  @!P6 MOV R82, 0x400 ;  /* 0x000004000052e802 */ /* 0x002fc80000000f00 */
[----:B0-----:R-:W-:Y:S01]  /*32380*/  @!P6 LEA R81, R81, R82, 0x18 ;  /* 0x000000525151e211 */ /* 0x001fe200078ec0ff */
[----:B---3--:R0:W-:Y:S03]  /*32390*/  STS [R3+0xc0], R71 ;  /* 0x0000c04703007388 */ /* 0x0081e60000000800 */
[----:B0-----:R-:W-:-:S05]  /*323a0*/  @!P6 LEA R3, R150, R81, 0xa ;  /* 0x000000519603e211 */ /* 0x001fca00078e50ff */
[----:B------:R-:W-:Y:S04]  /*323b0*/  @!P6 STS [R3+0xc4], RZ ;  /* 0x0000c4ff0300e388 */ /* 0x000fe80000000800 */
[----:B----4-:R0:W-:Y:S01]  /*323c0*/  @P6 STS [R3+0xc4], R80 ;  /* 0x0000c45003006388 */ /* 0x0101e20000000800 */
[----:B------:R-:W-:-:S04]  /*323d0*/  LOP3.LUT P6, RZ, R9, 0x400, RZ, 0xc0, !PT ;  /* 0x0000040009ff7812 */ /* 0x000fc800078cc0ff */
[----:B------:R-:W-:-:S13]  /*323e0*/  ISETP.LT.U32.AND.EX P6, PT, RZ, UR7, !P6, P5 ;  /* 0x00000007ff007c0c */ /* 0x000fda000f7c1150 */
[----:B------:R-:W3:Y:S01]  /*323f0*/  @P6 LDG.E R71, desc[UR20][R84.64+0x8] ;  /* 0x0000081454476981 */ /* 0x000ee2000c1e1900 */
[----:B0-----:R-:W0:Y:S01]  /*32400*/  @!P6 S2R R80, SR_CgaCtaId ;  /* 0x000000000050e919 */ /* 0x001e220000008800 */
[----:B------:R-:W-:-:S04]  /*32410*/  @!P6 MOV R81, 0x400 ;  /* 0x000004000051e802 */ /* 0x000fc80000000f00 */
[----:B0-----:R-:W-:-:S04]  /*32420*/  @!P6 LEA R80, R80, R81, 0x18 ;  /* 0x000000515050e211 */ /* 0x001fc800078ec0ff */
[----:B------:R-:W-:-:S05]  /*32430*/  @!P6 LEA R3, R150, R80, 0xa ;  /* 0x000000509603e211 */ /* 0x000fca00078e50ff */
[----:B------:R-:W-:Y:S04]  /*32440*/  @!P6 STS [R3+0xc8], RZ ;  /* 0x0000c8ff0300e388 */ /* 0x000fe80000000800 */
[----:B---3--:R0:W-:Y:S01]  /*32450*/  @P6 STS [R3+0xc8], R71 ;  /* 0x0000c84703006388 */ /* 0x0081e20000000800 */
[----:B------:R-:W-:-:S04]  /*32460*/  LOP3.LUT P6, RZ, R9, 0x200, RZ, 0xc0, !PT ;  /* 0x0000020009ff7812 */ /* 0x000fc800078cc0ff */
[----:B------:R-:W-:-:S13]  /*32470*/  ISETP.LT.U32.AND.EX P6, PT, RZ, UR7, !P6, P5 ;  /* 0x00000007ff007c0c */ /* 0x000fda000f7c1150 */
[----:B0-----:R-:W3:Y:S01]  /*32480*/  @P6 LDG.E R71, desc[UR20][R84.64+0xc] ;  /* 0x00000c1454476981 */ /* 0x001ee2000c1e1900 */
[----:B------:R-:W0:Y:S01]  /*32490*/  @!P6 S2R R80, SR_CgaCtaId ;  /* 0x000000000050e919 */ /* 0x000e220000008800 */
        /* <DEDUP_REMOVED lines=100> */
[----:B--2---:R-:W-:-:S04]  /*32ae0*/  ISETP.GE.U32.AND P6, PT, R83, UR6, PT ;  /* 0x0000000653007c0c */ /* 0x004fc8000bfc6070 */
[----:B------:R-:W-:Y:S02]  /*32af0*/  ISETP.GE.U32.OR.EX P6, PT, RZ, UR7, P3, P6 ;  /* 0x00000007ff007c0c */ /* 0x000fe40009fc6560 */
[----:B------:R-:W-:-:S04]  /*32b00*/  LOP3.LUT P3, RZ, R64, 0x400000, RZ, 0xc0, !PT ;  /* 0x0040000040ff7812 */ /* 0x000fc8000786c0ff */
[----:B------:R-:W-:-:S13]  /*32b10*/  ISETP.LT.U32.AND.EX P5, PT, RZ, UR7, !P3, P5 ;  /* 0x00000007ff007c0c */ /* 0x000fda000dfa1150 */
[----:B------:R1:W2:Y:S01]  /*32b20*/  @P5 LDG.E R84, desc[UR20][R84.64+0x3c] ;  /* 0x00003c1454545981 */ /* 0x0002a2000c1e1900 */
[----:B0-----:R-:W-:-:S06]  /*32b30*/  MOV R71, RZ ;  /* 0x000000ff00477202 */ /* 0x001fcc0000000f00 */
[----:B------:R-:W3:Y:S01]  /*32b40*/  @!P6 LDG.E R71, desc[UR20][R66.64] ;  /* 0x000000144247e981 */ /* 0x000ee2000c1e1900 */
[----:B------:R-:W0:Y:S01]  /*32b50*/  @!P5 S2R R80, SR_CgaCtaId ;  /* 0x000000000050d919 */ /* 0x000e220000008800 */
[----:B------:R-:W4:Y:S01]  /*32b60*/  LDC R93, c[0x0][0x364] ;  /* 0x0000d900ff5d7b82 */ /* 0x000f220000000800 */
[----:B------:R-:W-:-:S07]  /*32b70*/  @!P5 MOV R81, 0x400 ;  /* 0x000004000051d802 */ /* 0x000fce0000000f00 */
[----:B------:R-:W4:Y:S08]  /*32b80*/  LDC R95, c[0x0][0x364] ;  /* 0x0000d900ff5f7b82 */ /* 0x000f300000000800 */
[----:B------:R-:W4:Y:S08]  /*32b90*/  LDC R98, c[0x0][0x364] ;  /* 0x0000d900ff627b82 */ /* 0x000f300000000800 */
[----:B------:R-:W4:Y:S08]  /*32ba0*/  LDC R99, c[0x0][0x364] ;  /* 0x0000d900ff637b82 */ /* 0x000f300000000800 */
[----:B------:R-:W4:Y:S01]  /*32bb0*/  LDC R112, c[0x0][0x364] ;  /* 0x0000d900ff707b82 */ /* 0x000f220000000800 */
[----:B0-----:R-:W-:-:S07]  /*32bc0*/  @!P5 LEA R80, R80, R81, 0x18 ;  /* 0x000000515050d211 */ /* 0x001fce00078ec0ff */
[----:B------:R-:W0:Y:S01]  /*32bd0*/  LDC R113, c[0x0][0x364] ;  /* 0x0000d900ff717b82 */ /* 0x000e220000000800 */
[----:B------:R-:W-:-:S07]  /*32be0*/  @!P5 LEA R3, R150, R80, 0xa ;  /* 0x000000509603d211 */ /* 0x000fce00078e50ff */
        /* <DEDUP_REMOVED lines=8> */
[----:B------:R-:W4:Y:S01]  /*32c70*/  LDC R80, c[0x0][0x364] ;  /* 0x0000d900ff507b82 */ /* 0x000f220000000800 */
[----:B-1----:R-:W-:Y:S01]  /*32c80*/  HFMA2 R85, -RZ, RZ, 0, 0 ;  /* 0x00000000ff557431 */ /* 0x002fe200000001ff */
[----:B------:R-:W-:Y:S01]  /*32c90*/  @!P5 STS [R3+0xfc], RZ ;  /* 0x0000fcff0300d388 */ /* 0x000fe20000000800 */
[----:B------:R-:W-:Y:S01]  /*32ca0*/  LOP3.LUT P6, RZ, R9, 0x20000, RZ, 0xc0, !PT ;  /* 0x0002000009ff7812 */ /* 0x000fe200078cc0ff */
[----:B----4-:R-:W-:-:S02]  /*32cb0*/  IMAD R80, R80, UR27, R150 ;  /* 0x0000001b50507c24 */ /* 0x010fc4000f8e0296 */
[----:B--2---:R1:W-:Y:S03]  /*32cc0*/  @P5 STS [R3+0xfc], R84 ;  /* 0x0000fc5403005388 */ /* 0x0043e60000000800 */
[----:B-1----:R-:W-:-:S05]  /*32cd0*/  SHF.L.U32 R84, R80, 0x4, RZ ;  /* 0x0000000450547819 */ /* 0x002fca00000006ff */
[----:B------:R-:W-:Y:S01]  /*32ce0*/  IMAD.WIDE.U32 R80, R7, UR6, R84 ;  /* 0x0000000607507c25 */ /* 0x000fe2000f8e0054 */
[----:B---3--:R1:W-:Y:S02]  /*32cf0*/  STS [R3+0x100], R71 ;  /* 0x0001004703007388 */ /* 0x0083e40000000800 */
[----:B------:R-:W-:Y:S02]  /*32d00*/  IADD3 R80, P5, PT, R80, 0x9, RZ ;  /* 0x0000000950507810 */ /* 0x000fe40007fbe0ff */
[----:B------:R-:W2:Y:S02]  /*32d10*/  LDL R85, [R1+0x29c] ;  /* 0x00029c0001557983 */ /* 0x000ea40000100800 */
[----:B------:R-:W-:Y:S02]  /*32d20*/  IADD3.X R81, PT, PT, R81, UR9, RZ, P5, !PT ;  /* 0x0000000951517c10 */ /* 0x000fe4000affe4ff */
[----:B------:R-:W-:-:S04]  /*32d30*/  ISETP.LT.U32.AND P5, PT, R83, UR6, PT ;  /* 0x0000000653007c0c */ /* 0x000fc8000bfa1070 */
[----:B------:R-:W-:-:S13]  /*32d40*/  ISETP.LT.U32.AND.EX P6, PT, RZ, UR7, !P6, P5 ;  /* 0x00000007ff007c0c */ /* 0x000fda000f7c1150 */
[----:B-1----:R-:W1:Y:S01]  /*32d50*/  @!P6 S2R R71, SR_CgaCtaId ;  /* 0x000000000047e919 */ /* 0x002e620000008800 */
[----:B------:R-:W-:-:S04]  /*32d60*/  @!P6 MOV R82, 0x400 ;  /* 0x000004000052e802 */ /* 0x000fc80000000f00 */
[----:B-1----:R-:W-:-:S04]  /*32d70*/  @!P6 LEA R71, R71, R82, 0x18 ;  /* 0x000000524747e211 */ /* 0x002fc800078ec0ff */
[----:B------:R-:W-:Y:S02]  /*32d80*/  @!P6 LEA R3, R150, R71, 0xa ;  /* 0x000000479603e211 */ /* 0x000fe400078e50ff */
[----:B------:R-:W3:Y:S01]  /*32d90*/  @P6 LDG.E R71, desc[UR20][R66.64+0x4] ;  /* 0x0000041442476981 */ /* 0x000ee2000c1e1900 */
[----:B------:R-:W-:-:S04]  /*32da0*/  LOP3.LUT R64, R64, 0xffdfffff, RZ, 0xc0, !PT ;  /* 0xffdfffff40407812 */ /* 0x000fc800078ec0ff */
[----:B------:R-:W-:Y:S02]  /*32db0*/  @P3 LOP3.LUT R64, R64, 0x200000, RZ, 0xfc, !PT ;  /* 0x0020000040403812 */ /* 0x000fe400078efcff */
[----:B------:R-:W-:Y:S01]  /*32dc0*/  LOP3.LUT P3, RZ, R9, 0x400, RZ, 0xc0, !PT ;  /* 0x0000040009ff7812 */ /* 0x000fe2000786c0ff */
[----:B------:R-:W-:Y:S04]  /*32dd0*/  @!P6 STS [R3+0x104], RZ ;  /* 0x000104ff0300e388 */ /* 0x000fe80000000800 */
[----:B---3--:R1:W-:Y:S01]  /*32de0*/  @P6 STS [R3+0x104], R71 ;  /* 0x0001044703006388 */ /* 0x0083e20000000800 */
[----:B------:R-:W-:-:S13]  /*32df0*/  ISETP.LT.U32.AND.EX P6, PT, RZ, UR7, !P3, P5 ;  /* 0x00000007ff007c0c */ /* 0x000fda000dfc1150 */
[----:B-1----:R-:W1:Y:S01]  /*32e00*/  @!P6 S2R R71, SR_CgaCtaId ;  /* 0x000000000047e919 */ /* 0x002e620000008800 */
[----:B------:R-:W-:-:S04]  /*32e10*/  @!P6 MOV R82, 0x400 ;  /* 0x000004000052e802 */ /* 0x000fc80000000f00 */
[----:B-1----:R-:W-:-:S04]  /*32e20*/  @!P6 LEA R71, R71, R82, 0x18 ;  /* 0x000000524747e211 */ /* 0x002fc800078ec0ff */
[----:B------:R-:W-:Y:S02]  /*32e30*/  @!P6 LEA R3, R150, R71, 0xa ;  /* 0x000000479603e211 */ /* 0x000fe400078e50ff */
[----:B------:R-:W3:Y:S04]  /*32e40*/  @P6 LDG.E R71, desc[UR20][R66.64+0x8] ;  /* 0x0000081442476981 */ /* 0x000ee8000c1e1900 */
[----:B------:R-:W-:Y:S04]  /*32e50*/  @!P6 STS [R3+0x108], RZ ;  /* 0x000108ff0300e388 */ /* 0x000fe80000000800 */
[----:B---3--:R1:W-:Y:S01]  /*32e60*/  @P6 STS [R3+0x108], R71 ;  /* 0x0001084703006388 */ /* 0x0083e20000000800 */
[----:B------:R-:W-:-:S04]  /*32e70*/  LOP3.LUT P6, RZ, R9, 0x200, RZ, 0xc0, !PT ;  /* 0x0000020009ff7812 */ /* 0x000fc800078cc0ff */
        /* <DEDUP_REMOVED lines=23> */
[----:B------:R-:W3:Y:S01]  /*32ff0*/  @P6 LDG.E R71, desc[UR20][R66.64+0x14] ;  /* 0x0000141442476981 */ /* 0x000ee2000c1e1900 */
[----:B------:R-:W-:-:S03]  /*33000*/  LOP3.LUT P3, RZ, R9, 0x40, RZ, 0xc0, !PT ;  /* 0x0000004009ff7812 */ /* 0x000fc6000786c0ff */
        /* <DEDUP_REMOVED lines=76> */
[----:B------:R-:W-:Y:S01]  /*334d0*/  @!P6 STS [R3+0x138], RZ ;  /* 0x000138ff0300e388 */ /* 0x000fe20000000800 */
[----:B------:R-:W-:-:S03]  /*334e0*/  LOP3.LUT P3, RZ, R8, 0x4, RZ, 0xc0, !PT ;  /* 0x0000000408ff7812 */ /* 0x000fc6000786c0ff */
[----:B---3--:R1:W-:Y:S02]  /*334f0*/  @P6 STS [R3+0x138], R71 ;  /* 0x0001384703006388 */ /* 0x0083e40000000800 */
[----:B-1----:R-:W-:-:S04]  /*33500*/  IMAD R71, R81, R4, RZ ;  /* 0x0000000451477224 */ /* 0x002fc800078e02ff */
[C---:B------:R-:W-:Y:S02]  /*33510*/  IMAD R71, R80.reuse, R5, R71 ;  /* 0x0000000550477224 */ /* 0x040fe400078e0247 */
[----:B------:R-:W-:-:S05]  /*33520*/  IMAD.WIDE.U32 R80, R80, R4, R86 ;  /* 0x0000000450507225 */ /* 0x000fca00078e0056 */
[----:B------:R-:W-:Y:S02]  /*33530*/  IADD3 R71, PT, PT, R81, R71, RZ ;  /* 0x0000004751477210 */ /* 0x000fe40007ffe0ff */
[----:B------:R-:W-:-:S04]  /*33540*/  LEA R82, P6, R80, UR36, 0x2 ;  /* 0x0000002450527c11 */ /* 0x000fc8000f8c10ff */
[----:B------:R-:W-:Y:S02]  /*33550*/  LEA.HI.X R83, R80, UR37, R71, 0x2, P6 ;  /* 0x0000002550537c11 */ /* 0x000fe4000b0f1447 */
[----:B--2---:R-:W-:-:S04]  /*33560*/  ISETP.GE.U32.AND P6, PT, R85, UR6, PT ;  /* 0x0000000655007c0c */ /* 0x004fc8000bfc6070 */
[----:B------:R-:W-:Y:S02]  /*33570*/  ISETP.GE.U32.OR.EX P6, PT, RZ, UR7, P3, P6 ;  /* 0x00000007ff007c0c */ /* 0x000fe40009fc6560 */
[----:B------:R-:W-:-:S04]  /*33580*/  LOP3.LUT P3, RZ, R64, 0x200000, RZ, 0xc0, !PT ;  /* 0x0020000040ff7812 */ /* 0x000fc8000786c0ff */
[----:B------:R-:W-:-:S13]  /*33590*/  ISETP.LT.U32.AND.EX P5, PT, RZ, UR7, !P3, P5 ;  /* 0x00000007ff007c0c */ /* 0x000fda000dfa1150 */
[----:B------:R-:W2:Y:S01]  /*335a0*/  @P5 LDG.E R66, desc[UR20][R66.64+0x3c] ;  /* 0x00003c1442425981 */ /* 0x000ea2000c1e1900 */
[----:B------:R-:W1:Y:S01]  /*335b0*/  @!P5 S2R R67, SR_CgaCtaId ;  /* 0x000000000043d919 */ /* 0x000e620000008800 */
[----:B------:R-:W-:Y:S02]  /*335c0*/  @!P5 MOV R80, 0x400 ;  /* 0x000004000050d802 */ /* 0x000fe40000000f00 */
[----:B------:R-:W-:-:S06]  /*335d0*/  MOV R71, RZ ;  /* 0x000000ff00477202 */ /* 0x000fcc0000000f00 */
[----:B------:R-:W3:Y:S01]  /*335e0*/  @!P6 LDG.E R71, desc[UR20][R78.64] ;  /* 0x000000144e47e981 */ /* 0x000ee2000c1e1900 */
[----:B------:R-:W-:Y:S02]  /*335f0*/  LOP3.LUT P6, RZ, R9, 0x20000, RZ, 0xc0, !PT ;  /* 0x0002000009ff7812 */ /* 0x000fe400078cc0ff */
[----:B-1----:R-:W-:-:S04]  /*33600*/  @!P5 LEA R67, R67, R80, 0x18 ;  /* 0x000000504343d211 */ /* 0x002fc800078ec0ff */
[----:B------:R-:W-:-:S05]  /*33610*/  @!P5 LEA R3, R150, R67, 0xa ;  /* 0x000000439603d211 */ /* 0x000fca00078e50ff */
[----:B------:R-:W-:Y:S04]  /*33620*/  @!P5 STS [R3+0x13c], RZ ;  /* 0x00013cff0300d388 */ /* 0x000fe80000000800 */
[----:B--2---:R1:W-:Y:S01]  /*33630*/  @P5 STS [R3+0x13c], R66 ;  /* 0x00013c4203005388 */ /* 0x0043e20000000800 */
[----:B------:R-:W-:-:S04]  /*33640*/  ISETP.LT.U32.AND P5, PT, R85, UR6, PT ;  /* 0x0000000655007c0c */ /* 0x000fc8000bfa1070 */
[----:B------:R-:W-:-:S13]  /*33650*/  ISETP.LT.U32.AND.EX P6, PT, RZ, UR7, !P6, P5 ;  /* 0x00000007ff007c0c */ /* 0x000fda000f7c1150 */
[----:B-1----:R-:W1:Y:S01]  /*33660*/  @!P6 S2R R66, SR_CgaCtaId ;  /* 0x000000000042e919 */ /* 0x002e620000008800 */
[----:B------:R-:W-:-:S04]  /*33670*/  @!P6 MOV R67, 0x400 ;  /* 0x000004000043e802 */ /* 0x000fc80000000f00 */
[----:B-1----:R-:W-:Y:S02]  /*33680*/  @!P6 LEA R66, R66, R67, 0x18 ;  /* 0x000000434242e211 */ /* 0x002fe400078ec0ff */
[----:B------:R-:W2:Y:S04]  /*33690*/  @P6 LDG.E R67, desc[UR20][R78.64+0x4] ;  /* 0x000004144e436981 */ /* 0x000ea8000c1e1900 */
[----:B---3--:R1:W-:Y:S02]  /*336a0*/  STS [R3+0x140], R71 ;  /* 0x0001404703007388 */ /* 0x0083e40000000800 */
[----:B-1----:R-:W-:-:S05]  /*336b0*/  @!P6 LEA R3, R150, R66, 0xa ;  /* 0x000000429603e211 */ /* 0x002fca00078e50ff */
[----:B------:R-:W-:Y:S04]  /*336c0*/  @!P6 STS [R3+0x144], RZ ;  /* 0x000144ff0300e388 */ /* 0x000fe80000000800 */
[----:B--2---:R1:W-:Y:S01]  /*336d0*/  @P6 STS [R3+0x144], R67 ;  /* 0x0001444303006388 */ /* 0x0043e20000000800 */
[----:B------:R-:W-:-:S04]  /*336e0*/  LOP3.LUT P6, RZ, R9, 0x400, RZ, 0xc0, !PT ;  /* 0x0000040009ff7812 */ /* 0x000fc800078cc0ff */
[----:B------:R-:W-:-:S13]  /*336f0*/  ISETP.LT.U32.AND.EX P6, PT, RZ, UR7, !P6, P5 ;  /* 0x00000007ff007c0c */ /* 0x000fda000f7c1150 */
[----:B------:R-:W2:Y:S01]  /*33700*/  @!P6 S2R R66, SR_CgaCtaId ;  /* 0x000000000042e919 */ /* 0x000ea20000008800 */
[----:B-1----:R-:W-:-:S04]  /*33710*/  @!P6 MOV R67, 0x400 ;  /* 0x000004000043e802 */ /* 0x002fc80000000f00 */
[----:B--2---:R-:W-:Y:S02]  /*33720*/  @!P6 LEA R66, R66, R67, 0x18 ;  /* 0x000000434242e211 */ /* 0x004fe400078ec0ff */
[----:B------:R-:W2:Y:S02]  /*33730*/  @P6 LDG.E R67, desc[UR20][R78.64+0x8] ;  /* 0x000008144e436981 */ /* 0x000ea4000c1e1900 */
[----:B------:R-:W-:-:S05]  /*33740*/  @!P6 LEA R3, R150, R66, 0xa ;  /* 0x000000429603e211 */ /* 0x000fca00078e50ff */
        /* <DEDUP_REMOVED lines=100> */
[----:B-1----:R-:W-:Y:S02]  /*33d90*/  @!P6 MOV R67, 0x400 ;  /* 0x000004000043e802 */ /* 0x002fe40000000f00 */
[----:B------:R-:W-:Y:S02]  /*33da0*/  ISETP.LT.U32.AND.EX P5, PT, RZ, UR7, !P3, P5 ;  /* 0x00000007ff007c0c */ /* 0x000fe4000dfa1150 */
[----:B--2---:R-:W-:Y:S02]  /*33db0*/  @!P6 LEA R66, R66, R67, 0x18 ;  /* 0x000000434242e211 */ /* 0x004fe400078ec0ff */
[----:B------:R-:W2:Y:S09]  /*33dc0*/  @P6 LDG.E R67, desc[UR20][R78.64+0x38] ;  /* 0x000038144e436981 */ /* 0x000eb2000c1e1900 */
[----:B------:R-:W3:Y:S01]  /*33dd0*/  @P5 LDG.E R78, desc[UR20][R78.64+0x3c] ;  /* 0x00003c144e4e5981 */ /* 0x000ee2000c1e1900 */
[----:B------:R-:W-:-:S02]  /*33de0*/  @!P6 LEA R3, R150, R66, 0xa ;  /* 0x000000429603e211 */ /* 0x000fc400078e50ff */
[----:B------:R-:W1:Y:S01]  /*33df0*/  @!P5 S2R R66, SR_CgaCtaId ;  /* 0x000000000042d919 */ /* 0x000e620000008800 */
[----:B------:R-:W-:-:S04]  /*33e00*/  LOP3.LUT R64, R64, 0xfffeffff, RZ, 0xc0, !PT ;  /* 0xfffeffff40407812 */ /* 0x000fc800078ec0ff */
[----:B------:R-:W-:-:S04]  /*33e10*/  @P4 LOP3.LUT R64, R64, 0x10000, RZ, 0xfc, !PT ;  /* 0x0001000040404812 */ /* 0x000fc800078efcff */
[----:B------:R-:W-:Y:S01]  /*33e20*/  LOP3.LUT R64, R64, 0xfffdffff, RZ, 0xc0, !PT ;  /* 0xfffdffff40407812 */ /* 0x000fe200078ec0ff */
[----:B------:R-:W-:Y:S03]  /*33e30*/  @!P6 STS [R3+0x178], RZ ;  /* 0x000178ff0300e388 */ /* 0x000fe60000000800 */
[----:B------:R-:W-:-:S04]  /*33e40*/  @P1 LOP3.LUT R64, R64, 0x20000, RZ, 0xfc, !PT ;  /* 0x0002000040401812 */ /* 0x000fc800078efcff */
[----:B------:R-:W-:-:S04]  /*33e50*/  LOP3.LUT R64, R64, 0xfffbffff, RZ, 0xc0, !PT ;  /* 0xfffbffff40407812 */ /* 0x000fc800078ec0ff */
[----:B------:R-:W-:Y:S02]  /*33e60*/  @P2 LOP3.LUT R64, R64, 0x40000, RZ, 0xfc, !PT ;  /* 0x0004000040402812 */ /* 0x000fe400078efcff */
[----:B------:R-:W-:Y:S02]  /*33e70*/  LEA R110, R110, 0x6, 0x4 ;  /* 0x000000066e6e7811 */ /* 0x000fe400078e20ff */
[----:B------:R-:W-:-:S04]  /*33e80*/  LOP3.LUT R64, R64, 0xfff7ffff, RZ, 0xc0, !PT ;  /* 0xfff7ffff40407812 */ /* 0x000fc800078ec0ff */
[----:B------:R-:W-:Y:S02]  /*33e90*/  @P0 LOP3.LUT R64, R64, 0x80000, RZ, 0xfc, !PT ;  /* 0x0008000040400812 */ /* 0x000fe400078efcff */
[----:B------:R-:W-:Y:S01]  /*33ea0*/  LOP3.LUT P0, RZ, R9, 0x20000, RZ, 0xc0, !PT ;  /* 0x0002000009ff7812 */ /* 0x000fe2000780c0ff */
[----:B--2---:R2:W-:Y:S02]  /*33eb0*/  @P6 STS [R3+0x178], R67 ;  /* 0x0001784303006388 */ /* 0x0045e40000000800 */
[----:B--2---:R-:W-:-:S04]  /*33ec0*/  @!P5 MOV R67, 0x400 ;  /* 0x000004000043d802 */ /* 0x004fc80000000f00 */
[----:B-1----:R-:W-:-:S04]  /*33ed0*/  @!P5 LEA R66, R66, R67, 0x18 ;  /* 0x000000434242d211 */ /* 0x002fc800078ec0ff */
[----:B------:R-:W-:-:S05]  /*33ee0*/  @!P5 LEA R66, R150, R66, 0xa ;  /* 0x000000429642d211 */ /* 0x000fca00078e50ff */
[----:B------:R1:W-:Y:S04]  /*33ef0*/  @!P5 STS [R66+0x17c], RZ ;  /* 0x00017cff4200d388 */ /* 0x0003e80000000800 */
[----:B---3--:R2:W-:Y:S01]  /*33f00*/  @P5 STS [R3+0x17c], R78 ;  /* 0x00017c4e03005388 */ /* 0x0085e20000000800 */
[----:B------:R-:W-:-:S04]  /*33f10*/  ISETP.LT.U32.AND P5, PT, R110, UR6, PT ;  /* 0x000000066e007c0c */ /* 0x000fc8000bfa1070 */
[----:B------:R-:W-:-:S13]  /*33f20*/  ISETP.LT.U32.AND.EX P5, PT, RZ, UR7, !P0, P5 ;  /* 0x00000007ff007c0c */ /* 0x000fda000c7a1150 */
[----:B-1----:R-:W3:Y:S01]  /*33f30*/  @P5 LDG.E R66, desc[UR20][R72.64+0x4] ;  /* 0x0000041448425981 */ /* 0x002ee2000c1e1900 */
[----:B--2---:R-:W-:Y:S02]  /*33f40*/  LEA R3, R150, UR26, 0xa ;  /* 0x0000001a96037c11 */ /* 0x004fe4000f8e50ff */
[----:B------:R-:W-:-:S03]  /*33f50*/  LEA R111, R111, 0x6, 0x4 ;  /* 0x000000066f6f7811 */ /* 0x000fc600078e20ff */
[----:B------:R-:W-:Y:S01]  /*33f60*/  @!P5 STS [R3+0x184], RZ ;  /* 0x000184ff0300d388 */ /* 0x000fe20000000800 */
[----:B------:R-:W-:-:S03]  /*33f70*/  LOP3.LUT P2, RZ, R9, 0x400, RZ, 0xc0, !PT ;  /* 0x0000040009ff7812 */ /* 0x000fc6000784c0ff */
[----:B---3--:R1:W-:Y:S01]  /*33f80*/  @P5 STS [R3+0x184], R66 ;  /* 0x0001844203005388 */ /* 0x0083e20000000800 */
[----:B------:R-:W-:-:S04]  /*33f90*/  ISETP.LT.U32.AND P5, PT, R111, UR6, PT ;  /* 0x000000066f007c0c */ /* 0x000fc8000bfa1070 */
[----:B------:R-:W-:-:S13]  /*33fa0*/  ISETP.LT.U32.AND.EX P5, PT, RZ, UR7, !P2, P5 ;  /* 0x00000007ff007c0c */ /* 0x000fda000d7a1150 */
[----:B-1----:R-:W2:Y:S01]  /*33fb0*/  @P5 LDG.E R66, desc[UR20][R72.64+0x8] ;  /* 0x0000081448425981 */ /* 0x002ea2000c1e1900 */
[----:B------:R-:W-:Y:S01]  /*33fc0*/  IMAD R116, R116, UR27, R150 ;  /* 0x0000001b74747c24 */ /* 0x000fe2000f8e0296 */
[----:B------:R-:W-:Y:S02]  /*33fd0*/  LOP3.LUT P1, RZ, R9, 0x200, RZ, 0xc0, !PT ;  /* 0x0000020009ff7812 */ /* 0x000fe4000782c0ff */
[----:B------:R-:W-:Y:S02]  /*33fe0*/  @!P5 STS [R3+0x188], RZ ;  /* 0x000188ff0300d388 */ /* 0x000fe40000000800 */
[----:B------:R-:W-:Y:S02]  /*33ff0*/  LEA R116, R116, 0x6, 0x4 ;  /* 0x0000000674747811 */ /* 0x000fe400078e20ff */
[----:B--2---:R1:W-:Y:S02]  /*34000*/  @P5 STS [R3+0x188], R66 ;  /* 0x0001884203005388 */ /* 0x0043e40000000800 */
        /* <DEDUP_REMOVED lines=11> */
[----:B------:R-:W-:Y:S01]  /*340c0*/  LOP3.LUT P6, RZ, R2, 0x1, RZ, 0xc0, !PT ;  /* 0x0000000102ff7812 */ /* 0x000fe200078cc0ff */
[----:B------:R-:W-:Y:S01]  /*340d0*/  IMAD R124, R124, UR27, R150 ;  /* 0x0000001b7c7c7c24 */ /* 0x000fe2000f8e0296 */
[----:B------:R-:W-:Y:S01]  /*340e0*/  LOP3.LUT R64, R64, 0xffefffff, RZ, 0xc0, !PT ;  /* 0xffefffff40407812 */ /* 0x000fe200078ec0ff */
[----:B------:R-:W-:Y:S03]  /*340f0*/  @!P5 STS [R3+0x190], RZ ;  /* 0x000190ff0300d388 */ /* 0x000fe60000000800 */
[----:B------:R-:W-:-:S07]  /*34100*/  LEA R124, R124, 0x6, 0x4 ;  /* 0x000000067c7c7811 */ /* 0x000fce00078e20ff */
[----:B------:R-:W-:Y:S02]  /*34110*/  @P6 LOP3.LUT R64, R64, 0x100000, RZ, 0xfc, !PT ;  /* 0x0010000040406812 */ /* 0x000fe400078efcff */
[----:B------:R-:W-:Y:S01]  /*34120*/  LOP3.LUT P6, RZ, R9, 0x80, RZ, 0xc0, !PT ;  /* 0x0000008009ff7812 */ /* 0x000fe200078cc0ff */
[----:B--2---:R1:W-:Y:S01]  /*34130*/  @P5 STS [R3+0x190], R66 ;  /* 0x0001904203005388 */ /* 0x0043e20000000800 */
        /* <DEDUP_REMOVED lines=67> */
[----:B------:R-:W1:Y:S08]  /*34570*/  LDC R110, c[0x0][0x364] ;  /* 0x0000d900ff6e7b82 */ /* 0x000e700000000800 */
[----:B------:R-:W3:Y:S08]  /*34580*/  LDC R111, c[0x0][0x364] ;  /* 0x0000d900ff6f7b82 */ /* 0x000ef00000000800 */
[----:B------:R-:W4:Y:S08]  /*34590*/  LDC R116, c[0x0][0x364] ;  /* 0x0000d900ff747b82 */ /* 0x000f300000000800 */
[----:B------:R-:W4:Y:S08]  /*345a0*/  LDC R122, c[0x0][0x364] ;  /* 0x0000d900ff7a7b82 */ /* 0x000f300000000800 */
[----:B------:R-:W4:Y:S08]  /*345b0*/  LDC R124, c[0x0][0x364] ;  /* 0x0000d900ff7c7b82 */ /* 0x000f300000000800 */
[----:B------:R-:W4:Y:S01]  /*345c0*/  LDC R128, c[0x0][0x364] ;  /* 0x0000d900ff807b82 */ /* 0x000f220000000800 */
[----:B------:R-:W-:Y:S07]  /*345d0*/  @!P5 STS [R3+0x1b4], RZ ;  /* 0x0001b4ff0300d388 */ /* 0x000fee0000000800 */
        /* <DEDUP_REMOVED lines=8> */
[----:B------:R-:W4:Y:S01]  /*34660*/  LDC R85, c[0x0][0x364] ;  /* 0x0000d900ff557b82 */ /* 0x000f220000000800 */
[----:B------:R-:W-:-:S02]  /*34670*/  HFMA2 R67, -RZ, RZ, 0, 0 ;  /* 0x00000000ff437431 */ /* 0x000fc400000001ff */
[----:B------:R-:W-:Y:S01]  /*34680*/  IMAD R62, R62, UR27, R150 ;  /* 0x0000001b3e3e7c24 */ /* 0x000fe2000f8e0296 */
[----:B------:R-:W-:-:S04]  /*34690*/  LOP3.LUT P0, RZ, R64, 0x80000, RZ, 0xc0, !PT ;  /* 0x0008000040ff7812 */ /* 0x000fc8000780c0ff */
[----:B------:R-:W-:Y:S01]  /*346a0*/  LEA R62, R62, 0x6, 0x4 ;  /* 0x000000063e3e7811 */ /* 0x000fe200078e20ff */
[----:B--2---:R2:W-:Y:S02]  /*346b0*/  @P5 STS [R3+0x1b4], R66 ;  /* 0x0001b44203005388 */ /* 0x0045e40000000800 */
[----:B--2---:R-:W2:Y:S02]  /*346c0*/  LDC R66, c[0x0][0x364] ;  /* 0x0000d900ff427b82 */ /* 0x004ea40000000800 */
[----:B--2---:R-:W-:-:S05]  /*346d0*/  IMAD R66, R66, UR27, R150 ;  /* 0x0000001b42427c24 */ /* 0x004fca000f8e0296 */
[----:B------:R-:W-:-:S05]  /*346e0*/  SHF.L.U32 R66, R66, 0x4, RZ ;  /* 0x0000000442427819 */ /* 0x000fca00000006ff */
[----:B------:R-:W-:-:S03]  /*346f0*/  IMAD.WIDE.U32 R78, R7, UR6, R66 ;  /* 0x00000006074e7c25 */ /* 0x000fc6000f8e0042 */
[----:B------:R-:W-:-:S04]  /*34700*/  IADD3 R78, P5, PT, R78, 0xa, RZ ;  /* 0x0000000a4e4e7810 */ /* 0x000fc80007fbe0ff */
[----:B------:R-:W-:Y:S02]  /*34710*/  IADD3.X R79, PT, PT, R79, UR9, RZ, P5, !PT ;  /* 0x000000094f4f7c10 */ /* 0x000fe4000affe4ff */
[----:B------:R-:W-:-:S04]  /*34720*/  ISETP.LT.U32.AND P5, PT, R62, UR6, PT ;  /* 0x000000063e007c0c */ /* 0x000fc8000bfa1070 */
[----:B------:R-:W-:-:S13]  /*34730*/  ISETP.LT.U32.AND.EX P5, PT, RZ, UR7, !P0, P5 ;  /* 0x00000007ff007c0c */ /* 0x000fda000c7a1150 */
[----:B------:R-:W2:Y:S04]  /*34740*/  @P5 LDG.E R62, desc[UR20][R72.64+0x38] ;  /* 0x00003814483e5981 */ /* 0x000ea8000c1e1900 */
[----:B------:R-:W-:Y:S01]  /*34750*/  @!P5 STS [R3+0x1b8], RZ ;  /* 0x0001b8ff0300d388 */ /* 0x000fe20000000800 */
[----:B------:R-:W-:-:S04]  /*34760*/  LOP3.LUT R64, R64, 0xfffff7ff, RZ, 0xc0, !PT ;  /* 0xfffff7ff40407812 */ /* 0x000fc800078ec0ff */
[----:B------:R-:W-:Y:S02]  /*34770*/  @P6 LOP3.LUT R64, R64, 0x800, RZ, 0xfc, !PT ;  /* 0x0000080040406812 */ /* 0x000fe400078efcff */
[----:B------:R-:W-:Y:S01]  /*34780*/  LOP3.LUT P6, RZ, R8, 0x4, RZ, 0xc0, !PT ;  /* 0x0000000408ff7812 */ /* 0x000fe200078cc0ff */
[----:B------:R-:W-:-:S05]  /*34790*/  IMAD R94, R94, UR27, R150 ;  /* 0x0000001b5e5e7c24 */ /* 0x000fca000f8e0296 */
[----:B------:R-:W-:Y:S01]  /*347a0*/  LEA R94, R94, 0x6, 0x4 ;  /* 0x000000065e5e7811 */ /* 0x000fe200078e20ff */
[----:B--2---:R2:W-:Y:S02]  /*347b0*/  @P5 STS [R3+0x1b8], R62 ;  /* 0x0001b83e03005388 */ /* 0x0045e40000000800 */
[----:B--2---:R-:W-:-:S04]  /*347c0*/  IMAD R62, R79, R4, RZ ;  /* 0x000000044f3e7224 */ /* 0x004fc800078e02ff */
[C---:B------:R-:W-:Y:S02]  /*347d0*/  IMAD R62, R78.reuse, R5, R62 ;  /* 0x000000054e3e7224 */ /* 0x040fe400078e023e */
[----:B------:R-:W-:-:S05]  /*347e0*/  IMAD.WIDE.U32 R78, R78, R4, R86 ;  /* 0x000000044e4e7225 */ /* 0x000fca00078e0056 */
[----:B------:R-:W-:Y:S02]  /*347f0*/  IADD3 R62, PT, PT, R79, R62, RZ ;  /* 0x0000003e4f3e7210 */ /* 0x000fe40007ffe0ff */
[----:B------:R-:W-:-:S04]  /*34800*/  LEA R80, P5, R78, UR36, 0x2 ;  /* 0x000000244e507c11 */ /* 0x000fc8000f8a10ff */
[----:B------:R-:W-:Y:S02]  /*34810*/  LEA.HI.X R81, R78, UR37, R62, 0x2, P5 ;  /* 0x000000254e517c11 */ /* 0x000fe4000a8f143e */
[----:B------:R-:W-:-:S04]  /*34820*/  ISETP.GE.U32.AND P5, PT, R90, UR6, PT ;  /* 0x000000065a007c0c */ /* 0x000fc8000bfa6070 */
[----:B------:R-:W-:Y:S02]  /*34830*/  ISETP.GE.U32.OR.EX P5, PT, RZ, UR7, P6, P5 ;  /* 0x00000007ff007c0c */ /* 0x000fe4000b7a6550 */
[----:B------:R-:W-:-:S11]  /*34840*/  MOV R62, RZ ;  /* 0x000000ff003e7202 */ /* 0x000fd60000000f00 */
[----:B------:R2:W4:Y:S01]  /*34850*/  @!P5 LDG.E R62, desc[UR20][R72.64] ;  /* 0x00000014483ed981 */ /* 0x000522000c1e1900 */
[----:B------:R-:W-:-:S04]  /*34860*/  ISETP.LT.U32.AND P5, PT, R94, UR6, PT ;  /* 0x000000065e007c0c */ /* 0x000fc8000bfa1070 */
[----:B------:R-:W-:-:S13]  /*34870*/  ISETP.LT.U32.AND.EX P5, PT, RZ, UR7, !P3, P5 ;  /* 0x00000007ff007c0c */ /* 0x000fda000dfa1150 */
[----:B------:R-:W3:Y:S01]  /*34880*/  @P5 LDG.E R72, desc[UR20][R72.64+0x3c] ;  /* 0x00003c1448485981 */ /* 0x000ee2000c1e1900 */
[----:B------:R-:W-:-:S04]  /*34890*/  LOP3.LUT R64, R64, 0xffffefff, RZ, 0xc0, !PT ;  /* 0xffffefff40407812 */ /* 0x000fc800078ec0ff */
[----:B------:R-:W-:-:S04]  /*348a0*/  @P4 LOP3.LUT R64, R64, 0x1000, RZ, 0xfc, !PT ;  /* 0x0000100040404812 */ /* 0x000fc800078efcff */
[----:B------:R-:W-:Y:S01]  /*348b0*/  LOP3.LUT R64, R64, 0xffffdfff, RZ, 0xc0, !PT ;  /* 0xffffdfff40407812 */ /* 0x000fe200078ec0ff */
[----:B------:R-:W-:-:S03]  /*348c0*/  IMAD R96, R96, UR27, R150 ;  /* 0x0000001b60607c24 */ /* 0x000fc6000f8e0296 */
[----:B------:R-:W-:Y:S02]  /*348d0*/  @P1 LOP3.LUT R64, R64, 0x2000, RZ, 0xfc, !PT ;  /* 0x0000200040401812 */ /* 0x000fe400078efcff */
[----:B------:R-:W-:Y:S02]  /*348e0*/  LEA R96, R96, 0x7, 0x4 ;  /* 0x0000000760607811 */ /* 0x000fe400078e20ff */
[----:B------:R-:W-:Y:S01]  /*348f0*/  LOP3.LUT R64, R64, 0xffffbfff, RZ, 0xc0, !PT ;  /* 0xffffbfff40407812 */ /* 0x000fe200078ec0ff */
[----:B------:R-:W-:Y:S03]  /*34900*/  @!P5 STS [R3+0x1bc], RZ ;  /* 0x0001bcff0300d388 */ /* 0x000fe60000000800 */
[----:B------:R-:W-:Y:S02]  /*34910*/  @P2 LOP3.LUT R64, R64, 0x4000, RZ, 0xfc, !PT ;  /* 0x0000400040402812 */ /* 0x000fe400078efcff */
[----:B------:R-:W-:Y:S01]  /*34920*/  LOP3.LUT P2, RZ, R9, 0x20000, RZ, 0xc0, !PT ;  /* 0x0002000009ff7812 */ /* 0x000fe2000784c0ff */
[----:B---3--:R-:W-:Y:S01]  /*34930*/  @P5 STS [R3+0x1bc], R72 ;  /* 0x0001bc4803005388 */ /* 0x008fe20000000800 */
[----:B------:R-:W-:-:S04]  /*34940*/  ISETP.LT.U32.AND P5, PT, R96, UR6, PT ;  /* 0x0000000660007c0c */ /* 0x000fc8000bfa1070 */
[----:B------:R-:W-:-:S13]  /*34950*/  ISETP.LT.U32.AND.EX P5, PT, RZ, UR7, !P2, P5 ;  /* 0x00000007ff007c0c */ /* 0x000fda000d7a1150 */
[----:B------:R-:W3:Y:S01]  /*34960*/  @P5 LDG.E R67, desc[UR20][R76.64+0x4] ;  /* 0x000004144c435981 */ /* 0x000ee2000c1e1900 */
[----:B------:R-:W-:Y:S01]  /*34970*/  IMAD R97, R97, UR27, R150 ;  /* 0x0000001b61617c24 */ /* 0x000fe2000f8e0296 */
[----:B------:R-:W-:Y:S02]  /*34980*/  LOP3.LUT P1, RZ, R9, 0x400, RZ, 0xc0, !PT ;  /* 0x0000040009ff7812 */ /* 0x000fe4000782c0ff */
[----:B------:R-:W-:Y:S02]  /*34990*/  @!P5 STS [R3+0x1c4], RZ ;  /* 0x0001c4ff0300d388 */ /* 0x000fe40000000800 */
[----:B------:R-:W-:Y:S02]  /*349a0*/  LEA R97, R97, 0x7, 0x4 ;  /* 0x0000000761617811 */ /* 0x000fe400078e20ff */
[----:B---3--:R3:W-:Y:S02]  /*349b0*/  @P5 STS [R3+0x1c4], R67 ;  /* 0x0001c44303005388 */ /* 0x0087e40000000800 */
[----:B------:R-:W-:-:S04]  /*349c0*/  ISETP.LT.U32.AND P5, PT, R97, UR6, PT ;  /* 0x0000000661007c0c */ /* 0x000fc8000bfa1070 */
[----:B------:R-:W-:-:S13]  /*349d0*/  ISETP.LT.U32.AND.EX P5, PT, RZ, UR7, !P1, P5 ;  /* 0x00000007ff007c0c */ /* 0x000fda000cfa1150 */
[----:B---3--:R-:W3:Y:S01]  /*349e0*/  @P5 LDG.E R67, desc[UR20][R76.64+0x8] ;  /* 0x000008144c435981 */ /* 0x008ee2000c1e1900 */
        /* <DEDUP_REMOVED lines=17> */
[----:B------:R-:W-:Y:S02]  /*34b00*/  LOP3.LUT R64, R64, 0xffff7fff, RZ, 0xc0, !PT ;  /* 0xffff7fff40407812 */ /* 0x000fe400078ec0ff */
[----:B------:R-:W-:Y:S02]  /*34b10*/  @!P5 STS [R3+0x1d0], RZ ;  /* 0x0001d0ff0300d388 */ /* 0x000fe40000000800 */
[----:B------:R-:W-:Y:S02]  /*34b20*/  LEA R102, R102, 0x7, 0x4 ;  /* 0x0000000766667811 */ /* 0x000fe400078e20ff */
[----:B------:R-:W-:Y:S02]  /*34b30*/  @P0 LOP3.LUT R64, R64, 0x8000, RZ, 0xfc, !PT ;  /* 0x0000800040400812 */ /* 0x000fe400078efcff */
[----:B------:R-:W-:Y:S01]  /*34b40*/  LOP3.LUT P0, RZ, R9, 0x80, RZ, 0xc0, !PT ;  /* 0x0000008009ff7812 */ /* 0x000fe2000780c0ff */
[----:B---3--:R3:W-:Y:S01]  /*34b50*/  @P5 STS [R3+0x1d0], R67 ;  /* 0x0001d04303005388 */ /* 0x0087e20000000800 */
        /* <DEDUP_REMOVED lines=75> */
[----:B------:R-:W4:Y:S08]  /*35010*/  LDC R133, c[0x0][0x364] ;  /* 0x0000d900ff857b82 */ /* 0x000f300000000800 */
[----:B------:R-:W4:Y:S08]  /*35020*/  LDC R97, c[0x0][0x364] ;  /* 0x0000d900ff617b82 */ /* 0x000f300000000800 */
        /* <DEDUP_REMOVED lines=14> */
[----:B------:R-:W-:Y:S01]  /*35110*/  HFMA2 R79, -RZ, RZ, 0, 0 ;  /* 0x00000000ff4f7431 */ /* 0x000fe200000001ff */
[----:B------:R-:W-:-:S02]  /*35120*/  LOP3.LUT R64, R64, 0xffffffbf, RZ, 0xc0, !PT ;  /* 0xffffffbf40407812 */ /* 0x000fc400078ec0ff */
[----:B------:R-:W-:Y:S02]  /*35130*/  IADD3 R88, PT, PT, R88, 0x7, RZ ;  /* 0x0000000758587810 */ /* 0x000fe40007ffe0ff */
[----:B------:R-:W-:Y:S02]  /*35140*/  @P6 LOP3.LUT R64, R64, 0x40, RZ, 0xfc, !PT ;  /* 0x0000004040406812 */ /* 0x000fe400078efcff */
[----:B------:R-:W-:Y:S01]  /*35150*/  LOP3.LUT P6, RZ, R8, 0x4, RZ, 0xc0, !PT ;  /* 0x0000000408ff7812 */ /* 0x000fe200078cc0ff */
[----:B------:R-:W-:Y:S01]  /*35160*/  IMAD R89, R89, UR27, R150 ;  /* 0x0000001b59597c24 */ /* 0x000fe2000f8e0296 */
[----:B------:R-:W-:-:S04]  /*35170*/  MOV R71, RZ ;  /* 0x000000ff00477202 */ /* 0x000fc80000000f00 */
[----:B------:R-:W-:Y:S01]  /*35180*/  LEA R89, R89, 0x7, 0x4 ;  /* 0x0000000759597811 */ /* 0x000fe200078e20ff */
[----:B---3--:R3:W-:Y:S02]  /*35190*/  @P5 STS [R3+0x1f8], R67 ;  /* 0x0001f84303005388 */ /* 0x0087e40000000800 */
[----:B---3--:R-:W3:Y:S02]  /*351a0*/  LDC R67, c[0x0][0x364] ;  /* 0x0000d900ff437b82 */ /* 0x008ee40000000800 */
[----:B---3--:R-:W-:-:S05]  /*351b0*/  IMAD R67, R67, UR27, R150 ;  /* 0x0000001b43437c24 */ /* 0x008fca000f8e0296 */
[----:B------:R-:W-:-:S05]  /*351c0*/  SHF.L.U32 R78, R67, 0x4, RZ ;  /* 0x00000004434e7819 */ /* 0x000fca00000006ff */
[----:B--2---:R-:W-:-:S03]  /*351d0*/  IMAD.WIDE.U32 R72, R7, UR6, R78 ;  /* 0x0000000607487c25 */ /* 0x004fc6000f8e004e */
[----:B------:R-:W-:-:S04]  /*351e0*/  IADD3 R90, P5, PT, R72, 0xb, RZ ;  /* 0x0000000b485a7810 */ /* 0x000fc80007fbe0ff */
[----:B------:R-:W-:-:S05]  /*351f0*/  IADD3.X R72, PT, PT, R73, UR9, RZ, P5, !PT ;  /* 0x0000000949487c10 */ /* 0x000fca000affe4ff */
[----:B------:R-:W-:-:S04]  /*35200*/  IMAD R67, R72, R4, RZ ;  /* 0x0000000448437224 */ /* 0x000fc800078e02ff */
[C---:B------:R-:W-:Y:S02]  /*35210*/  IMAD R67, R90.reuse, R5, R67 ;  /* 0x000000055a437224 */ /* 0x040fe400078e0243 */
[----:B------:R-:W-:-:S05]  /*35220*/  IMAD.WIDE.U32 R90, R90, R4, R86 ;  /* 0x000000045a5a7225 */ /* 0x000fca00078e0056 */
[----:B------:R-:W-:Y:S02]  /*35230*/  IADD3 R67, PT, PT, R91, R67, RZ ;  /* 0x000000435b437210 */ /* 0x000fe40007ffe0ff */
[----:B------:R-:W-:-:S04]  /*35240*/  LEA R72, P5, R90, UR36, 0x2 ;  /* 0x000000245a487c11 */ /* 0x000fc8000f8a10ff */
[----:B------:R-:W-:Y:S02]  /*35250*/  LEA.HI.X R73, R90, UR37, R67, 0x2, P5 ;  /* 0x000000255a497c11 */ /* 0x000fe4000a8f1443 */
[----:B------:R-:W-:-:S04]  /*35260*/  ISETP.GE.U32.AND P5, PT, R88, UR6, PT ;  /* 0x0000000658007c0c */ /* 0x000fc8000bfa6070 */
[----:B------:R-:W-:-:S13]  /*35270*/  ISETP.GE.U32.OR.EX P5, PT, RZ, UR7, P6, P5 ;  /* 0x00000007ff007c0c */ /* 0x000fda000b7a6550 */
[----:B------:R2:W3:Y:S01]  /*35280*/  @!P5 LDG.E R71, desc[UR20][R76.64] ;  /* 0x000000144c47d981 */ /* 0x0004e2000c1e1900 */
[----:B------:R-:W-:-:S04]  /*35290*/  ISETP.LT.U32.AND P5, PT, R89, UR6, PT ;  /* 0x0000000659007c0c */ /* 0x000fc8000bfa1070 */
[----:B------:R-:W-:-:S13]  /*352a0*/  ISETP.LT.U32.AND.EX P5, PT, RZ, UR7, !P3, P5 ;  /* 0x00000007ff007c0c */ /* 0x000fda000dfa1150 */
[----:B------:R-:W4:Y:S01]  /*352b0*/  @P5 LDG.E R76, desc[UR20][R76.64+0x3c] ;  /* 0x00003c144c4c5981 */ /* 0x000f22000c1e1900 */
        /* <DEDUP_REMOVED lines=10> */
[----:B----4-:R-:W-:Y:S01]  /*35360*/  @P5 STS [R3+0x1fc], R76 ;  /* 0x0001fc4c03005388 */ /* 0x010fe20000000800 */
[----:B------:R-:W-:-:S04]  /*35370*/  ISETP.LT.U32.AND P5, PT, R92, UR6, PT ;  /* 0x000000065c007c0c */ /* 0x000fc8000bfa1070 */
[----:B------:R-:W-:-:S13]  /*35380*/  ISETP.LT.U32.AND.EX P5, PT, RZ, UR7, !P2, P5 ;  /* 0x00000007ff007c0c */ /* 0x000fda000d7a1150 */
[----:B------:R-:W4:Y:S01]  /*35390*/  @P5 LDG.E R67, desc[UR20][R74.64+0x4] ;  /* 0x000004144a435981 */ /* 0x000f22000c1e1900 */
[----:B------:R-:W-:Y:S01]  /*353a0*/  IMAD R93, R93, UR27, R150 ;  /* 0x0000001b5d5d7c24 */ /* 0x000fe2000f8e0296 */
[----:B------:R-:W-:Y:S02]  /*353b0*/  LOP3.LUT P1, RZ, R9, 0x400, RZ, 0xc0, !PT ;  /* 0x0000040009ff7812 */ /* 0x000fe4000782c0ff */
[----:B------:R-:W-:Y:S02]  /*353c0*/  @!P5 STS [R3+0x204], RZ ;  /* 0x000204ff0300d388 */ /* 0x000fe40000000800 */
[----:B------:R-:W-:Y:S02]  /*353d0*/  LEA R93, R93, 0x8, 0x4 ;  /* 0x000000085d5d7811 */ /* 0x000fe400078e20ff */
[----:B----4-:R4:W-:Y:S02]  /*353e0*/  @P5 STS [R3+0x204], R67 ;  /* 0x0002044303005388 */ /* 0x0109e40000000800 */
[----:B------:R-:W-:-:S04]  /*353f0*/  ISETP.LT.U32.AND P5, PT, R93, UR6, PT ;  /* 0x000000065d007c0c */ /* 0x000fc8000bfa1070 */
[----:B------:R-:W-:-:S13]  /*35400*/  ISETP.LT.U32.AND.EX P5, PT, RZ, UR7, !P1, P5 ;  /* 0x00000007ff007c0c */ /* 0x000fda000cfa1150 */
[----:B----4-:R-:W4:Y:S01]  /*35410*/  @P5 LDG.E R67, desc[UR20][R74.64+0x8] ;  /* 0x000008144a435981 */ /* 0x010f22000c1e1900 */
        /* <DEDUP_REMOVED lines=17> */
[----:B------:R-:W-:Y:S02]  /*35530*/  LOP3.LUT R64, R64, 0xfffffbff, RZ, 0xc0, !PT ;  /* 0xfffffbff40407812 */ /* 0x000fe400078ec0ff */
[----:B------:R-:W-:Y:S02]  /*35540*/  @!P5 STS [R3+0x210], RZ ;  /* 0x000210ff0300d388 */ /* 0x000fe40000000800 */
[----:B------:R-:W-:Y:S02]  /*35550*/  LEA R99, R99, 0x8, 0x4 ;  /* 0x0000000863637811 */ /* 0x000fe400078e20ff */
[----:B------:R-:W-:Y:S02]  /*35560*/  @P0 LOP3.LUT R64, R64, 0x400, RZ, 0xfc, !PT ;  /* 0x0000040040400812 */ /* 0x000fe400078efcff */
[----:B------:R-:W-:Y:S01]  /*35570*/  LOP3.LUT P0, RZ, R9, 0x80, RZ, 0xc0, !PT ;  /* 0x0000008009ff7812 */ /* 0x000fe2000780c0ff */
[----:B----4-:R4:W-:Y:S01]  /*35580*/  @P5 STS [R3+0x210], R67 ;  /* 0x0002104303005388 */ /* 0x0109e20000000800 */
        /* <DEDUP_REMOVED lines=11> */
[----:B0-----:R-:W-:Y:S01]  /*35640*/  IMAD R113, R113, UR27, R150 ;  /* 0x0000001b71717c24 */ /* 0x001fe2000f8e0296 */
[----:B------:R-:W-:Y:S02]  /*35650*/  LOP3.LUT P1, RZ, R9, 0x20, RZ, 0xc0, !PT ;  /* 0x0000002009ff7812 */ /* 0x000fe4000782c0ff */
[----:B------:R-:W-:Y:S02]  /*35660*/  @!P5 STS [R3+0x218], RZ ;  /* 0x000218ff0300d388 */ /* 0x000fe40000000800 */
[----:B------:R-:W-:Y:S02]  /*35670*/  LEA R113, R113, 0x8, 0x4 ;  /* 0x0000000871717811 */ /* 0x000fe400078e20ff */
[----:B----4-:R0:W-:Y:S02]  /*35680*/  @P5 STS [R3+0x218], R67 ;  /* 0x0002184303005388 */ /* 0x0101e40000000800 */
[----:B------:R-:W-:-:S04]  /*35690*/  ISETP.LT.U32.AND P5, PT, R113, UR6, PT ;  /* 0x0000000671007c0c */ /* 0x000fc8000bfa1070 */
[----:B------:R-:W-:-:S13]  /*356a0*/  ISETP.LT.U32.AND.EX P5, PT, RZ, UR7, !P1, P5 ;  /* 0x00000007ff007c0c */ /* 0x000fda000cfa1150 */
[----:B0-----:R-:W4:Y:S01]  /*356b0*/  @P5 LDG.E R67, desc[UR20][R74.64+0x1c] ;  /* 0x00001c144a435981 */ /* 0x001f22000c1e1900 */
[----:B------:R-:W-:Y:S01]  /*356c0*/  IMAD R114, R114, UR27, R150 ;  /* 0x0000001b72727c24 */ /* 0x000fe2000f8e0296 */
        /* <DEDUP_REMOVED lines=50> */
[----:B------:R-:W-:Y:S01]  /*359f0*/  LEA R148, R148, 0x8, 0x4 ;  /* 0x0000000894947811 */ /* 0x000fe200078e20ff */
[----:B------:R-:W0:Y:S08]  /*35a00*/  LDC R147, c[0x0][0x364] ;  /* 0x0000d900ff937b82 */ /* 0x000e300000000800 */
[----:B------:R-:W3:Y:S08]  /*35a10*/  LDC R114, c[0x0][0x364] ;  /* 0x0000d900ff727b82 */ /* 0x000ef00000000800 */
[----:B------:R-:W3:Y:S08]  /*35a20*/  LDC R92, c[0x0][0x364] ;  /* 0x0000d900ff5c7b82 */ /* 0x000ef00000000800 */
[----:B------:R-:W3:Y:S01]  /*35a30*/  LDC R93, c[0x0][0x364] ;  /* 0x0000d900ff5d7b82 */ /* 0x000ee20000000800 */
[----:B----4-:R4:W-:Y:S01]  /*35a40*/  @P5 STS [R3+0x234], R67 ;  /* 0x0002344303005388 */ /* 0x0109e20000000800 */
[----:B------:R-:W-:-:S04]  /*35a50*/  ISETP.LT.U32.AND P5, PT, R148, UR6, PT ;  /* 0x0000000694007c0c */ /* 0x000fc8000bfa1070 */
[----:B------:R-:W-:-:S13]  /*35a60*/  ISETP.LT.U32.AND.EX P5, PT, RZ, UR7, !P0, P5 ;  /* 0x00000007ff007c0c */ /* 0x000fda000c7a1150 */
[----:B----4-:R-:W4:Y:S01]  /*35a70*/  @P5 LDG.E R67, desc[UR20][R74.64+0x38] ;  /* 0x000038144a435981 */ /* 0x010f22000c1e1900 */
[----:B------:R-:W3:Y:S08]  /*35a80*/  LDC R94, c[0x0][0x364] ;  /* 0x0000d900ff5e7b82 */ /* 0x000ef00000000800 */
        /* <DEDUP_REMOVED lines=10> */
[----:B--2---:R-:W2:Y:S01]  /*35b30*/  LDC R76, c[0x0][0x364] ;  /* 0x0000d900ff4c7b82 */ /* 0x004ea20000000800 */
[----:B------:R-:W-:-:S02]  /*35b40*/  HFMA2 R77, -RZ, RZ, 0, 0 ;  /* 0x00000000ff4d7431 */ /* 0x000fc400000001ff */
[--C-:B------:R-:W-:Y:S01]  /*35b50*/  IMAD R109, R109, UR27, R150.reuse ;  /* 0x0000001b6d6d7c24 */ /* 0x100fe2000f8e0296 */
[----:B------:R-:W-:Y:S02]  /*35b60*/  LOP3.LUT R64, R64, 0xfffffffd, RZ, 0xc0, !PT ;  /* 0xfffffffd40407812 */ /* 0x000fe400078ec0ff */
[----:B------:R-:W-:Y:S01]  /*35b70*/  IADD3 R70, PT, PT, R70, 0x8, RZ ;  /* 0x0000000846467810 */ /* 0x000fe20007ffe0ff */
[----:B------:R-:W-:Y:S01]  /*35b80*/  @!P5 STS [R3+0x238], RZ ;  /* 0x000238ff0300d388 */ /* 0x000fe20000000800 */
[----:B------:R-:W-:Y:S01]  /*35b90*/  LEA R109, R109, 0x8, 0x4 ;  /* 0x000000086d6d7811 */ /* 0x000fe200078e20ff */
[----:B--2---:R-:W-:-:S05]  /*35ba0*/  IMAD R76, R76, UR27, R150 ;  /* 0x0000001b4c4c7c24 */ /* 0x004fca000f8e0296 */
[----:B------:R-:W-:-:S05]  /*35bb0*/  SHF.L.U32 R76, R76, 0x4, RZ ;  /* 0x000000044c4c7819 */ /* 0x000fca00000006ff */
[----:B------:R-:W-:Y:S01]  /*35bc0*/  IMAD.WIDE.U32 R88, R7, UR6, R76 ;  /* 0x0000000607587c25 */ /* 0x000fe2000f8e004c */
[----:B------:R-:W-:Y:S02]  /*35bd0*/  @P4 LOP3.LUT R64, R64, 0x2, RZ, 0xfc, !PT ;  /* 0x0000000240404812 */ /* 0x000fe400078efcff */
[----:B------:R-:W-:Y:S02]  /*35be0*/  IADD3 R88, P6, PT, R88, 0xc, RZ ;  /* 0x0000000c58587810 */ /* 0x000fe40007fde0ff */
[----:B------:R-:W-:Y:S02]  /*35bf0*/  LOP3.LUT P4, RZ, R8, 0x4, RZ, 0xc0, !PT ;  /* 0x0000000408ff7812 */ /* 0x000fe4000788c0ff */
[----:B------:R-:W-:Y:S02]  /*35c00*/  IADD3.X R89, PT, PT, R89, UR9, RZ, P6, !PT ;  /* 0x0000000959597c10 */ /* 0x000fe4000b7fe4ff */
[----:B------:R-:W-:-:S04]  /*35c10*/  ISETP.LT.U32.AND P6, PT, R109, UR6, PT ;  /* 0x000000066d007c0c */ /* 0x000fc8000bfc1070 */
[----:B------:R-:W-:Y:S01]  /*35c20*/  ISETP.LT.U32.AND.EX P6, PT, RZ, UR7, !P3, P6 ;  /* 0x00000007ff007c0c */ /* 0x000fe2000dfc1160 */
[----:B----4-:R2:W-:Y:S01]  /*35c30*/  @P5 STS [R3+0x238], R67 ;  /* 0x0002384303005388 */ /* 0x0105e20000000800 */
[----:B------:R-:W-:-:S04]  /*35c40*/  ISETP.GE.U32.AND P5, PT, R70, UR6, PT ;  /* 0x0000000646007c0c */ /* 0x000fc8000bfa6070 */
[----:B------:R-:W-:Y:S02]  /*35c50*/  ISETP.GE.U32.OR.EX P5, PT, RZ, UR7, P4, P5 ;  /* 0x00000007ff007c0c */ /* 0x000fe4000a7a6550 */
[----:B------:R-:W-:-:S11]  /*35c60*/  MOV R70, RZ ;  /* 0x000000ff00467202 */ /* 0x000fd60000000f00 */
[----:B------:R4:W3:Y:S04]  /*35c70*/  @!P5 LDG.E R70, desc[UR20][R74.64] ;  /* 0x000000144a46d981 */ /* 0x0008e8000c1e1900 */
[----:B------:R-:W4:Y:S01]  /*35c80*/  @P6 LDG.E R74, desc[UR20][R74.64+0x3c] ;  /* 0x00003c144a4a6981 */ /* 0x000f22000c1e1900 */
[----:B------:R-:W-:Y:S01]  /*35c90*/  LOP3.LUT R64, R64, 0xfffffffb, RZ, 0xc0, !PT ;  /* 0xfffffffb40407812 */ /* 0x000fe200078ec0ff */
[----:B--2---:R-:W-:-:S03]  /*35ca0*/  IMAD R67, R89, R4, RZ ;  /* 0x0000000459437224 */ /* 0x004fc600078e02ff */
[----:B------:R-:W-:Y:S01]  /*35cb0*/  @P1 LOP3.LUT R64, R64, 0x4, RZ, 0xfc, !PT ;  /* 0x0000000440401812 */ /* 0x000fe200078efcff */
[----:B------:R-:W-:-:S03]  /*35cc0*/  IMAD R67, R88, R5, R67 ;  /* 0x0000000558437224 */ /* 0x000fc600078e0243 */
[----:B------:R-:W-:Y:S01]  /*35cd0*/  LOP3.LUT R64, R64, 0xfffffff7, RZ, 0xc0, !PT ;  /* 0xfffffff740407812 */ /* 0x000fe200078ec0ff */
[----:B------:R-:W-:Y:S01]  /*35ce0*/  IMAD.WIDE.U32 R88, R88, R4, R86 ;  /* 0x0000000458587225 */ /* 0x000fe200078e0056 */
[----:B------:R-:W-:Y:S02]  /*35cf0*/  @!P6 STS [R3+0x23c], RZ ;  /* 0x00023cff0300e388 */ /* 0x000fe40000000800 */
[----:B------:R-:W-:Y:S01]  /*35d00*/  @P2 LOP3.LUT R64, R64, 0x8, RZ, 0xfc, !PT ;  /* 0x0000000840402812 */ /* 0x000fe200078efcff */
[----:B-1----:R-:W-:Y:S01]  /*35d10*/  IMAD R110, R110, UR27, R150 ;  /* 0x0000001b6e6e7c24 */ /* 0x002fe2000f8e0296 */
[----:B------:R-:W-:Y:S02]  /*35d20*/  IADD3 R67, PT, PT, R89, R67, RZ ;  /* 0x0000004359437210 */ /* 0x000fe40007ffe0ff */
[----:B------:R-:W-:Y:S02]  /*35d30*/  LOP3.LUT R64, R64, 0xffffffef, RZ, 0xc0, !PT ;  /* 0xffffffef40407812 */ /* 0x000fe400078ec0ff */
[----:B------:R-:W-:-:S02]  /*35d40*/  LEA R110, R110, 0x9, 0x4 ;  /* 0x000000096e6e7811 */ /* 0x000fc400078e20ff */
[----:B------:R-:W-:Y:S02]  /*35d50*/  @P0 LOP3.LUT R64, R64, 0x10, RZ, 0xfc, !PT ;  /* 0x0000001040400812 */ /* 0x000fe400078efcff */
[----:B------:R-:W-:Y:S01]  /*35d60*/  LOP3.LUT P0, RZ, R9, 0x20000, RZ, 0xc0, !PT ;  /* 0x0002000009ff7812 */ /* 0x000fe2000780c0ff */
[----:B----4-:R1:W-:Y:S02]  /*35d70*/  @P6 STS [R3+0x23c], R74 ;  /* 0x00023c4a03006388 */ /* 0x0103e40000000800 */
[----:B-1----:R-:W-:-:S04]  /*35d80*/  LEA R74, P5, R88, UR36, 0x2 ;  /* 0x00000024584a7c11 */ /* 0x002fc8000f8a10ff */
[----:B------:R-:W-:Y:S02]  /*35d90*/  LEA.HI.X R75, R88, UR37, R67, 0x2, P5 ;  /* 0x00000025584b7c11 */ /* 0x000fe4000a8f1443 */
[----:B------:R-:W-:-:S04]  /*35da0*/  ISETP.LT.U32.AND P5, PT, R110, UR6, PT ;  /* 0x000000066e007c0c */ /* 0x000fc8000bfa1070 */
[----:B------:R-:W-:-:S13]  /*35db0*/  ISETP.LT.U32.AND.EX P5, PT, RZ, UR7, !P0, P5 ;  /* 0x00000007ff007c0c */ /* 0x000fda000c7a1150 */
[----:B------:R-:W2:Y:S01]  /*35dc0*/  @P5 LDG.E R67, desc[UR20][R82.64+0x4] ;  /* 0x0000041452435981 */ /* 0x000ea2000c1e1900 */
        /* <DEDUP_REMOVED lines=25> */
[----:B------:R-:W-:Y:S02]  /*35f60*/  LOP3.LUT R64, R64, 0xffffffdf, RZ, 0xc0, !PT ;  /* 0xffffffdf40407812 */ /* 0x000fe400078ec0ff */
[----:B------:R-:W-:Y:S02]  /*35f70*/  @!P5 STS [R3+0x250], RZ ;  /* 0x000250ff0300d388 */ /* 0x000fe40000000800 */
[----:B------:R-:W-:Y:S02]  /*35f80*/  LEA R124, R124, 0x9, 0x4 ;  /* 0x000000097c7c7811 */ /* 0x000fe400078e20ff */
        /* <DEDUP_REMOVED lines=78> */
[----:B------:R-:W-:Y:S02]  /*36470*/  LOP3.LUT R0, R0, 0xefffffff, RZ, 0xc0, !PT ;  /* 0xefffffff00007812 */ /* 0x000fe400078ec0ff */
[----:B------:R-:W-:Y:S01]  /*36480*/  IADD3 R84, PT, PT, R84, 0x9, RZ ;  /* 0x0000000954547810 */ /* 0x000fe20007ffe0ff */
[----:B------:R-:W-:Y:S01]  /*36490*/  @!P5 STS [R3+0x278], RZ ;  /* 0x000278ff0300d388 */ /* 0x000fe20000000800 */
[----:B------:R-:W-:Y:S02]  /*364a0*/  @P6 LOP3.LUT R0, R0, 0x10000000, RZ, 0xfc, !PT ;  /* 0x1000000000006812 */ /* 0x000fe400078efcff */
[----:B------:R-:W-:Y:S01]  /*364b0*/  LOP3.LUT P6, RZ, R8, 0x4, RZ, 0xc0, !PT ;  /* 0x0000000408ff7812 */ /* 0x000fe200078cc0ff */
[----:B------:R-:W-:Y:S01]  /*364c0*/  IMAD R85, R85, UR27, R150 ;  /* 0x0000001b55557c24 */ /* 0x000fe2000f8e0296 */
[----:B------:R-:W-:-:S04]  /*364d0*/  LOP3.LUT P3, RZ, R64, 0x20, RZ, 0xc0, !PT ;  /* 0x0000002040ff7812 */ /* 0x000fc8000786c0ff */
[----:B------:R-:W-:Y:S01]  /*364e0*/  LEA R85, R85, 0x9, 0x4 ;  /* 0x0000000955557811 */ /* 0x000fe200078e20ff */
[----:B--2---:R1:W-:Y:S01]  /*364f0*/  @P5 STS [R3+0x278], R67 ;  /* 0x0002784303005388 */ /* 0x0043e20000000800 */
[----:B------:R-:W-:-:S04]  /*36500*/  ISETP.GE.U32.AND P5, PT, R84, UR6, PT ;  /* 0x0000000654007c0c */ /* 0x000fc8000bfa6070 */
[----:B------:R-:W-:Y:S01]  /*36510*/  ISETP.GE.U32.OR.EX P5, PT, RZ, UR7, P6, P5 ;  /* 0x00000007ff007c0c */ /* 0x000fe2000b7a6550 */
[----:B-1----:R-:W-:-:S12]  /*36520*/  HFMA2 R67, -RZ, RZ, 0, 0 ;  /* 0x00000000ff437431 */ /* 0x002fd800000001ff */
[----:B------:R1:W2:Y:S01]  /*36530*/  @!P5 LDG.E R67, desc[UR20][R82.64] ;  /* 0x000000145243d981 */ /* 0x0002a2000c1e1900 */
[----:B------:R-:W-:-:S04]  /*36540*/  ISETP.LT.U32.AND P5, PT, R85, UR6, PT ;  /* 0x0000000655007c0c */ /* 0x000fc8000bfa1070 */
[----:B------:R-:W-:-:S13]  /*36550*/  ISETP.LT.U32.AND.EX P5, PT, RZ, UR7, !P3, P5 ;  /* 0x00000007ff007c0c */ /* 0x000fda000dfa1150 */
[----:B------:R-:W4:Y:S01]  /*36560*/  @P5 LDG.E R82, desc[UR20][R82.64+0x3c] ;  /* 0x00003c1452525981 */ /* 0x000f22000c1e1900 */
[----:B------:R-:W2:Y:S08]  /*36570*/  LDC R134, c[0x0][0x364] ;  /* 0x0000d900ff867b82 */ /* 0x000eb00000000800 */
[----:B------:R-:W2:Y:S08]  /*36580*/  LDC R116, c[0x0][0x364] ;  /* 0x0000d900ff747b82 */ /* 0x000eb00000000800 */
[----:B------:R-:W2:Y:S08]  /*36590*/  LDC R90, c[0x0][0x364] ;  /* 0x0000d900ff5a7b82 */ /* 0x000eb00000000800 */
[----:B------:R-:W2:Y:S08]  /*365a0*/  LDC R91, c[0x0][0x364] ;  /* 0x0000d900ff5b7b82 */ /* 0x000eb00000000800 */
[----:B------:R-:W2:Y:S08]  /*365b0*/  LDC R109, c[0x0][0x364] ;  /* 0x0000d900ff6d7b82 */ /* 0x000eb00000000800 */
[----:B------:R-:W2:Y:S01]  /*365c0*/  LDC R110, c[0x0][0x364] ;  /* 0x0000d900ff6e7b82 */ /* 0x000ea20000000800 */
[----:B------:R-:W-:Y:S07]  /*365d0*/  @!P5 STS [R3+0x27c], RZ ;  /* 0x00027cff0300d388 */ /* 0x000fee0000000800 */
[----:B------:R-:W2:Y:S08]  /*365e0*/  LDC R111, c[0x0][0x364] ;  /* 0x0000d900ff6f7b82 */ /* 0x000eb00000000800 */
[----:B------:R-:W2:Y:S08]  /*365f0*/  LDC R122, c[0x0][0x364] ;  /* 0x0000d900ff7a7b82 */ /* 0x000eb00000000800 */
[----:B------:R-:W2:Y:S08]  /*36600*/  LDC R124, c[0x0][0x364] ;  /* 0x0000d900ff7c7b82 */ /* 0x000eb00000000800 */
[----:B------:R-:W2:Y:S08]  /*36610*/  LDC R128, c[0x0][0x364] ;  /* 0x0000d900ff807b82 */ /* 0x000eb00000000800 */
[----:B------:R-:W2:Y:S08]  /*36620*/  LDC R129, c[0x0][0x364] ;  /* 0x0000d900ff817b82 */ /* 0x000eb00000000800 */
[----:B------:R-:W2:Y:S08]  /*36630*/  LDC R130, c[0x0][0x364] ;  /* 0x0000d900ff827b82 */ /* 0x000eb00000000800 */
[----:B------:R-:W2:Y:S08]  /*36640*/  LDC R145, c[0x0][0x364] ;  /* 0x0000d900ff917b82 */ /* 0x000eb00000000800 */
[----:B------:R-:W2:Y:S08]  /*36650*/  LDC R146, c[0x0][0x364] ;  /* 0x0000d900ff927b82 */ /* 0x000eb00000000800 */
[----:B------:R-:W2:Y:S01]  /*36660*/  LDC R77, c[0x0][0x364] ;  /* 0x0000d900ff4d7b82 */ /* 0x000ea20000000800 */
[----:B------:R-:W-:Y:S01]  /*36670*/  MOV R85, RZ ;  /* 0x000000ff00557202 */ /* 0x000fe20000000f00 */
[----:B------:R-:W-:Y:S01]  /*36680*/  IMAD R133, R133, UR27, R150 ;  /* 0x0000001b85857c24 */ /* 0x000fe2000f8e0296 */
[----:B------:R-:W-:-:S04]  /*36690*/  LOP3.LUT P6, RZ, R9, 0x20000, RZ, 0xc0, !PT ;  /* 0x0002000009ff7812 */ /* 0x000fc800078cc0ff */
[----:B------:R-:W-:Y:S01]  /*366a0*/  LEA R133, R133, 0xa, 0x4 ;  /* 0x0000000a85857811 */ /* 0x000fe200078e20ff */
[----:B----4-:R1:W-:Y:S02]  /*366b0*/  @P5 STS [R3+0x27c], R82 ;  /* 0x00027c5203005388 */ /* 0x0103e40000000800 */
[----:B-1----:R-:W1:Y:S02]  /*366c0*/  LDC R82, c[0x0][0x364] ;  /* 0x0000d900ff527b82 */ /* 0x002e640000000800 */
[----:B-1----:R-:W-:-:S05]  /*366d0*/  IMAD R82, R82, UR27, R150 ;  /* 0x0000001b52527c24 */ /* 0x002fca000f8e0296 */
[----:B------:R-:W-:-:S05]  /*366e0*/  SHF.L.U32 R84, R82, 0x4, RZ ;  /* 0x0000000452547819 */ /* 0x000fca00000006ff */
[----:B------:R-:W-:-:S03]  /*366f0*/  IMAD.WIDE.U32 R82, R7, UR6, R84 ;  /* 0x0000000607527c25 */ /* 0x000fc6000f8e0054 */
[----:B------:R-:W-:-:S04]  /*36700*/  IADD3 R88, P5, PT, R82, 0xd, RZ ;  /* 0x0000000d52587810 */ /* 0x000fc80007fbe0ff */
[----:B------:R-:W-:Y:S02]  /*36710*/  IADD3.X R82, PT, PT, R83, UR9, RZ, P5, !PT ;  /* 0x0000000953527c10 */ /* 0x000fe4000affe4ff */
[----:B------:R-:W-:-:S04]  /*36720*/  ISETP.LT.U32.AND P5, PT, R133, UR6, PT ;  /* 0x0000000685007c0c */ /* 0x000fc8000bfa1070 */
[----:B------:R-:W-:-:S13]  /*36730*/  ISETP.LT.U32.AND.EX P5, PT, RZ, UR7, !P6, P5 ;  /* 0x00000007ff007c0c */ /* 0x000fda000f7a1150 */
[----:B------:R-:W4:Y:S01]  /*36740*/  @P5 LDG.E R83, desc[UR20][R80.64+0x4] ;  /* 0x0000041450535981 */ /* 0x000f22000c1e1900 */
[----:B------:R-:W-:Y:S01]  /*36750*/  IMAD R82, R82, R4, RZ ;  /* 0x0000000452527224 */ /* 0x000fe200078e02ff */
[----:B------:R-:W-:Y:S02]  /*36760*/  LOP3.LUT R0, R0, 0xdfffffff, RZ, 0xc0, !PT ;  /* 0xdfffffff00007812 */ /* 0x000fe400078ec0ff */
[----:B------:R-:W-:Y:S01]  /*36770*/  @!P5 STS [R3+0x284], RZ ;  /* 0x000284ff0300d388 */ /* 0x000fe20000000800 */
[----:B------:R-:W-:Y:S01]  /*36780*/  IMAD R97, R97, UR27, R150 ;  /* 0x0000001b61617c24 */ /* 0x000fe2000f8e0296 */
[----:B------:R-:W-:-:S04]  /*36790*/  @P4 LOP3.LUT R0, R0, 0x20000000, RZ, 0xfc, !PT ;  /* 0x2000000000004812 */ /* 0x000fc800078efcff */
[----:B------:R-:W-:Y:S02]  /*367a0*/  LOP3.LUT R0, R0, 0xbfffffff, RZ, 0xc0, !PT ;  /* 0xbfffffff00007812 */ /* 0x000fe400078ec0ff */
[----:B------:R-:W-:Y:S02]  /*367b0*/  LEA R97, R97, 0xa, 0x4 ;  /* 0x0000000a61617811 */ /* 0x000fe400078e20ff */
[----:B------:R-:W-:Y:S02]  /*367c0*/  @P1 LOP3.LUT R0, R0, 0x40000000, RZ, 0xfc, !PT ;  /* 0x4000000000001812 */ /* 0x000fe400078efcff */
[----:B------:R-:W-:Y:S01]  /*367d0*/  LOP3.LUT P1, RZ, R9, 0x400, RZ, 0xc0, !PT ;  /* 0x0000040009ff7812 */ /* 0x000fe2000782c0ff */
[----:B----4-:R1:W-:Y:S02]  /*367e0*/  @P5 STS [R3+0x284], R83 ;  /* 0x0002845303005388 */ /* 0x0103e40000000800 */
[C---:B-1----:R-:W-:Y:S02]  /*367f0*/  IMAD R83, R88.reuse, R5, R82 ;  /* 0x0000000558537224 */ /* 0x042fe400078e0252 */
[----:B------:R-:W-:-:S05]  /*36800*/  IMAD.WIDE.U32 R88, R88, R4, R86 ;  /* 0x0000000458587225 */ /* 0x000fca00078e0056 */
[----:B------:R-:W-:Y:S02]  /*36810*/  IADD3 R83, PT, PT, R89, R83, RZ ;  /* 0x0000005359537210 */ /* 0x000fe40007ffe0ff */
[----:B------:R-:W-:-:S04]  /*36820*/  LEA R82, P5, R88, UR36, 0x2 ;  /* 0x0000002458527c11 */ /* 0x000fc8000f8a10ff */
[----:B------:R-:W-:Y:S02]  /*36830*/  LEA.HI.X R83, R88, UR37, R83, 0x2, P5 ;  /* 0x0000002558537c11 */ /* 0x000fe4000a8f1453 */
        /* <DEDUP_REMOVED lines=10> */
[----:B-1----:R-:W4:Y:S01]  /*368e0*/  @P5 LDG.E R85, desc[UR20][R80.64+0xc] ;  /* 0x00000c1450555981 */ /* 0x002f22000c1e1900 */
        /* <DEDUP_REMOVED lines=9> */
[----:B------:R-:W-:Y:S02]  /*36980*/  LOP3.LUT R64, R64, 0xfffffffe, RZ, 0xc0, !PT ;  /* 0xfffffffe40407812 */ /* 0x000fe400078ec0ff */
[----:B------:R-:W-:Y:S02]  /*36990*/  @!P5 STS [R3+0x290], RZ ;  /* 0x000290ff0300d388 */ /* 0x000fe40000000800 */
[----:B------:R-:W-:Y:S02]  /*369a0*/  LEA R102, R102, 0xa, 0x4 ;  /* 0x0000000a66667811 */ /* 0x000fe400078e20ff */
[----:B------:R-:W-:Y:S02]  /*369b0*/  @P0 LOP3.LUT R64, R64, 0x1, RZ, 0xfc, !PT ;  /* 0x0000000140400812 */ /* 0x000fe400078efcff */
[----:B------:R-:W-:Y:S01]  /*369c0*/  LOP3.LUT P0, RZ, R9, 0x80, RZ, 0xc0, !PT ;  /* 0x0000008009ff7812 */ /* 0x000fe2000780c0ff */
[----:B----4-:R-:W-:Y:S01]  /*369d0*/  @P5 STS [R3+0x290], R85 ;  /* 0x0002905503005388 */ /* 0x010fe20000000800 */
[----:B------:R-:W-:-:S04]  /*369e0*/  ISETP.LT.U32.AND P5, PT, R102, UR6, PT ;  /* 0x0000000666007c0c */ /* 0x000fc8000bfa1070 */
[----:B------:R-:W-:Y:S02]  /*369f0*/  ISETP.LT.U32.AND.EX P5, PT, RZ, UR7, !P0, P5 ;  /* 0x00000007ff007c0c */ /* 0x000fe4000c7a1150 */
[----:B------:R-:W-:-:S11]  /*36a00*/  LOP3.LUT P0, RZ, R64, 0x1, RZ, 0xc0, !PT ;  /* 0x0000000140ff7812 */ /* 0x000fd6000780c0ff */
[----:B------:R-:W4:Y:S01]  /*36a10*/  @P5 LDG.E R64, desc[UR20][R80.64+0x14] ;  /* 0x0000141450405981 */ /* 0x000f22000c1e1900 */
        /* <DEDUP_REMOVED lines=66> */
[----:B------:R-:W-:-:S03]  /*36e40*/  IMAD R121, R121, UR27, R150 ;  /* 0x0000001b79797c24 */ /* 0x000fc6000f8e0296 */
[----:B------:R-:W-:Y:S02]  /*36e50*/  @!P5 STS [R3+0x2b4], RZ ;  /* 0x0002b4ff0300d388 */ /* 0x000fe40000000800 */
[----:B------:R-:W-:Y:S02]  /*36e60*/  LEA R121, R121, 0xa, 0x4 ;  /* 0x0000000a79797811 */ /* 0x000fe400078e20ff */
[----:B----4-:R1:W-:Y:S02]  /*36e70*/  @P5 STS [R3+0x2b4], R64 ;  /* 0x0002b44003005388 */ /* 0x0103e40000000800 */
[----:B------:R-:W-:-:S04]  /*36e80*/  ISETP.LT.U32.AND P5, PT, R121, UR6, PT ;  /* 0x0000000679007c0c */ /* 0x000fc8000bfa1070 */
[----:B------:R-:W-:-:S13]  /*36e90*/  ISETP.LT.U32.AND.EX P5, PT, RZ, UR7, !P0, P5 ;  /* 0x00000007ff007c0c */ /* 0x000fda000c7a1150 */
[----:B-1----:R-:W4:Y:S01]  /*36ea0*/  @P5 LDG.E R64, desc[UR20][R80.64+0x38] ;  /* 0x0000381450405981 */ /* 0x002f22000c1e1900 */
[----:B------:R-:W-:-:S04]  /*36eb0*/  LOP3.LUT R0, R0, 0xff7fffff, RZ, 0xc0, !PT ;  /* 0xff7fffff00007812 */ /* 0x000fc800078ec0ff */
[----:B------:R-:W-:Y:S02]  /*36ec0*/  @P6 LOP3.LUT R0, R0, 0x800000, RZ, 0xfc, !PT ;  /* 0x0080000000006812 */ /* 0x000fe400078efcff */
[----:B------:R-:W-:Y:S02]  /*36ed0*/  IADD3 R66, PT, PT, R66, 0xa, RZ ;  /* 0x0000000a42427810 */ /* 0x000fe40007ffe0ff */
[----:B------:R-:W-:Y:S01]  /*36ee0*/  LOP3.LUT R0, R0, 0xfeffffff, RZ, 0xc0, !PT ;  /* 0xfeffffff00007812 */ /* 0x000fe200078ec0ff */
[----:B------:R-:W-:Y:S03]  /*36ef0*/  @!P5 STS [R3+0x2b8], RZ ;  /* 0x0002b8ff0300d388 */ /* 0x000fe60000000800 */
[----:B------:R-:W-:Y:S02]  /*36f00*/  @P4 LOP3.LUT R0, R0, 0x1000000, RZ, 0xfc, !PT ;  /* 0x0100000000004812 */ /* 0x000fe400078efcff */
[----:B------:R-:W-:Y:S01]  /*36f10*/  LOP3.LUT P4, RZ, R8, 0x4, RZ, 0xc0, !PT ;  /* 0x0000000408ff7812 */ /* 0x000fe2000788c0ff */
[----:B------:R-:W-:-:S05]  /*36f20*/  IMAD R96, R96, UR27, R150 ;  /* 0x0000001b60607c24 */ /* 0x000fca000f8e0296 */
[----:B------:R-:W-:Y:S01]  /*36f30*/  LEA R96, R96, 0xa, 0x4 ;  /* 0x0000000a60607811 */ /* 0x000fe200078e20ff */
[----:B----4-:R1:W-:Y:S01]  /*36f40*/  @P5 STS [R3+0x2b8], R64 ;  /* 0x0002b84003005388 */ /* 0x0103e20000000800 */
[----:B------:R-:W-:Y:S01]  /*36f50*/  ISETP.GE.U32.AND P5, PT, R66, UR6, PT ;  /* 0x0000000642007c0c */ /* 0x000fe2000bfa6070 */
[----:B------:R-:W-:-:S03]  /*36f60*/  HFMA2 R66, -RZ, RZ, 0, 0 ;  /* 0x00000000ff427431 */ /* 0x000fc600000001ff */
[----:B------:R-:W-:-:S13]  /*36f70*/  ISETP.GE.U32.OR.EX P5, PT, RZ, UR7, P4, P5 ;  /* 0x00000007ff007c0c */ /* 0x000fda000a7a6550 */
[----:B------:R4:W2:Y:S01]  /*36f80*/  @!P5 LDG.E R66, desc[UR20][R80.64] ;  /* 0x000000145042d981 */ /* 0x0008a2000c1e1900 */
[----:B------:R-:W-:-:S04]  /*36f90*/  ISETP.LT.U32.AND P5, PT, R96, UR6, PT ;  /* 0x0000000660007c0c */ /* 0x000fc8000bfa1070 */
[----:B------:R-:W-:-:S13]  /*36fa0*/  ISETP.LT.U32.AND.EX P5, PT, RZ, UR7, !P3, P5 ;  /* 0x00000007ff007c0c */ /* 0x000fda000dfa1150 */
[----:B------:R-:W3:Y:S01]  /*36fb0*/  @P5 LDG.E R80, desc[UR20][R80.64+0x3c] ;  /* 0x00003c1450505981 */ /* 0x000ee2000c1e1900 */
[----:B0-----:R-:W-:Y:S01]  /*36fc0*/  IMAD R147, R147, UR27, R150 ;  /* 0x0000001b93937c24 */ /* 0x001fe2000f8e0296 */
[----:B------:R-:W-:Y:S02]  /*36fd0*/  LOP3.LUT P6, RZ, R9, 0x20000, RZ, 0xc0, !PT ;  /* 0x0002000009ff7812 */ /* 0x000fe400078cc0ff */
[----:B------:R-:W-:Y:S02]  /*36fe0*/  @!P5 STS [R3+0x2bc], RZ ;  /* 0x0002bcff0300d388 */ /* 0x000fe40000000800 */
[----:B------:R-:W-:Y:S02]  /*36ff0*/  LEA R147, R147, 0xb, 0x4 ;  /* 0x0000000b93937811 */ /* 0x000fe400078e20ff */
[----:B---3--:R-:W-:Y:S02]  /*37000*/  @P5 STS [R3+0x2bc], R80 ;  /* 0x0002bc5003005388 */ /* 0x008fe40000000800 */
[----:B------:R-:W-:-:S04]  /*37010*/  ISETP.LT.U32.AND P5, PT, R147, UR6, PT ;  /* 0x0000000693007c0c */ /* 0x000fc8000bfa1070 */
[----:B------:R-:W-:-:S13]  /*37020*/  ISETP.LT.U32.AND.EX P5, PT, RZ, UR7, !P6, P5 ;  /* 0x00000007ff007c0c */ /* 0x000fda000f7a1150 */
[----:B-1----:R-:W3:Y:S01]  /*37030*/  @P5 LDG.E R64, desc[UR20][R72.64+0x4] ;  /* 0x0000041448405981 */ /* 0x002ee2000c1e1900 */
[----:B------:R-:W0:Y:S08]  /*37040*/  LDC R88, c[0x0][0x364] ;  /* 0x0000d900ff587b82 */ /* 0x000e300000000800 */
[----:B------:R-:W1:Y:S08]  /*37050*/  LDC R89, c[0x0][0x364] ;  /* 0x0000d900ff597b82 */ /* 0x000e700000000800 */
[----:B------:R-:W1:Y:S08]  /*37060*/  LDC R147, c[0x0][0x364] ;  /* 0x0000d900ff937b82 */ /* 0x000e700000000800 */
[----:B------:R-:W1:Y:S08]  /*37070*/  LDC R96, c[0x0][0x364] ;  /* 0x0000d900ff607b82 */ /* 0x000e700000000800 */
[----:B------:R-:W1:Y:S08]  /*37080*/  LDC R97, c[0x0][0x364] ;  /* 0x0000d900ff617b82 */ /* 0x000e700000000800 */
[----:B------:R-:W1:Y:S01]  /*37090*/  LDC R107, c[0x0][0x364] ;  /* 0x0000d900ff6b7b82 */ /* 0x000e620000000800 */
[----:B------:R-:W-:Y:S07]  /*370a0*/  @!P5 STS [R3+0x2c4], RZ ;  /* 0x0002c4ff0300d388 */ /* 0x000fee0000000800 */
[----:B------:R-:W1:Y:S08]  /*370b0*/  LDC R108, c[0x0][0x364] ;  /* 0x0000d900ff6c7b82 */ /* 0x000e700000000800 */
[----:B------:R-:W1:Y:S08]  /*370c0*/  LDC R105, c[0x0][0x364] ;  /* 0x0000d900ff697b82 */ /* 0x000e700000000800 */
[----:B------:R-:W1:Y:S08]  /*370d0*/  LDC R106, c[0x0][0x364] ;  /* 0x0000d900ff6a7b82 */ /* 0x000e700000000800 */
[----:B------:R-:W1:Y:S08]  /*370e0*/  LDC R103, c[0x0][0x364] ;  /* 0x0000d900ff677b82 */ /* 0x000e700000000800 */
[----:B------:R-:W1:Y:S08]  /*370f0*/  LDC R104, c[0x0][0x364] ;  /* 0x0000d900ff687b82 */ /* 0x000e700000000800 */
[----:B------:R-:W1:Y:S08]  /*37100*/  LDC R101, c[0x0][0x364] ;  /* 0x0000d900ff657b82 */ /* 0x000e700000000800 */
[----:B------:R-:W1:Y:S08]  /*37110*/  LDC R102, c[0x0][0x364] ;  /* 0x0000d900ff667b82 */ /* 0x000e700000000800 */
[----:B------:R-:W1:Y:S08]  /*37120*/  LDC R100, c[0x0][0x364] ;  /* 0x0000d900ff647b82 */ /* 0x000e700000000800 */
[----:B------:R-:W1:Y:S01]  /*37130*/  LDC R85, c[0x0][0x364] ;  /* 0x0000d900ff557b82 */ /* 0x000e620000000800 */
[----:B------:R-:W-:Y:S01]  /*37140*/  MOV R121, RZ ;  /* 0x000000ff00797202 */ /* 0x000fe20000000f00 */
[----:B------:R-:W-:Y:S01]  /*37150*/  IMAD R114, R114, UR27, R150 ;  /* 0x0000001b72727c24 */ /* 0x000fe2000f8e0296 */
[----:B------:R-:W-:-:S04]  /*37160*/  LOP3.LUT R0, R0, 0xfdffffff, RZ, 0xc0, !PT ;  /* 0xfdffffff00007812 */ /* 0x000fc800078ec0ff */
[----:B------:R-:W-:Y:S02]  /*37170*/  LEA R114, R114, 0xb, 0x4 ;  /* 0x0000000b72727811 */ /* 0x000fe400078e20ff */
[----:B------:R-:W-:Y:S02]  /*37180*/  @P1 LOP3.LUT R0, R0, 0x2000000, RZ, 0xfc, !PT ;  /* 0x0200000000001812 */ /* 0x000fe400078efcff */
[----:B------:R-:W-:Y:S01]  /*37190*/  LOP3.LUT P1, RZ, R9, 0x400, RZ, 0xc0, !PT ;  /* 0x0000040009ff7812 */ /* 0x000fe2000782c0ff */
[----:B---3--:R3:W-:Y:S02]  /*371a0*/  @P5 STS [R3+0x2c4], R64 ;  /* 0x0002c44003005388 */ /* 0x0087e40000000800 */
[----:B---3--:R-:W3:Y:S02]  /*371b0*/  LDC R64, c[0x0][0x364] ;  /* 0x0000d900ff407b82 */ /* 0x008ee40000000800 */
[----:B---3--:R-:W-:-:S05]  /*371c0*/  IMAD R64, R64, UR27, R150 ;  /* 0x0000001b40407c24 */ /* 0x008fca000f8e0296 */
[----:B------:R-:W-:-:S05]  /*371d0*/  SHF.L.U32 R120, R64, 0x4, RZ ;  /* 0x0000000440787819 */ /* 0x000fca00000006ff */
[----:B----4-:R-:W-:-:S03]  /*371e0*/  IMAD.WIDE.U32 R80, R7, UR6, R120 ;  /* 0x0000000607507c25 */ /* 0x010fc6000f8e0078 */
[----:B------:R-:W-:-:S04]  /*371f0*/  IADD3 R80, P5, PT, R80, 0xe, RZ ;  /* 0x0000000e50507810 */ /* 0x000fc80007fbe0ff */
[----:B------:R-:W-:Y:S02]  /*37200*/  IADD3.X R81, PT, PT, R81, UR9, RZ, P5, !PT ;  /* 0x0000000951517c10 */ /* 0x000fe4000affe4ff */
[----:B------:R-:W-:-:S04]  /*37210*/  ISETP.LT.U32.AND P5, PT, R114, UR6, PT ;  /* 0x0000000672007c0c */ /* 0x000fc8000bfa1070 */
[----:B------:R-:W-:-:S13]  /*37220*/  ISETP.LT.U32.AND.EX P5, PT, RZ, UR7, !P1, P5 ;  /* 0x00000007ff007c0c */ /* 0x000fda000cfa1150 */
[----:B------:R-:W3:Y:S04]  /*37230*/  @P5 LDG.E R64, desc[UR20][R72.64+0x8] ;  /* 0x0000081448405981 */ /* 0x000ee8000c1e1900 */
[----:B------:R-:W-:Y:S01]  /*37240*/  @!P5 STS [R3+0x2c8], RZ ;  /* 0x0002c8ff0300d388 */ /* 0x000fe20000000800 */
[----:B------:R-:W-:Y:S01]  /*37250*/  IMAD R92, R92, UR27, R150 ;  /* 0x0000001b5c5c7c24 */ /* 0x000fe2000f8e0296 */
[----:B------:R-:W-:-:S04]  /*37260*/  LOP3.LUT P4, RZ, R9, 0x200, RZ, 0xc0, !PT ;  /* 0x0000020009ff7812 */ /* 0x000fc8000788c0ff */
[----:B------:R-:W-:Y:S01]  /*37270*/  LEA R92, R92, 0xb, 0x4 ;  /* 0x0000000b5c5c7811 */ /* 0x000fe200078e20ff */
[----:B---3--:R3:W-:Y:S02]  /*37280*/  @P5 STS [R3+0x2c8], R64 ;  /* 0x0002c84003005388 */ /* 0x0087e40000000800 */
[----:B---3--:R-:W-:-:S04]  /*37290*/  IMAD R64, R81, R4, RZ ;  /* 0x0000000451407224 */ /* 0x008fc800078e02ff */
[C---:B------:R-:W-:Y:S02]  /*372a0*/  IMAD R64, R80.reuse, R5, R64 ;  /* 0x0000000550407224 */ /* 0x040fe400078e0240 */
[----:B------:R-:W-:-:S05]  /*372b0*/  IMAD.WIDE.U32 R80, R80, R4, R86 ;  /* 0x0000000450507225 */ /* 0x000fca00078e0056 */
[----:B------:R-:W-:Y:S02]  /*372c0*/  IADD3 R64, PT, PT, R81, R64, RZ ;  /* 0x0000004051407210 */ /* 0x000fe40007ffe0ff */
[----:B------:R-:W-:-:S04]  /*372d0*/  LEA R114, P5, R80, UR36, 0x2 ;  /* 0x0000002450727c11 */ /* 0x000fc8000f8a10ff */
[----:B------:R-:W-:Y:S02]  /*372e0*/  LEA.HI.X R115, R80, UR37, R64, 0x2, P5 ;  /* 0x0000002550737c11 */ /* 0x000fe4000a8f1440 */
        /* <DEDUP_REMOVED lines=104> */
[----:B---3--:R3:W-:Y:S01]  /*37970*/  @P5 STS [R3+0x2f8], R64 ;  /* 0x0002f84003005388 */ /* 0x0087e20000000800 */
[----:B------:R-:W-:-:S04]  /*37980*/  ISETP.GE.U32.AND P5, PT, R78, UR6, PT ;  /* 0x000000064e007c0c */ /* 0x000fc8000bfa6070 */
[----:B------:R-:W-:Y:S01]  /*37990*/  ISETP.GE.U32.OR.EX P5, PT, RZ, UR7, P4, P5 ;  /* 0x00000007ff007c0c */ /* 0x000fe2000a7a6550 */
[----:B---3--:R-:W-:-:S12]  /*379a0*/  HFMA2 R64, -RZ, RZ, 0, 0 ;  /* 0x00000000ff407431 */ /* 0x008fd800000001ff */
[----:B------:R3:W4:Y:S01]  /*379b0*/  @!P5 LDG.E R64, desc[UR20][R72.64] ;  /* 0x000000144840d981 */ /* 0x000722000c1e1900 */
[----:B------:R-:W-:-:S04]  /*379c0*/  ISETP.LT.U32.AND P5, PT, R79, UR6, PT ;  /* 0x000000064f007c0c */ /* 0x000fc8000bfa1070 */
[----:B------:R-:W-:-:S13]  /*379d0*/  ISETP.LT.U32.AND.EX P5, PT, RZ, UR7, !P3, P5 ;  /* 0x00000007ff007c0c */ /* 0x000fda000dfa1150 */
[----:B------:R-:W3:Y:S01]  /*379e0*/  @P5 LDG.E R72, desc[UR20][R72.64+0x3c] ;  /* 0x00003c1448485981 */ /* 0x000ee2000c1e1900 */
[----:B--2---:R-:W-:Y:S01]  /*379f0*/  IMAD R134, R134, UR27, R150 ;  /* 0x0000001b86867c24 */ /* 0x004fe2000f8e0296 */
[----:B------:R-:W-:Y:S02]  /*37a00*/  LOP3.LUT P6, RZ, R9, 0x20000, RZ, 0xc0, !PT ;  /* 0x0002000009ff7812 */ /* 0x000fe400078cc0ff */
[----:B------:R-:W-:Y:S02]  /*37a10*/  @!P5 STS [R3+0x2fc], RZ ;  /* 0x0002fcff0300d388 */ /* 0x000fe40000000800 */
[----:B------:R-:W-:Y:S02]  /*37a20*/  LEA R134, R134, 0xc, 0x4 ;  /* 0x0000000c86867811 */ /* 0x000fe400078e20ff */
[----:B---3--:R2:W-:Y:S02]  /*37a30*/  @P5 STS [R3+0x2fc], R72 ;  /* 0x0002fc4803005388 */ /* 0x0085e40000000800 */
[----:B------:R-:W-:-:S04]  /*37a40*/  ISETP.LT.U32.AND P5, PT, R134, UR6, PT ;  /* 0x0000000686007c0c */ /* 0x000fc8000bfa1070 */
[----:B------:R-:W-:-:S13]  /*37a50*/  ISETP.LT.U32.AND.EX P5, PT, RZ, UR7, !P6, P5 ;  /* 0x00000007ff007c0c */ /* 0x000fda000f7a1150 */
[----:B--2---:R-:W2:Y:S01]  /*37a60*/  @P5 LDG.E R72, desc[UR20][R74.64+0x4] ;  /* 0x000004144a485981 */ /* 0x004ea2000c1e1900 */
        /* <DEDUP_REMOVED lines=15> */
[----:B------:R-:W-:Y:S01]  /*37b60*/  MOV R119, RZ ;  /* 0x000000ff00777202 */ /* 0x000fe20000000f00 */
[----:B------:R-:W-:Y:S01]  /*37b70*/  IMAD R116, R116, UR27, R150 ;  /* 0x0000001b74747c24 */ /* 0x000fe2000f8e0296 */
[----:B------:R-:W-:-:S04]  /*37b80*/  LOP3.LUT P4, RZ, R9, 0x400, RZ, 0xc0, !PT ;  /* 0x0000040009ff7812 */ /* 0x000fc8000788c0ff */
[----:B------:R-:W-:Y:S01]  /*37b90*/  LEA R116, R116, 0xc, 0x4 ;  /* 0x0000000c74747811 */ /* 0x000fe200078e20ff */
[----:B--2---:R2:W-:Y:S02]  /*37ba0*/  @P5 STS [R3+0x304], R72 ;  /* 0x0003044803005388 */ /* 0x0045e40000000800 */
[----:B--2---:R-:W2:Y:S08]  /*37bb0*/  LDC R72, c[0x0][0x364] ;  /* 0x0000d900ff487b82 */ /* 0x004eb00000000800 */
[----:B------:R-:W0:Y:S02]  /*37bc0*/  LDC R73, c[0x0][0x364] ;  /* 0x0000d900ff497b82 */ /* 0x000e240000000800 */
[----:B0-----:R-:W-:-:S05]  /*37bd0*/  IMAD R73, R73, UR27, R150 ;  /* 0x0000001b49497c24 */ /* 0x001fca000f8e0296 */
[----:B------:R-:W-:-:S05]  /*37be0*/  SHF.L.U32 R118, R73, 0x4, RZ ;  /* 0x0000000449767819 */ /* 0x000fca00000006ff */
[----:B------:R-:W-:-:S03]  /*37bf0*/  IMAD.WIDE.U32 R78, R7, UR6, R118 ;  /* 0x00000006074e7c25 */ /* 0x000fc6000f8e0076 */
        /* <DEDUP_REMOVED lines=10> */
[----:B0-----:R-:W-:-:S04]  /*37ca0*/  IMAD R7, R79, R4, RZ ;  /* 0x000000044f077224 */ /* 0x001fc800078e02ff */
        /* <DEDUP_REMOVED lines=21> */
[----:B0-----:R-:W3:Y:S01]  /*37e00*/  @P5 LDG.E R7, desc[UR20][R74.64+0x10] ;  /* 0x000010144a075981 */ /* 0x001ee2000c1e1900 */
[----:B------:R-:W-:Y:S01]  /*37e10*/  IMAD R109, R109, UR27, R150 ;  /* 0x0000001b6d6d7c24 */ /* 0x000fe2000f8e0296 */
[----:B------:R-:W-:Y:S02]  /*37e20*/  LOP3.LUT P2, RZ, R9, 0x80, RZ, 0xc0, !PT ;  /* 0x0000008009ff7812 */ /* 0x000fe4000784c0ff */
[----:B------:R-:W-:Y:S02]  /*37e30*/  @!P5 STS [R3+0x310], RZ ;  /* 0x000310ff0300d388 */ /* 0x000fe40000000800 */
[----:B------:R-:W-:Y:S02]  /*37e40*/  LEA R109, R109, 0xc, 0x4 ;  /* 0x0000000c6d6d7811 */ /* 0x000fe400078e20ff */
[----:B---3--:R0:W-:Y:S02]  /*37e50*/  @P5 STS [R3+0x310], R7 ;  /* 0x0003100703005388 */ /* 0x0081e40000000800 */
        /* <DEDUP_REMOVED lines=67> */
[----:B------:R-:W-:-:S03]  /*38290*/  IMAD R146, R146, UR27, R150 ;  /* 0x0000001b92927c24 */ /* 0x000fc6000f8e0296 */
[----:B------:R-:W-:Y:S02]  /*382a0*/  @!P5 STS [R3+0x334], RZ ;  /* 0x000334ff0300d388 */ /* 0x000fe40000000800 */
[----:B------:R-:W-:Y:S02]  /*382b0*/  LEA R146, R146, 0xc, 0x4 ;  /* 0x0000000c92927811 */ /* 0x000fe400078e20ff */
[----:B---3--:R0:W-:Y:S02]  /*382c0*/  @P5 STS [R3+0x334], R7 ;  /* 0x0003340703005388 */ /* 0x0081e40000000800 */
[----:B------:R-:W-:-:S04]  /*382d0*/  ISETP.LT.U32.AND P5, PT, R146, UR6, PT ;  /* 0x0000000692007c0c */ /* 0x000fc8000bfa1070 */
[----:B------:R-:W-:-:S13]  /*382e0*/  ISETP.LT.U32.AND.EX P5, PT, RZ, UR7, !P0, P5 ;  /* 0x00000007ff007c0c */ /* 0x000fda000c7a1150 */
[----:B0-----:R-:W3:Y:S01]  /*382f0*/  @P5 LDG.E R7, desc[UR20][R74.64+0x38] ;  /* 0x000038144a075981 */ /* 0x001ee2000c1e1900 */
[----:B------:R-:W-:Y:S02]  /*38300*/  LOP3.LUT R0, R0, 0xffff7fff, RZ, 0xc0, !PT ;  /* 0xffff7fff00007812 */ /* 0x000fe400078ec0ff */
[----:B------:R-:W-:Y:S01]  /*38310*/  IADD3 R76, PT, PT, R76, 0xc, RZ ;  /* 0x0000000c4c4c7810 */ /* 0x000fe20007ffe0ff */
[----:B------:R-:W-:Y:S01]  /*38320*/  @!P5 STS [R3+0x338], RZ ;  /* 0x000338ff0300d388 */ /* 0x000fe20000000800 */
[----:B------:R-:W-:Y:S02]  /*38330*/  @P6 LOP3.LUT R0, R0, 0x8000, RZ, 0xfc, !PT ;  /* 0x0000800000006812 */ /* 0x000fe400078efcff */
[----:B------:R-:W-:Y:S02]  /*38340*/  LOP3.LUT P3, RZ, R8, 0x4, RZ, 0xc0, !PT ;  /* 0x0000000408ff7812 */ /* 0x000fe4000786c0ff */
[----:B------:R-:W-:Y:S01]  /*38350*/  LOP3.LUT R0, R0, 0xfffeffff, RZ, 0xc0, !PT ;  /* 0xfffeffff00007812 */ /* 0x000fe200078ec0ff */
[----:B------:R-:W-:-:S03]  /*38360*/  IMAD R77, R77, UR27, R150 ;  /* 0x0000001b4d4d7c24 */ /* 0x000fc6000f8e0296 */
[----:B------:R-:W-:-:S04]  /*38370*/  @P4 LOP3.LUT R0, R0, 0x10000, RZ, 0xfc, !PT ;  /* 0x0001000000004812 */ /* 0x000fc800078efcff */
[----:B------:R-:W-:Y:S02]  /*38380*/  LOP3.LUT R0, R0, 0xfffdffff, RZ, 0xc0, !PT ;  /* 0xfffdffff00007812 */ /* 0x000fe400078ec0ff */
[----:B------:R-:W-:Y:S02]  /*38390*/  LEA R77, R77, 0xc, 0x4 ;  /* 0x0000000c4d4d7811 */ /* 0x000fe400078e20ff */
[----:B------:R-:W-:Y:S01]  /*383a0*/  @P1 LOP3.LUT R0, R0, 0x20000, RZ, 0xfc, !PT ;  /* 0x0002000000001812 */ /* 0x000fe200078efcff */
[----:B---3--:R0:W-:Y:S01]  /*383b0*/  @P5 STS [R3+0x338], R7 ;  /* 0x0003380703005388 */ /* 0x0081e20000000800 */
[----:B------:R-:W-:-:S04]  /*383c0*/  ISETP.GE.U32.AND P5, PT, R76, UR6, PT ;  /* 0x000000064c007c0c */ /* 0x000fc8000bfa6070 */
[----:B------:R-:W-:Y:S01]  /*383d0*/  ISETP.GE.U32.OR.EX P5, PT, RZ, UR7, P3, P5 ;  /* 0x00000007ff007c0c */ /* 0x000fe20009fa6550 */
[----:B0-----:R-:W-:Y:S01]  /*383e0*/  HFMA2 R7, -RZ, RZ, 0, 0 ;  /* 0x00000000ff077431 */ /* 0x001fe200000001ff */
[----:B------:R-:W-:-:S11]  /*383f0*/  LOP3.LUT P3, RZ, R0, 0x40000, RZ, 0xc0, !PT ;  /* 0x0004000000ff7812 */ /* 0x000fd6000786c0ff */
[----:B------:R0:W3:Y:S01]  /*38400*/  @!P5 LDG.E R7, desc[UR20][R74.64] ;  /* 0x000000144a07d981 */ /* 0x0000e2000c1e1900 */
[----:B------:R-:W-:-:S04]  /*38410*/  ISETP.LT.U32.AND P5, PT, R77, UR6, PT ;  /* 0x000000064d007c0c */ /* 0x000fc8000bfa1070 */
[----:B------:R-:W-:-:S13]  /*38420*/  ISETP.LT.U32.AND.EX P5, PT, RZ, UR7, !P3, P5 ;  /* 0x00000007ff007c0c */ /* 0x000fda000dfa1150 */
[----:B------:R-:W4:Y:S01]  /*38430*/  @P5 LDG.E R74, desc[UR20][R74.64+0x3c] ;  /* 0x00003c144a4a5981 */ /* 0x000f22000c1e1900 */
[----:B------:R-:W-:Y:S01]  /*38440*/  IMAD R88, R88, UR27, R150 ;  /* 0x0000001b58587c24 */ /* 0x000fe2000f8e0296 */
[----:B------:R-:W-:Y:S02]  /*38450*/  LOP3.LUT P1, RZ, R9, 0x20000, RZ, 0xc0, !PT ;  /* 0x0002000009ff7812 */ /* 0x000fe4000782c0ff */
[----:B------:R-:W-:Y:S02]  /*38460*/  @!P5 STS [R3+0x33c], RZ ;  /* 0x00033cff0300d388 */ /* 0x000fe40000000800 */
[----:B------:R-:W-:Y:S02]  /*38470*/  LEA R88, R88, 0xd, 0x4 ;  /* 0x0000000d58587811 */ /* 0x000fe400078e20ff */
[----:B----4-:R-:W-:Y:S02]  /*38480*/  @P5 STS [R3+0x33c], R74 ;  /* 0x00033c4a03005388 */ /* 0x010fe40000000800 */
[----:B------:R-:W-:-:S04]  /*38490*/  ISETP.LT.U32.AND P5, PT, R88, UR6, PT ;  /* 0x0000000658007c0c */ /* 0x000fc8000bfa1070 */
[----:B------:R-:W-:-:S13]  /*384a0*/  ISETP.LT.U32.AND.EX P5, PT, RZ, UR7, !P1, P5 ;  /* 0x00000007ff007c0c */ /* 0x000fda000cfa1150 */
[----:B------:R-:W4:Y:S01]  /*384b0*/  @P5 LDG.E R73, desc[UR20][R82.64+0x4] ;  /* 0x0000041452495981 */ /* 0x000f22000c1e1900 */
[----:B-1----:R-:W-:Y:S01]  /*384c0*/  IMAD R89, R89, UR27, R150 ;  /* 0x0000001b59597c24 */ /* 0x002fe2000f8e0296 */
        /* <DEDUP_REMOVED lines=14> */
[----:B-1----:R-:W4:Y:S04]  /*385b0*/  @P5 LDG.E R73, desc[UR20][R82.64+0xc] ;  /* 0x00000c1452495981 */ /* 0x002f28000c1e1900 */
[----:B------:R-:W-:Y:S01]  /*385c0*/  @!P5 STS [R3+0x34c], RZ ;  /* 0x00034cff0300d388 */ /* 0x000fe20000000800 */
[----:B------:R-:W1:Y:S01]  /*385d0*/  S2R R149, SR_TID.X ;  /* 0x0000000000957919 */ /* 0x000e620000002100 */
[----:B------:R-:W1:Y:S01]  /*385e0*/  S2UR UR26, SR_CTAID.X ;  /* 0x00000000001a79c3 */ /* 0x000e620000002500 */
[----:B------:R-:W-:-:S04]  /*385f0*/  IMAD.WIDE.U32 R86, R4, UR5, R86 ;  /* 0x0000000504567c25 */ /* 0x000fc8000f8e0056 */
[----:B------:R-:W-:Y:S02]  /*38600*/  IMAD R122, R5, UR5, RZ ;  /* 0x00000005057a7c24 */ /* 0x000fe4000f8e02ff */
[----:B------:R-:W-:Y:S01]  /*38610*/  HFMA2 R89, -RZ, RZ, 0, 0 ;  /* 0x00000000ff597431 */ /* 0x000fe200000001ff */
[----:B------:R-:W-:Y:S02]  /*38620*/  UMOV UR8, UR14 ;  /* 0x0000000e00087c82 */ /* 0x000fe40008000000 */
[----:B------:R-:W-:Y:S01]  /*38630*/  IADD3 R90, PT, PT, R122, R87, RZ ;  /* 0x000000577a5a7210 */ /* 0x000fe20007ffe0ff */
[----:B------:R-:W-:-:S04]  /*38640*/  UMOV UR9, UR15 ;  /* 0x0000000f00097c82 */ /* 0x000fc80008000000 */
[----:B------:R-:W-:-:S04]  /*38650*/  IMAD R90, R90, UR8, RZ ;  /* 0x000000085a5a7c24 */ /* 0x000fc8000f8e02ff */
[----:B------:R-:W-:Y:S02]  /*38660*/  IMAD R90, R86, UR9, R90 ;  /* 0x00000009565a7c24 */ /* 0x000fe4000f8e025a */
[----:B------:R-:W-:Y:S01]  /*38670*/  IMAD R96, R96, UR27, R150 ;  /* 0x0000001b60607c24 */ /* 0x000fe2000f8e0296 */
[----:B------:R-:W-:-:S04]  /*38680*/  LOP3.LUT P1, RZ, R9, 0x100, RZ, 0xc0, !PT ;  /* 0x0000010009ff7812 */ /* 0x000fc8000782c0ff */
[----:B------:R-:W-:Y:S01]  /*38690*/  LEA R96, R96, 0xd, 0x4 ;  /* 0x0000000d60607811 */ /* 0x000fe200078e20ff */
[----:B----4-:R4:W-:Y:S02]  /*386a0*/  @P5 STS [R3+0x34c], R73 ;  /* 0x00034c4903005388 */ /* 0x0109e40000000800 */
[----:B----4-:R-:W4:Y:S08]  /*386b0*/  LDC R73, c[0x0][0x364] ;  /* 0x0000d900ff497b82 */ /* 0x010f300000000800 */
[----:B0-----:R-:W0:Y:S08]  /*386c0*/  LDC R74, c[0x0][0x364] ;  /* 0x0000d900ff4a7b82 */ /* 0x001e300000000800 */
        /* <DEDUP_REMOVED lines=13> */
[----:B------:R-:W1:Y:S02]  /*387a0*/  LDC R88, c[0x0][0x360] ;  /* 0x0000d800ff587b82 */ /* 0x000e640000000800 */
[----:B-1----:R-:W-:-:S05]  /*387b0*/  IMAD R88, R88, UR26, R149 ;  /* 0x0000001a58587c24 */ /* 0x002fca000f8e0295 */
[----:B------:R-:W-:-:S05]  /*387c0*/  SHF.L.U32 R88, R88, 0x4, RZ ;  /* 0x0000000458587819 */ /* 0x000fca00000006ff */
[----:B------:R-:W-:-:S05]  /*387d0*/  IMAD.WIDE.U32 R86, R86, UR8, R88 ;  /* 0x0000000856567c25 */ /* 0x000fca000f8e0058 */
[----:B------:R-:W-:Y:S02]  /*387e0*/  IADD3 R87, PT, PT, R87, R90, RZ ;  /* 0x0000005a57577210 */ /* 0x000fe40007ffe0ff */
[----:B------:R-:W-:-:S04]  /*387f0*/  LEA R90, P5, R86, UR40, 0x2 ;  /* 0x00000028565a7c11 */ /* 0x000fc8000f8a10ff */
        /* <DEDUP_REMOVED lines=12> */
[----:B------:R-:W1:Y:S01]  /*388c0*/  LDC R88, c[0x0][0x360] ;  /* 0x0000d800ff587b82 */ /* 0x000e620000000800 */
[----:B------:R-:W-:Y:S02]  /*388d0*/  MOV R87, UR16 ;  /* 0x0000001000577c02 */ /* 0x000fe40008000f00 */
[----:B------:R-:W-:Y:S01]  /*388e0*/  @!P5 STS [R3+0x354], RZ ;  /* 0x000354ff0300d388 */ /* 0x000fe20000000800 */
[----:B------:R-:W-:Y:S02]  /*388f0*/  IMAD R107, R107, UR27, R150 ;  /* 0x0000001b6b6b7c24 */ /* 0x000fe4000f8e0296 */
[----:B-1----:R-:W-:-:S05]  /*38900*/  IMAD R88, R88, UR26, R149 ;  /* 0x0000001a58587c24 */ /* 0x002fca000f8e0295 */
[----:B------:R-:W-:Y:S02]  /*38910*/  SHF.L.U32 R88, R88, 0x4, RZ ;  /* 0x0000000458587819 */ /* 0x000fe400000006ff */
[----:B------:R-:W-:Y:S02]  /*38920*/  LEA R107, R107, 0xd, 0x4 ;  /* 0x0000000d6b6b7811 */ /* 0x000fe400078e20ff */
[----:B------:R-:W-:Y:S01]  /*38930*/  LOP3.LUT P6, RZ, R9, 0x40, RZ, 0xc0, !PT ;  /* 0x0000004009ff7812 */ /* 0x000fe200078cc0ff */
[----:B--2---:R1:W-:Y:S02]  /*38940*/  @P5 STS [R3+0x354], R86 ;  /* 0x0003545603005388 */ /* 0x0043e40000000800 */
[----:B-1----:R-:W-:-:S05]  /*38950*/  MOV R86, UR17 ;  /* 0x0000001100567c02 */ /* 0x002fca0008000f00 */
[----:B------:R-:W-:-:S05]  /*38960*/  IMAD.WIDE.U32 R86, R4, UR5, R86 ;  /* 0x0000000504567c25 */ /* 0x000fca000f8e0056 */
[----:B------:R-:W-:-:S05]  /*38970*/  IADD3 R96, PT, PT, R122, R87, RZ ;  /* 0x000000577a607210 */ /* 0x000fca0007ffe0ff */
[----:B------:R-:W-:-:S04]  /*38980*/  IMAD R96, R96, UR8, RZ ;  /* 0x0000000860607c24 */ /* 0x000fc8000f8e02ff */
[C---:B------:R-:W-:Y:S02]  /*38990*/  IMAD R96, R86.reuse, UR9, R96 ;  /* 0x0000000956607c24 */ /* 0x040fe4000f8e0260 */
        /* <DEDUP_REMOVED lines=94> */
[----:B------:R-:W-:-:S03]  /*38f80*/  IMAD R102, R102, UR27, R150 ;  /* 0x0000001b66667c24 */ /* 0x000fc6000f8e0296 */
        /* <DEDUP_REMOVED lines=12> */
[----:B------:R-:W-:Y:S01]  /*39050*/  LEA R100, R100, 0xd, 0x4 ;  /* 0x0000000d64647811 */ /* 0x000fe200078e20ff */
        /* <DEDUP_REMOVED lines=12> */
[----:B------:R-:W2:Y:S04]  /*39120*/  @P5 LDG.E R86, desc[UR20][R82.64+0x38] ;  /* 0x0000381452565981 */ /* 0x000ea8000c1e1900 */
[----:B------:R-:W-:Y:S01]  /*39130*/  @!P5 STS [R3+0x378], RZ ;  /* 0x000378ff0300d388 */ /* 0x000fe20000000800 */
[----:B------:R-:W-:Y:S02]  /*39140*/  MOV R89, UR16 ;  /* 0x0000001000597c02 */ /* 0x000fe40008000f00 */
[----:B------:R-:W-:-:S05]  /*39150*/  MOV R88, UR24 ;  /* 0x0000001800587c02 */ /* 0x000fca0008000f00 */
[----:B------:R-:W-:Y:S01]  /*39160*/  IMAD.WIDE.U32 R88, R4, UR5, R88 ;  /* 0x0000000504587c25 */ /* 0x000fe2000f8e0058 */
[----:B------:R-:W-:-:S04]  /*39170*/  MOV R87, RZ ;  /* 0x000000ff00577202 */ /* 0x000fc80000000f00 */
[----:B------:R-:W-:-:S05]  /*39180*/  IADD3 R89, PT, PT, R122, R89, RZ ;  /* 0x000000597a597210 */ /* 0x000fca0007ffe0ff */
[----:B------:R-:W-:-:S04]  /*39190*/  IMAD R89, R89, UR8, RZ ;  /* 0x0000000859597c24 */ /* 0x000fc8000f8e02ff */
[----:B------:R-:W-:Y:S01]  /*391a0*/  IMAD R89, R88, UR9, R89 ;  /* 0x0000000958597c24 */ /* 0x000fe2000f8e0259 */
[----:B------:R-:W-:Y:S02]  /*391b0*/  LOP3.LUT R0, R0, 0xffffefff, RZ, 0xc0, !PT ;  /* 0xffffefff00007812 */ /* 0x000fe400078ec0ff */
[----:B------:R-:W-:Y:S02]  /*391c0*/  IADD3 R84, PT, PT, R84, 0xd, RZ ;  /* 0x0000000d54547810 */ /* 0x000fe40007ffe0ff */
[----:B------:R-:W-:Y:S02]  /*391d0*/  @P6 LOP3.LUT R0, R0, 0x1000, RZ, 0xfc, !PT ;  /* 0x0000100000006812 */ /* 0x000fe400078efcff */
[----:B------:R-:W-:Y:S01]  /*391e0*/  LOP3.LUT P6, RZ, R8, 0x4, RZ, 0xc0, !PT ;  /* 0x0000000408ff7812 */ /* 0x000fe200078cc0ff */
[----:B------:R-:W-:Y:S02]  /*391f0*/  HFMA2 R145, -RZ, RZ, 0, 0 ;  /* 0x00000000ff917431 */ /* 0x000fe400000001ff */
[----:B------:R-:W-:-:S05]  /*39200*/  IMAD R85, R85, UR27, R150 ;  /* 0x0000001b55557c24 */ /* 0x000fca000f8e0296 */
[----:B------:R-:W-:Y:S01]  /*39210*/  LEA R85, R85, 0xd, 0x4 ;  /* 0x0000000d55557811 */ /* 0x000fe200078e20ff */
[----:B--2---:R1:W-:Y:S02]  /*39220*/  @P5 STS [R3+0x378], R86 ;  /* 0x0003785603005388 */ /* 0x0043e40000000800 */
[----:B-1----:R-:W1:Y:S02]  /*39230*/  LDC R86, c[0x0][0x360] ;  /* 0x0000d800ff567b82 */ /* 0x002e640000000800 */
[----:B-1----:R-:W-:-:S05]  /*39240*/  IMAD R86, R86, UR26, R149 ;  /* 0x0000001a56567c24 */ /* 0x002fca000f8e0295 */
[----:B------:R-:W-:-:S05]  /*39250*/  SHF.L.U32 R86, R86, 0x4, RZ ;  /* 0x0000000456567819 */ /* 0x000fca00000006ff */
[----:B------:R-:W-:-:S05]  /*39260*/  IMAD.WIDE.U32 R86, R88, UR8, R86 ;  /* 0x0000000858567c25 */ /* 0x000fca000f8e0056 */
[----:B------:R-:W-:Y:S02]  /*39270*/  IADD3 R87, PT, PT, R87, R89, RZ ;  /* 0x0000005957577210 */ /* 0x000fe40007ffe0ff */
[----:B------:R-:W-:-:S04]  /*39280*/  LEA R102, P5, R86, UR40, 0x2 ;  /* 0x0000002856667c11 */ /* 0x000fc8000f8a10ff */
[----:B------:R-:W-:Y:S02]  /*39290*/  LEA.HI.X R103, R86, UR41, R87, 0x2, P5 ;  /* 0x0000002956677c11 */ /* 0x000fe4000a8f1457 */
[----:B------:R-:W-:-:S04]  /*392a0*/  ISETP.GE.U32.AND P5, PT, R84, UR6, PT ;  /* 0x0000000654007c0c */ /* 0x000fc8000bfa6070 */
[----:B------:R-:W-:-:S13]  /*392b0*/  ISETP.GE.U32.OR.EX P5, PT, RZ, UR7, P6, P5 ;  /* 0x00000007ff007c0c */ /* 0x000fda000b7a6550 */
[----:B------:R-:W2:Y:S01]  /*392c0*/  @!P5 LDG.E R145, desc[UR20][R82.64] ;  /* 0x000000145291d981 */ /* 0x000ea2000c1e1900 */
[----:B------:R-:W-:-:S04]  /*392d0*/  ISETP.LT.U32.AND P5, PT, R85, UR6, PT ;  /* 0x0000000655007c0c */ /* 0x000fc8000bfa1070 */
[----:B------:R-:W-:-:S13]  /*392e0*/  ISETP.LT.U32.AND.EX P5, PT, RZ, UR7, !P3, P5 ;  /* 0x00000007ff007c0c */ /* 0x000fda000dfa1150 */
[----:B------:R1:W4:Y:S01]  /*392f0*/  @P5 LDG.E R82, desc[UR20][R82.64+0x3c] ;  /* 0x00003c1452525981 */ /* 0x000322000c1e1900 */
[----:B------:R-:W0:Y:S03]  /*39300*/  LDC R84, c[0x0][0x360] ;  /* 0x0000d800ff547b82 */ /* 0x000e260000000800 */
[----:B------:R-:W-:Y:S01]  /*39310*/  @!P5 STS [R3+0x37c], RZ ;  /* 0x00037cff0300d388 */ /* 0x000fe20000000800 */
[----:B-1----:R-:W-:Y:S02]  /*39320*/  MOV R83, UR16 ;  /* 0x0000001000537c02 */ /* 0x002fe40008000f00 */
[----:B------:R-:W-:Y:S02]  /*39330*/  MOV R85, RZ ;  /* 0x000000ff00557202 */ /* 0x000fe40000000f00 */
[----:B------:R-:W-:Y:S01]  /*39340*/  LOP3.LUT R0, R0, 0xffffdfff, RZ, 0xc0, !PT ;  /* 0xffffdfff00007812 */ /* 0x000fe200078ec0ff */
[----:B0-----:R-:W-:-:S05]  /*39350*/  IMAD R84, R84, UR26, R149 ;  /* 0x0000001a54547c24 */ /* 0x001fca000f8e0295 */
[----:B------:R-:W-:Y:S01]  /*39360*/  SHF.L.U32 R84, R84, 0x4, RZ ;  /* 0x0000000454547819 */ /* 0x000fe200000006ff */
[----:B------:R-:W-:Y:S01]  /*39370*/  IMAD R98, R98, UR27, R150 ;  /* 0x0000001b62627c24 */ /* 0x000fe2000f8e0296 */
[----:B------:R-:W-:-:S04]  /*39380*/  @P4 LOP3.LUT R0, R0, 0x2000, RZ, 0xfc, !PT ;  /* 0x0000200000004812 */ /* 0x000fc800078efcff */
[----:B------:R-:W-:Y:S02]  /*39390*/  LOP3.LUT R0, R0, 0xffffbfff, RZ, 0xc0, !PT ;  /* 0xffffbfff00007812 */ /* 0x000fe400078ec0ff */
[----:B------:R-:W-:Y:S02]  /*393a0*/  LEA R98, R98, 0xe, 0x4 ;  /* 0x0000000e62627811 */ /* 0x000fe400078e20ff */
[----:B------:R-:W-:Y:S02]  /*393b0*/  @P1 LOP3.LUT R0, R0, 0x4000, RZ, 0xfc, !PT ;  /* 0x0000400000001812 */ /* 0x000fe400078efcff */
[----:B------:R-:W-:Y:S01]  /*393c0*/  LOP3.LUT P1, RZ, R9, 0x20000, RZ, 0xc0, !PT ;  /* 0x0002000009ff7812 */ /* 0x000fe2000782c0ff */
[----:B----4-:R0:W-:Y:S02]  /*393d0*/  @P5 STS [R3+0x37c], R82 ;  /* 0x00037c5203005388 */ /* 0x0101e40000000800 */
[----:B0-----:R-:W-:-:S05]  /*393e0*/  MOV R82, UR25 ;  /* 0x0000001900527c02 */ /* 0x001fca0008000f00 */
        /* <DEDUP_REMOVED lines=18> */
[----:B0-----:R-:W4:Y:S04]  /*39510*/  @P5 LDG.E R82, desc[UR20][R114.64+0x8] ;  /* 0x0000081472525981 */ /* 0x001f28000c1e1900 */
[----:B------:R-:W-:Y:S01]  /*39520*/  @!P5 STS [R3+0x388], RZ ;  /* 0x000388ff0300d388 */ /* 0x000fe20000000800 */
[----:B------:R-:W-:Y:S02]  /*39530*/  MOV R85, UR16 ;  /* 0x0000001000557c02 */ /* 0x000fe40008000f00 */
[----:B------:R-:W-:Y:S01]  /*39540*/  MOV R84, UR28 ;  /* 0x0000001c00547c02 */ /* 0x000fe20008000f00 */
[----:B------:R-:W-:-:S04]  /*39550*/  HFMA2 R83, -RZ, RZ, 0, 0 ;  /* 0x00000000ff537431 */ /* 0x000fc800000001ff */
[----:B------:R-:W-:-:S05]  /*39560*/  IMAD.WIDE.U32 R84, R4, UR5, R84 ;  /* 0x0000000504547c25 */ /* 0x000fca000f8e0054 */
[----:B------:R-:W-:-:S05]  /*39570*/  IADD3 R85, PT, PT, R122, R85, RZ ;  /* 0x000000557a557210 */ /* 0x000fca0007ffe0ff */
[----:B------:R-:W-:Y:S02]  /*39580*/  IMAD R85, R85, UR8, RZ ;  /* 0x0000000855557c24 */ /* 0x000fe4000f8e02ff */
[----:B------:R-:W-:Y:S02]  /*39590*/  IMAD R94, R94, UR27, R150 ;  /* 0x0000001b5e5e7c24 */ /* 0x000fe4000f8e0296 */
[----:B------:R-:W-:-:S03]  /*395a0*/  IMAD R85, R84, UR9, R85 ;  /* 0x0000000954557c24 */ /* 0x000fc6000f8e0255 */
[----:B------:R-:W-:Y:S02]  /*395b0*/  LEA R94, R94, 0xe, 0x4 ;  /* 0x0000000e5e5e7811 */ /* 0x000fe400078e20ff */
[----:B------:R-:W-:Y:S01]  /*395c0*/  LOP3.LUT P6, RZ, R9, 0x200, RZ, 0xc0, !PT ;  /* 0x0000020009ff7812 */ /* 0x000fe200078cc0ff */
[----:B----4-:R0:W-:Y:S02]  /*395d0*/  @P5 STS [R3+0x388], R82 ;  /* 0x0003885203005388 */ /* 0x0101e40000000800 */
[----:B0-----:R-:W0:Y:S02]  /*395e0*/  LDC R82, c[0x0][0x360] ;  /* 0x0000d800ff527b82 */ /* 0x001e240000000800 */
[----:B0-----:R-:W-:-:S05]  /*395f0*/  IMAD R82, R82, UR26, R149 ;  /* 0x0000001a52527c24 */ /* 0x001fca000f8e0295 */
[----:B------:R-:W-:-:S05]  /*39600*/  SHF.L.U32 R82, R82, 0x4, RZ ;  /* 0x0000000452527819 */ /* 0x000fca00000006ff */
        /* <DEDUP_REMOVED lines=15> */
[----:B------:R-:W0:Y:S01]  /*39700*/  LDC R84, c[0x0][0x360] ;  /* 0x0000d800ff547b82 */ /* 0x000e220000000800 */
[----:B------:R-:W-:Y:S02]  /*39710*/  MOV R83, UR16 ;  /* 0x0000001000537c02 */ /* 0x000fe40008000f00 */
[----:B------:R-:W-:Y:S01]  /*39720*/  @!P5 STS [R3+0x390], RZ ;  /* 0x000390ff0300d388 */ /* 0x000fe20000000800 */
[----:B------:R-:W-:Y:S01]  /*39730*/  MOV R85, RZ ;  /* 0x000000ff00557202 */ /* 0x000fe20000000f00 */
[----:B------:R-:W-:Y:S02]  /*39740*/  IMAD R92, R92, UR27, R150 ;  /* 0x0000001b5c5c7c24 */ /* 0x000fe4000f8e0296 */
[----:B0-----:R-:W-:-:S05]  /*39750*/  IMAD R84, R84, UR26, R149 ;  /* 0x0000001a54547c24 */ /* 0x001fca000f8e0295 */
[----:B------:R-:W-:Y:S02]  /*39760*/  SHF.L.U32 R84, R84, 0x4, RZ ;  /* 0x0000000454547819 */ /* 0x000fe400000006ff */
[----:B------:R-:W-:Y:S02]  /*39770*/  LEA R92, R92, 0xe, 0x4 ;  /* 0x0000000e5c5c7811 */ /* 0x000fe400078e20ff */
        /* <DEDUP_REMOVED lines=115> */
[----:B------:R-:W-:Y:S01]  /*39eb0*/  LEA R112, R112, 0xe, 0x4 ;  /* 0x0000000e70707811 */ /* 0x000fe200078e20ff */
        /* <DEDUP_REMOVED lines=13> */
[----:B------:R-:W-:-:S03]  /*39f90*/  IMAD R113, R113, UR27, R150 ;  /* 0x0000001b71717c24 */ /* 0x000fc6000f8e0296 */
        /* <DEDUP_REMOVED lines=9> */
[----:B------:R-:W-:-:S04]  /*3a030*/  HFMA2 R113, -RZ, RZ, 0, 0 ;  /* 0x00000000ff717431 */ /* 0x000fc800000001ff */
[----:B------:R-:W1:Y:S01]  /*3a040*/  LDC R123, c[0x0][0x360] ;  /* 0x0000d800ff7b7b82 */ /* 0x000e620000000800 */
[----:B0-----:R-:W-:-:S05]  /*3a050*/  IMAD R112, R112, UR26, R149 ;  /* 0x0000001a70707c24 */ /* 0x001fca000f8e0295 */
[----:B------:R-:W-:Y:S01]  /*3a060*/  SHF.L.U32 R112, R112, 0x4, RZ ;  /* 0x0000000470707819 */ /* 0x000fe200000006ff */
[----:B-1----:R-:W-:Y:S01]  /*3a070*/  IMAD R123, R123, UR26, R149 ;  /* 0x0000001a7b7b7c24 */ /* 0x002fe2000f8e0295 */
[----:B------:R-:W-:Y:S02]  /*3a080*/  LOP3.LUT R10, R10, 0xfffffffb, RZ, 0xc0, !PT ;  /* 0xfffffffb0a0a7812 */ /* 0x000fe400078ec0ff */
[----:B------:R-:W-:Y:S02]  /*3a090*/  IADD3 R120, PT, PT, R120, 0xe, RZ ;  /* 0x0000000e78787810 */ /* 0x000fe40007ffe0ff */
[----:B------:R-:W-:Y:S02]  /*3a0a0*/  @P4 LOP3.LUT R10, R10, 0x4, RZ, 0xfc, !PT ;  /* 0x000000040a0a4812 */ /* 0x000fe400078efcff */
[----:B------:R-:W-:Y:S01]  /*3a0b0*/  LOP3.LUT P4, RZ, R8, 0x4, RZ, 0xc0, !PT ;  /* 0x0000000408ff7812 */ /* 0x000fe2000788c0ff */
[----:B------:R-:W-:-:S05]  /*3a0c0*/  IMAD R72, R72, UR27, R150 ;  /* 0x0000001b48487c24 */ /* 0x000fca000f8e0296 */
[----:B------:R-:W-:Y:S01]  /*3a0d0*/  LEA R72, R72, 0xe, 0x4 ;  /* 0x0000000e48487811 */ /* 0x000fe200078e20ff */
[----:B----4-:R0:W-:Y:S02]  /*3a0e0*/  @P5 STS [R3+0x3b8], R82 ;  /* 0x0003b85203005388 */ /* 0x0101e40000000800 */
[----:B0-----:R-:W-:-:S05]  /*3a0f0*/  MOV R82, UR34 ;  /* 0x0000002200527c02 */ /* 0x001fca0008000f00 */
[----:B------:R-:W-:-:S05]  /*3a100*/  IMAD.WIDE.U32 R82, R4, UR5, R82 ;  /* 0x0000000504527c25 */ /* 0x000fca000f8e0052 */
[----:B------:R-:W-:Y:S01]  /*3a110*/  IADD3 R83, PT, PT, R122, R83, RZ ;  /* 0x000000537a537210 */ /* 0x000fe20007ffe0ff */
[----:B------:R-:W-:-:S04]  /*3a120*/  IMAD.WIDE.U32 R112, R82, UR8, R112 ;  /* 0x0000000852707c25 */ /* 0x000fc8000f8e0070 */
[----:B------:R-:W-:-:S04]  /*3a130*/  IMAD R83, R83, UR8, RZ ;  /* 0x0000000853537c24 */ /* 0x000fc8000f8e02ff */
[----:B------:R-:W-:Y:S01]  /*3a140*/  IMAD R83, R82, UR9, R83 ;  /* 0x0000000952537c24 */ /* 0x000fe2000f8e0253 */
[----:B------:R-:W-:-:S04]  /*3a150*/  LEA R82, P5, R112, UR40, 0x2 ;  /* 0x0000002870527c11 */ /* 0x000fc8000f8a10ff */
[----:B------:R-:W-:Y:S02]  /*3a160*/  IADD3 R83, PT, PT, R113, R83, RZ ;  /* 0x0000005371537210 */ /* 0x000fe40007ffe0ff */
[----:B------:R-:W-:Y:S02]  /*3a170*/  MOV R113, UR16 ;  /* 0x0000001000717c02 */ /* 0x000fe40008000f00 */
[----:B------:R-:W-:Y:S02]  /*3a180*/  LEA.HI.X R83, R112, UR41, R83, 0x2, P5 ;  /* 0x0000002970537c11 */ /* 0x000fe4000a8f1453 */
[----:B------:R-:W-:-:S05]  /*3a190*/  MOV R112, UR10 ;  /* 0x0000000a00707c02 */ /* 0x000fca0008000f00 */
[----:B------:R-:W-:-:S05]  /*3a1a0*/  IMAD.WIDE.U32 R112, R4, UR5, R112 ;  /* 0x0000000504707c25 */ /* 0x000fca000f8e0070 */
[----:B------:R-:W-:Y:S02]  /*3a1b0*/  IADD3 R113, PT, PT, R122, R113, RZ ;  /* 0x000000717a717210 */ /* 0x000fe40007ffe0ff */
[----:B------:R-:W-:Y:S02]  /*3a1c0*/  SHF.L.U32 R122, R123, 0x4, RZ ;  /* 0x000000047b7a7819 */ /* 0x000fe400000006ff */
[----:B------:R-:W-:Y:S01]  /*3a1d0*/  MOV R123, RZ ;  /* 0x000000ff007b7202 */ /* 0x000fe20000000f00 */
[----:B------:R-:W-:Y:S02]  /*3a1e0*/  IMAD R113, R113, UR8, RZ ;  /* 0x0000000871717c24 */ /* 0x000fe4000f8e02ff */
[----:B------:R-:W-:-:S04]  /*3a1f0*/  IMAD.WIDE.U32 R122, R112, UR8, R122 ;  /* 0x00000008707a7c25 */ /* 0x000fc8000f8e007a */
[----:B------:R-:W-:Y:S01]  /*3a200*/  IMAD R113, R112, UR9, R113 ;  /* 0x0000000970717c24 */ /* 0x000fe2000f8e0271 */
[----:B------:R-:W-:-:S04]  /*3a210*/  LEA R112, P5, R122, UR40, 0x2 ;  /* 0x000000287a707c11 */ /* 0x000fc8000f8a10ff */
[----:B------:R-:W-:-:S04]  /*3a220*/  IADD3 R113, PT, PT, R123, R113, RZ ;  /* 0x000000717b717210 */ /* 0x000fc80007ffe0ff */
[----:B------:R-:W-:Y:S02]  /*3a230*/  LEA.HI.X R113, R122, UR41, R113, 0x2, P5 ;  /* 0x000000297a717c11 */ /* 0x000fe4000a8f1471 */
[----:B------:R-:W-:Y:S01]  /*3a240*/  ISETP.GE.U32.AND P5, PT, R120, UR6, PT ;  /* 0x0000000678007c0c */ /* 0x000fe2000bfa6070 */
[----:B------:R-:W-:-:S03]  /*3a250*/  HFMA2 R120, -RZ, RZ, 0, 0 ;  /* 0x00000000ff787431 */ /* 0x000fc600000001ff */
[----:B------:R-:W-:-:S13]  /*3a260*/  ISETP.GE.U32.OR.EX P5, PT, RZ, UR7, P4, P5 ;  /* 0x00000007ff007c0c */ /* 0x000fda000a7a6550 */
[----:B------:R0:W4:Y:S01]  /*3a270*/  @!P5 LDG.E R120, desc[UR20][R114.64] ;  /* 0x000000147278d981 */ /* 0x000122000c1e1900 */
[----:B------:R-:W-:-:S04]  /*3a280*/  ISETP.LT.U32.AND P5, PT, R72, UR6, PT ;  /* 0x0000000648007c0c */ /* 0x000fc8000bfa1070 */
[----:B------:R-:W-:-:S13]  /*3a290*/  ISETP.LT.U32.AND.EX P5, PT, RZ, UR7, !P3, P5 ;  /* 0x00000007ff007c0c */ /* 0x000fda000dfa1150 */
[----:B------:R-:W3:Y:S04]  /*3a2a0*/  @P5 LDG.E R114, desc[UR20][R114.64+0x3c] ;  /* 0x00003c1472725981 */ /* 0x000ee8000c1e1900 */
[----:B------:R-:W-:Y:S01]  /*3a2b0*/  @!P5 STS [R3+0x3bc], RZ ;  /* 0x0003bcff0300d388 */ /* 0x000fe20000000800 */
[----:B------:R-:W-:-:S04]  /*3a2c0*/  LOP3.LUT R10, R10, 0xfffffff7, RZ, 0xc0, !PT ;  /* 0xfffffff70a0a7812 */ /* 0x000fc800078ec0ff */
[----:B------:R-:W-:-:S04]  /*3a2d0*/  @P1 LOP3.LUT R10, R10, 0x8, RZ, 0xfc, !PT ;  /* 0x000000080a0a1812 */ /* 0x000fc800078efcff */
[----:B------:R-:W-:-:S04]  /*3a2e0*/  LOP3.LUT R10, R10, 0xffffffef, RZ, 0xc0, !PT ;  /* 0xffffffef0a0a7812 */ /* 0x000fc800078ec0ff */
[----:B------:R-:W-:Y:S02]  /*3a2f0*/  @P2 LOP3.LUT R10, R10, 0x10, RZ, 0xfc, !PT ;  /* 0x000000100a0a2812 */ /* 0x000fe400078efcff */
[----:B------:R-:W-:Y:S02]  /*3a300*/  LOP3.LUT P6, RZ, R2, 0x400, RZ, 0xc0, !PT ;  /* 0x0000040002ff7812 */ /* 0x000fe400078cc0ff */
[----:B------:R-:W-:-:S04]  /*3a310*/  LOP3.LUT R10, R10, 0xffffffdf, RZ, 0xc0, !PT ;  /* 0xffffffdf0a0a7812 */ /* 0x000fc800078ec0ff */
[----:B------:R-:W-:Y:S02]  /*3a320*/  @P0 LOP3.LUT R10, R10, 0x20, RZ, 0xfc, !PT ;  /* 0x000000200a0a0812 */ /* 0x000fe400078efcff */
[----:B------:R-:W-:Y:S02]  /*3a330*/  LOP3.LUT R11, R11, 0xbfffffff, RZ, 0xc0, !PT ;  /* 0xbfffffff0b0b7812 */ /* 0x000fe400078ec0ff */
[----:B------:R-:W-:Y:S02]  /*3a340*/  LOP3.LUT R2, R2, 0xfffffffd, RZ, 0xc0, !PT ;  /* 0xfffffffd02027812 */ /* 0x000fe400078ec0ff */
[----:B------:R-:W-:Y:S01]  /*3a350*/  MOV R123, UR16 ;  /* 0x00000010007b7c02 */ /* 0x000fe20008000f00 */
[----:B---3--:R0:W-:Y:S02]  /*3a360*/  @P5 STS [R3+0x3bc], R114 ;  /* 0x0003bc7203005388 */ /* 0x0081e40000000800 */
[----:B0-----:R-:W0:Y:S08]  /*3a370*/  LDC R114, c[0x0][0x360] ;  /* 0x0000d800ff727b82 */ /* 0x001e300000000800 */
[----:B------:R-:W1:Y:S01]  /*3a380*/  LDC R122, c[0x0][0x360] ;  /* 0x0000d800ff7a7b82 */ /* 0x000e620000000800 */
[----:B0-----:R-:W-:-:S05]  /*3a390*/  IMAD R114, R114, UR26, R149 ;  /* 0x0000001a72727c24 */ /* 0x001fca000f8e0295 */
[----:B------:R-:W-:-:S04]  /*3a3a0*/  LEA R114, R114, 0x1, 0x4 ;  /* 0x0000000172727811 */ /* 0x000fc800078e20ff */
[----:B------:R-:W-:Y:S01]  /*3a3b0*/  ISETP.GE.U32.AND P5, PT, R114, UR8, PT ;  /* 0x0000000872007c0c */ /* 0x000fe2000bfa6070 */
[----:B-1----:R-:W-:Y:S01]  /*3a3c0*/  IMAD R122, R122, UR26, R149 ;  /* 0x0000001a7a7a7c24 */ /* 0x002fe2000f8e0295 */
[----:B------:R-:W-:Y:S02]  /*3a3d0*/  MOV R114, UR16 ;  /* 0x0000001000727c02 */ /* 0x000fe40008000f00 */
[----:B------:R-:W-:Y:S01]  /*3a3e0*/  ISETP.GE.U32.AND.EX P5, PT, RZ, UR9, PT, P5 ;  /* 0x00000009ff007c0c */ /* 0x000fe2000bfa6150 */
[----:B------:R-:W0:Y:S03]  /*3a3f0*/  LDC R72, c[0x0][0x360] ;  /* 0x0000d800ff487b82 */ /* 0x000e260000000800 */
[----:B------:R-:W-:Y:S02]  /*3a400*/  ISETP.GE.U32.OR.EX P0, PT, R114, R5, P5, P6 ;  /* 0x000000057200720c */ /* 0x000fe40002f06560 */
[----:B------:R-:W-:-:S04]  /*3a410*/  LEA R114, R122, 0x1, 0x4 ;  /* 0x000000017a727811 */ /* 0x000fc800078e20ff */
[----:B------:R-:W-:Y:S02]  /*3a420*/  ISETP.GE.U32.AND P5, PT, R114, UR8, PT ;  /* 0x0000000872007c0c */ /* 0x000fe4000bfa6070 */
[----:B------:R-:W-:Y:S02]  /*3a430*/  MOV R114, UR16 ;  /* 0x0000001000727c02 */ /* 0x000fe40008000f00 */
[----:B------:R-:W-:Y:S02]  /*3a440*/  ISETP.GE.U32.AND.EX P5, PT, RZ, UR9, PT, P5 ;  /* 0x00000009ff007c0c */ /* 0x000fe4000bfa6150 */
[----:B------:R-:W-:Y:S02]  /*3a450*/  ISETP.GT.U32.AND P6, PT, R4, UR17, PT ;  /* 0x0000001104007c0c */ /* 0x000fe4000bfc4070 */
[----:B------:R-:W-:Y:S02]  /*3a460*/  @P0 LOP3.LUT R11, R11, 0x40000000, RZ, 0xfc, !PT ;  /* 0x400000000b0b0812 */ /* 0x000fe400078efcff */
[----:B------:R-:W-:-:S02]  /*3a470*/  ISETP.LT.U32.AND.EX P0, PT, R114, R5, !P5, P6 ;  /* 0x000000057200720c */ /* 0x000fc40006f01160 */
[----:B------:R-:W-:Y:S01]  /*3a480*/  LOP3.LUT R11, R11, 0xfffdffff, RZ, 0xc0, !PT ;  /* 0xfffdffff0b0b7812 */ /* 0x000fe200078ec0ff */
[----:B0-----:R-:W-:Y:S01]  /*3a490*/  IMAD R72, R72, UR26, R149 ;  /* 0x0000001a48487c24 */ /* 0x001fe2000f8e0295 */
[----:B------:R-:W0:Y:S04]  /*3a4a0*/  LDC R115, c[0x0][0x360] ;  /* 0x0000d800ff737b82 */ /* 0x000e280000000800 */
[----:B------:R-:W-:-:S05]  /*3a4b0*/  LEA R72, R72, 0x1, 0x4 ;  /* 0x0000000148487811 */ /* 0x000fca00078e20ff */
[----:B------:R-:W-:Y:S02]  /*3a4c0*/  @P0 LOP3.LUT R11, R11, 0x20000, RZ, 0xfc, !PT ;  /* 0x000200000b0b0812 */ /* 0x000fe400078efcff */
[----:B------:R-:W-:Y:S02]  /*3a4d0*/  ISETP.GT.U32.AND P0, PT, R4, UR18, PT ;  /* 0x0000001204007c0c */ /* 0x000fe4000bf04070 */
[----:B------:R-:W-:-:S04]  /*3a4e0*/  ISETP.GE.U32.AND P5, PT, R72, UR8, PT ;  /* 0x0000000848007c0c */ /* 0x000fc8000bfa6070 */
[----:B------:R-:W-:-:S07]  /*3a4f0*/  ISETP.GE.U32.AND.EX P5, PT, RZ, UR9, PT, P5 ;  /* 0x00000009ff007c0c */ /* 0x000fce000bfa6150 */
[----:B------:R-:W-:Y:S02]  /*3a500*/  @P0 LOP3.LUT R2, R2, 0x2, RZ, 0xfc, !PT ;  /* 0x0000000202020812 */ /* 0x000fe400078efcff */
[----:B------:R-:W-:Y:S02]  /*3a510*/  ISETP.LT.U32.AND.EX P0, PT, R123, R5, !P5, P0 ;  /* 0x000000057b00720c */ /* 0x000fe40006f01100 */
[----:B------:R-:W-:Y:S01]  /*3a520*/  LOP3.LUT R11, R11, 0xfffeffff, RZ, 0xc0, !PT ;  /* 0xfffeffff0b0b7812 */ /* 0x000fe200078ec0ff */
[----:B0-----:R-:W-:Y:S01]  /*3a530*/  IMAD R115, R115, UR26, R149 ;  /* 0x0000001a73737c24 */ /* 0x001fe2000f8e0295 */
[----:B------:R-:W0:Y:S04]  /*3a540*/  LDC R122, c[0x0][0x360] ;  /* 0x0000d800ff7a7b82 */ /* 0x000e280000000800 */
[----:B------:R-:W-:-:S05]  /*3a550*/  LEA R115, R115, 0x1, 0x4 ;  /* 0x0000000173737811 */ /* 0x000fca00078e20ff */
[----:B------:R-:W-:Y:S02]  /*3a560*/  @P0 LOP3.LUT R11, R11, 0x10000, RZ, 0xfc, !PT ;  /* 0x000100000b0b0812 */ /* 0x000fe400078efcff */
[----:B------:R-:W-:Y:S02]  /*3a570*/  ISETP.GT.U32.AND P0, PT, R4, UR19, PT ;  /* 0x0000001304007c0c */ /* 0x000fe4000bf04070 */
[----:B------:R-:W-:Y:S02]  /*3a580*/  ISETP.GE.U32.AND P5, PT, R115, UR8, PT ;  /* 0x0000000873007c0c */ /* 0x000fe4000bfa6070 */
[----:B------:R-:W-:Y:S02]  /*3a590*/  LOP3.LUT R2, R2, 0xfffffffb, RZ, 0xc0, !PT ;  /* 0xfffffffb02027812 */ /* 0x000fe400078ec0ff */
        /* <DEDUP_REMOVED lines=11> */
[----:B------:R-:W-:Y:S02]  /*3a650*/  ISETP.GE.U32.AND.EX P5, PT, RZ, UR9, PT, P5 ;  /* 0x00000009ff007c0c */ /* 0x000fe4000bfa6150 */
[----:B------:R-:W-:-:S05]  /*3a660*/  MOV R122, UR16 ;  /* 0x00000010007a7c02 */ /* 0x000fca0008000f00 */
        /* <DEDUP_REMOVED lines=26> */
[----:B0-----:R-:W-:Y:S02]  /*3a810*/  IMAD R122, R115, UR26, R149 ;  /* 0x0000001a737a7c24 */ /* 0x001fe4000f8e0295 */
[----:B------:R-:W0:Y:S03]  /*3a820*/  LDC R115, c[0x0][0x360] ;  /* 0x0000d800ff737b82 */ /* 0x000e260000000800 */
        /* <DEDUP_REMOVED lines=25> */
[----:B------:R-:W-:Y:S01]  /*3a9c0*/  ISETP.GT.U32.AND P0, PT, R4, UR29, PT ;  /* 0x0000001d04007c0c */ /* 0x000fe2000bf04070 */
[----:B------:R-:W1:Y:S01]  /*3a9d0*/  LDC R114, c[0x0][0x360] ;  /* 0x0000d800ff727b82 */ /* 0x000e620000000800 */
[----:B------:R-:W-:Y:S02]  /*3a9e0*/  ISETP.GE.U32.AND P5, PT, R72, UR8, PT ;  /* 0x0000000848007c0c */ /* 0x000fe4000bfa6070 */
[----:B------:R-:W-:Y:S02]  /*3a9f0*/  LOP3.LUT R2, R2, 0xfffffeff, RZ, 0xc0, !PT ;  /* 0xfffffeff02027812 */ /* 0x000fe400078ec0ff */
[----:B------:R-:W-:Y:S02]  /*3aa00*/  ISETP.GE.U32.AND.EX P5, PT, RZ, UR9, PT, P5 ;  /* 0x00000009ff007c0c */ /* 0x000fe4000bfa6150 */
[----:B------:R-:W-:-:S05]  /*3aa10*/  MOV R72, UR16 ;  /* 0x0000001000487c02 */ /* 0x000fca0008000f00 */
[----:B------:R-:W-:Y:S02]  /*3aa20*/  @P0 LOP3.LUT R2, R2, 0x100, RZ, 0xfc, !PT ;  /* 0x0000010002020812 */ /* 0x000fe400078efcff */
[----:B------:R-:W-:Y:S02]  /*3aa30*/  ISETP.LT.U32.AND.EX P0, PT, R72, R5, !P5, P0 ;  /* 0x000000054800720c */ /* 0x000fe40006f01100 */
[----:B------:R-:W-:Y:S01]  /*3aa40*/  LOP3.LUT R11, R11, 0xfffffdff, RZ, 0xc0, !PT ;  /* 0xfffffdff0b0b7812 */ /* 0x000fe200078ec0ff */
[----:B0-----:R-:W-:-:S05]  /*3aa50*/  IMAD R122, R122, UR26, R149 ;  /* 0x0000001a7a7a7c24 */ /* 0x001fca000f8e0295 */
[----:B------:R-:W-:Y:S01]  /*3aa60*/  LEA R122, R122, 0x1, 0x4 ;  /* 0x000000017a7a7811 */ /* 0x000fe200078e20ff */
[----:B-1----:R-:W-:-:S04]  /*3aa70*/  IMAD R115, R114, UR26, R149 ;  /* 0x0000001a72737c24 */ /* 0x002fc8000f8e0295 */
[----:B------:R-:W-:Y:S01]  /*3aa80*/  @P0 LOP3.LUT R11, R11, 0x200, RZ, 0xfc, !PT ;  /* 0x000002000b0b0812 */ /* 0x000fe200078efcff */
[----:B------:R-:W0:Y:S01]  /*3aa90*/  LDC R114, c[0x0][0x360] ;  /* 0x0000d800ff727b82 */ /* 0x000e220000000800 */
[----:B------:R-:W-:Y:S02]  /*3aaa0*/  ISETP.GT.U32.AND P0, PT, R4, UR30, PT ;  /* 0x0000001e04007c0c */ /* 0x000fe4000bf04070 */
[----:B------:R-:W-:Y:S02]  /*3aab0*/  ISETP.GE.U32.AND P5, PT, R122, UR8, PT ;  /* 0x000000087a007c0c */ /* 0x000fe4000bfa6070 */
[----:B------:R-:W-:Y:S02]  /*3aac0*/  LOP3.LUT R2, R2, 0xfffffdff, RZ, 0xc0, !PT ;  /* 0xfffffdff02027812 */ /* 0x000fe400078ec0ff */
[----:B------:R-:W-:Y:S01]  /*3aad0*/  ISETP.GE.U32.AND.EX P5, PT, RZ, UR9, PT, P5 ;  /* 0x00000009ff007c0c */ /* 0x000fe2000bfa6150 */
[----:B------:R-:W1:Y:S01]  /*3aae0*/  LDC R122, c[0x0][0x360] ;  /* 0x0000d800ff7a7b82 */ /* 0x000e620000000800 */
[----:B------:R-:W-:-:S05]  /*3aaf0*/  LEA R72, R115, 0x1, 0x4 ;  /* 0x0000000173487811 */ /* 0x000fca00078e20ff */
[----:B------:R-:W-:Y:S02]  /*3ab00*/  @P0 LOP3.LUT R2, R2, 0x200, RZ, 0xfc, !PT ;  /* 0x0000020002020812 */ /* 0x000fe400078efcff */
[----:B------:R-:W-:Y:S02]  /*3ab10*/  ISETP.LT.U32.AND.EX P0, PT, R123, R5, !P5, P0 ;  /* 0x000000057b00720c */ /* 0x000fe40006f01100 */
[----:B------:R-:W-:Y:S02]  /*3ab20*/  ISETP.GE.U32.AND P5, PT, R72, UR8, PT ;  /* 0x0000000848007c0c */ /* 0x000fe4000bfa6070 */
[----:B------:R-:W-:Y:S01]  /*3ab30*/  LOP3.LUT R11, R11, 0xfffffeff, RZ, 0xc0, !PT ;  /* 0xfffffeff0b0b7812 */ /* 0x000fe200078ec0ff */
[----:B------:R-:W3:Y:S01]  /*3ab40*/  LDC R115, c[0x0][0x360] ;  /* 0x0000d800ff737b82 */ /* 0x000ee20000000800 */
[----:B------:R-:W-:Y:S02]  /*3ab50*/  ISETP.GE.U32.AND.EX P5, PT, RZ, UR9, PT, P5 ;  /* 0x00000009ff007c0c */ /* 0x000fe4000bfa6150 */
[----:B------:R-:W-:Y:S01]  /*3ab60*/  ISETP.GT.U32.AND P4, PT, R4, UR31, PT ;  /* 0x0000001f04007c0c */ /* 0x000fe2000bf84070 */
[----:B0-----:R-:W-:-:S04]  /*3ab70*/  IMAD R114, R114, UR26, R149 ;  /* 0x0000001a72727c24 */ /* 0x001fc8000f8e0295 */
[----:B------:R-:W-:Y:S01]  /*3ab80*/  @P0 LOP3.LUT R11, R11, 0x100, RZ, 0xfc, !PT ;  /* 0x000001000b0b0812 */ /* 0x000fe200078efcff */
[----:B------:R-:W0:Y:S01]  /*3ab90*/  LDC R72, c[0x0][0x360] ;  /* 0x0000d800ff487b82 */ /* 0x000e220000000800 */
[----:B------:R-:W-:Y:S02]  /*3aba0*/  ISETP.LT.U32.AND.EX P0, PT, R123, R5, !P5, P4 ;  /* 0x000000057b00720c */ /* 0x000fe40006f01140 */
[----:B------:R-:W-:-:S04]  /*3abb0*/  LEA R114, R114, 0x1, 0x4 ;  /* 0x0000000172727811 */ /* 0x000fc800078e20ff */
[----:B------:R-:W-:Y:S02]  /*3abc0*/  ISETP.GE.U32.AND P5, PT, R114, UR8, PT ;  /* 0x0000000872007c0c */ /* 0x000fe4000bfa6070 */
[----:B------:R-:W-:Y:S01]  /*3abd0*/  LOP3.LUT R11, R11, 0xffffff7f, RZ, 0xc0, !PT ;  /* 0xffffff7f0b0b7812 */ /* 0x000fe200078ec0ff */
[----:B-1----:R-:W-:Y:S01]  /*3abe0*/  IMAD R122, R122, UR26, R149 ;  /* 0x0000001a7a7a7c24 */ /* 0x002fe2000f8e0295 */
[----:B------:R-:W-:Y:S02]  /*3abf0*/  ISETP.GE.U32.AND.EX P5, PT, RZ, UR9, PT, P5 ;  /* 0x00000009ff007c0c */ /* 0x000fe4000bfa6150 */
[----:B------:R-:W-:Y:S02]  /*3ac00*/  MOV R114, UR16 ;  /* 0x0000001000727c02 */ /* 0x000fe40008000f00 */
[----:B------:R-:W-:Y:S02]  /*3ac10*/  ISETP.GT.U32.AND P2, PT, R4, UR32, PT ;  /* 0x0000002004007c0c */ /* 0x000fe4000bf44070 */
[----:B------:R-:W-:-:S02]  /*3ac20*/  @P0 LOP3.LUT R11, R11, 0x80, RZ, 0xfc, !PT ;  /* 0x000000800b0b0812 */ /* 0x000fc400078efcff */
[----:B------:R-:W-:Y:S02]  /*3ac30*/  ISETP.LT.U32.AND.EX P0, PT, R114, R5, !P5, P2 ;  /* 0x000000057200720c */ /* 0x000fe40006f01120 */
[----:B------:R-:W-:Y:S01]  /*3ac40*/  LEA R122, R122, 0x1, 0x4 ;  /* 0x000000017a7a7811 */ /* 0x000fe200078e20ff */
[----:B---3--:R-:W-:-:S03]  /*3ac50*/  IMAD R115, R115, UR26, R149 ;  /* 0x0000001a73737c24 */ /* 0x008fc6000f8e0295 */
[----:B------:R-:W-:Y:S01]  /*3ac60*/  ISETP.GE.U32.AND P5, PT, R122, UR8, PT ;  /* 0x000000087a007c0c */ /* 0x000fe2000bfa6070 */
[----:B0-----:R-:W-:Y:S01]  /*3ac70*/  IMAD R114, R72, UR26, R149 ;  /* 0x0000001a48727c24 */ /* 0x001fe2000f8e0295 */
[----:B------:R-:W-:Y:S01]  /*3ac80*/  LOP3.LUT R11, R11, 0xffffffbf, RZ, 0xc0, !PT ;  /* 0xffffffbf0b0b7812 */ /* 0x000fe200078ec0ff */
[----:B------:R-:W0:Y:S01]  /*3ac90*/  LDC R72, c[0x0][0x360] ;  /* 0x0000d800ff487b82 */ /* 0x000e220000000800 */
[----:B------:R-:W-:Y:S02]  /*3aca0*/  ISETP.GE.U32.AND.EX P5, PT, RZ, UR9, PT, P5 ;  /* 0x00000009ff007c0c */ /* 0x000fe4000bfa6150 */
[----:B------:R-:W-:Y:S02]  /*3acb0*/  MOV R122, UR16 ;  /* 0x00000010007a7c02 */ /* 0x000fe40008000f00 */
[----:B------:R-:W-:Y:S02]  /*3acc0*/  ISETP.GT.U32.AND P1, PT, R4, UR33, PT ;  /* 0x0000002104007c0c */ /* 0x000fe4000bf24070 */
[----:B------:R-:W-:-:S02]  /*3acd0*/  LOP3.LUT R0, R0, 0xffffff7f, RZ, 0xc0, !PT ;  /* 0xffffff7f00007812 */ /* 0x000fc400078ec0ff */
[----:B------:R-:W-:Y:S02]  /*3ace0*/  LEA R115, R115, 0x1, 0x4 ;  /* 0x0000000173737811 */ /* 0x000fe400078e20ff */
[----:B------:R-:W-:Y:S02]  /*3acf0*/  @P0 LOP3.LUT R11, R11, 0x40, RZ, 0xfc, !PT ;  /* 0x000000400b0b0812 */ /* 0x000fe400078efcff */
[----:B------:R-:W-:Y:S02]  /*3ad00*/  ISETP.LT.U32.AND.EX P0, PT, R122, R5, !P5, P1 ;  /* 0x000000057a00720c */ /* 0x000fe40006f01110 */
[----:B------:R-:W-:Y:S02]  /*3ad10*/  @P4 LOP3.LUT R0, R0, 0x80, RZ, 0xfc, !PT ;  /* 0x0000008000004812 */ /* 0x000fe400078efcff */
[----:B------:R-:W-:Y:S02]  /*3ad20*/  ISETP.GE.U32.AND P5, PT, R115, UR8, PT ;  /* 0x0000000873007c0c */ /* 0x000fe4000bfa6070 */
[----:B------:R-:W1:Y:S01]  /*3ad30*/  LDC R115, c[0x0][0x360] ;  /* 0x0000d800ff737b82 */ /* 0x000e620000000800 */
[----:B------:R-:W-:-:S02]  /*3ad40*/  LOP3.LUT R0, R0, 0xfffffeff, RZ, 0xc0, !PT ;  /* 0xfffffeff00007812 */ /* 0x000fc400078ec0ff */
[----:B------:R-:W-:Y:S02]  /*3ad50*/  LOP3.LUT R11, R11, 0xffffffdf, RZ, 0xc0, !PT ;  /* 0xffffffdf0b0b7812 */ /* 0x000fe400078ec0ff */
[----:B------:R-:W-:Y:S02]  /*3ad60*/  @P2 LOP3.LUT R0, R0, 0x100, RZ, 0xfc, !PT ;  /* 0x0000010000002812 */ /* 0x000fe400078efcff */
[----:B------:R-:W-:Y:S02]  /*3ad70*/  @P0 LOP3.LUT R11, R11, 0x20, RZ, 0xfc, !PT ;  /* 0x000000200b0b0812 */ /* 0x000fe400078efcff */
[----:B------:R-:W-:Y:S02]  /*3ad80*/  LOP3.LUT R0, R0, 0xfffffdff, RZ, 0xc0, !PT ;  /* 0xfffffdff00007812 */ /* 0x000fe400078ec0ff */
[----:B------:R-:W-:Y:S02]  /*3ad90*/  LEA R114, R114, 0x1, 0x4 ;  /* 0x0000000172727811 */ /* 0x000fe400078e20ff */
[----:B------:R-:W-:-:S02]  /*3ada0*/  ISETP.GE.U32.AND.EX P5, PT, RZ, UR9, PT, P5 ;  /* 0x00000009ff007c0c */ /* 0x000fc4000bfa6150 */
[----:B------:R-:W-:Y:S02]  /*3adb0*/  ISETP.GT.U32.AND P0, PT, R4, UR34, PT ;  /* 0x0000002204007c0c */ /* 0x000fe4000bf04070 */
[----:B------:R-:W-:Y:S02]  /*3adc0*/  @P1 LOP3.LUT R0, R0, 0x200, RZ, 0xfc, !PT ;  /* 0x0000020000001812 */ /* 0x000fe400078efcff */
[----:B------:R-:W-:Y:S02]  /*3add0*/  LOP3.LUT R10, R10, 0xffffffbf, RZ, 0xc0, !PT ;  /* 0xffffffbf0a0a7812 */ /* 0x000fe400078ec0ff */
[----:B------:R-:W-:Y:S02]  /*3ade0*/  ISETP.LT.U32.AND.EX P1, PT, R122, R5, !P5, P0 ;  /* 0x000000057a00720c */ /* 0x000fe40006f21100 */
[----:B------:R-:W-:Y:S01]  /*3adf0*/  ISETP.GE.U32.AND P5, PT, R114, UR8, PT ;  /* 0x0000000872007c0c */ /* 0x000fe2000bfa6070 */
[----:B0-----:R-:W-:Y:S01]  /*3ae00*/  IMAD R72, R72, UR26, R149 ;  /* 0x0000001a48487c24 */ /* 0x001fe2000f8e0295 */
[----:B------:R-:W0:Y:S01]  /*3ae10*/  LDC R114, c[0x0][0x360] ;  /* 0x0000d800ff727b82 */ /* 0x000e220000000800 */
[----:B------:R-:W-:-:S02]  /*3ae20*/  @P3 LOP3.LUT R10, R10, 0x40, RZ, 0xfc, !PT ;  /* 0x000000400a0a3812 */ /* 0x000fc400078efcff */
[----:B------:R-:W-:Y:S02]  /*3ae30*/  ISETP.GE.U32.AND.EX P5, PT, RZ, UR9, PT, P5 ;  /* 0x00000009ff007c0c */ /* 0x000fe4000bfa6150 */
[----:B------:R-:W-:Y:S02]  /*3ae40*/  ISETP.GT.U32.AND P3, PT, R4, UR10, PT ;  /* 0x0000000a04007c0c */ /* 0x000fe4000bf64070 */
[----:B------:R-:W-:Y:S02]  /*3ae50*/  LOP3.LUT R0, R0, 0xfffffbff, RZ, 0xc0, !PT ;  /* 0xfffffbff00007812 */ /* 0x000fe400078ec0ff */
[----:B------:R-:W-:Y:S02]  /*3ae60*/  LEA R72, R72, 0x2, 0x4 ;  /* 0x0000000248487811 */ /* 0x000fe400078e20ff */
[----:B------:R-:W-:Y:S01]  /*3ae70*/  ISETP.LT.U32.AND.EX P2, PT, R122, R5, !P5, P3 ;  /* 0x000000057a00720c */ /* 0x000fe20006f41130 */
[----:B-1----:R-:W-:Y:S01]  /*3ae80*/  IMAD R122, R115, UR26, R149 ;  /* 0x0000001a737a7c24 */ /* 0x002fe2000f8e0295 */
[----:B------:R-:W-:Y:S01]  /*3ae90*/  @P0 LOP3.LUT R0, R0, 0x400, RZ, 0xfc, !PT ;  /* 0x0000040000000812 */ /* 0x000fe200078efcff */
[----:B------:R-:W1:Y:S01]  /*3aea0*/  LDC R115, c[0x0][0x360] ;  /* 0x0000d800ff737b82 */ /* 0x000e620000000800 */
[----:B------:R-:W-:-:S02]  /*3aeb0*/  ISETP.GE.U32.AND P5, PT, R72, UR8, PT ;  /* 0x0000000848007c0c */ /* 0x000fc4000bfa6070 */
[----:B------:R-:W-:Y:S02]  /*3aec0*/  LOP3.LUT R11, R11, 0xffffffef, RZ, 0xc0, !PT ;  /* 0xffffffef0b0b7812 */ /* 0x000fe400078ec0ff */
[----:B------:R-:W-:Y:S02]  /*3aed0*/  LOP3.LUT R0, R0, 0xfffff7ff, RZ, 0xc0, !PT ;  /* 0xfffff7ff00007812 */ /* 0x000fe400078ec0ff */
[----:B------:R-:W-:Y:S02]  /*3aee0*/  LOP3.LUT P4, RZ, R2, 0x400, RZ, 0xc0, !PT ;  /* 0x0000040002ff7812 */ /* 0x000fe4000788c0ff */
[----:B------:R-:W-:Y:S02]  /*3aef0*/  ISETP.GE.U32.AND.EX P5, PT, RZ, UR9, PT, P5 ;  /* 0x00000009ff007c0c */ /* 0x000fe4000bfa6150 */
[----:B------:R-:W-:Y:S02]  /*3af00*/  MOV R72, UR16 ;  /* 0x0000001000487c02 */ /* 0x000fe40008000f00 */
[----:B------:R-:W-:-:S02]  /*3af10*/  @P1 LOP3.LUT R11, R11, 0x10, RZ, 0xfc, !PT ;  /* 0x000000100b0b1812 */ /* 0x000fc400078efcff */
[----:B------:R-:W-:Y:S02]  /*3af20*/  @P3 LOP3.LUT R0, R0, 0x800, RZ, 0xfc, !PT ;  /* 0x0000080000003812 */ /* 0x000fe400078efcff */
[----:B------:R-:W-:Y:S02]  /*3af30*/  ISETP.GE.U32.OR.EX P3, PT, R72, R5, P5, P4 ;  /* 0x000000054800720c */ /* 0x000fe40002f66540 */
[----:B------:R-:W-:Y:S02]  /*3af40*/  LOP3.LUT R11, R11, 0xfffffff7, RZ, 0xc0, !PT ;  /* 0xfffffff70b0b7812 */ /* 0x000fe400078ec0ff */
[----:B------:R-:W-:Y:S01]  /*3af50*/  LEA R122, R122, 0x2, 0x4 ;  /* 0x000000027a7a7811 */ /* 0x000fe200078e20ff */
[----:B0-----:R-:W-:Y:S01]  /*3af60*/  IMAD R114, R114, UR26, R149 ;  /* 0x0000001a72727c24 */ /* 0x001fe2000f8e0295 */
[----:B------:R-:W-:Y:S02]  /*3af70*/  @P2 LOP3.LUT R11, R11, 0x8, RZ, 0xfc, !PT ;  /* 0x000000080b0b2812 */ /* 0x000fe400078efcff */
[----:B------:R-:W-:-:S02]  /*3af80*/  ISETP.GE.U32.AND P5, PT, R122, UR8, PT ;  /* 0x000000087a007c0c */ /* 0x000fc4000bfa6070 */
[----:B------:R-:W-:Y:S02]  /*3af90*/  LOP3.LUT R11, R11, 0xdfffffff, RZ, 0xc0, !PT ;  /* 0xdfffffff0b0b7812 */ /* 0x000fe400078ec0ff */
[----:B------:R-:W-:Y:S02]  /*3afa0*/  ISETP.GE.U32.AND.EX P5, PT, RZ, UR9, PT, P5 ;  /* 0x00000009ff007c0c */ /* 0x000fe4000bfa6150 */
[----:B------:R-:W-:Y:S02]  /*3afb0*/  MOV R122, UR16 ;  /* 0x00000010007a7c02 */ /* 0x000fe40008000f00 */
[----:B------:R-:W-:Y:S01]  /*3afc0*/  LEA R114, R114, 0x2, 0x4 ;  /* 0x0000000272727811 */ /* 0x000fe200078e20ff */
[----:B------:R-:W0:Y:S01]  /*3afd0*/  LDC R72, c[0x0][0x360] ;  /* 0x0000d800ff487b82 */ /* 0x000e220000000800 */
[----:B------:R-:W-:Y:S02]  /*3afe0*/  @P3 LOP3.LUT R11, R11, 0x20000000, RZ, 0xfc, !PT ;  /* 0x200000000b0b3812 */ /* 0x000fe400078efcff */
[----:B------:R-:W-:Y:S01]  /*3aff0*/  ISETP.LT.U32.AND.EX P3, PT, R122, R5, !P5, P6 ;  /* 0x000000057a00720c */ /* 0x000fe20006f61160 */
[----:B-1----:R-:W-:Y:S01]  /*3b000*/  IMAD R122, R115, UR26, R149 ;  /* 0x0000001a737a7c24 */ /* 0x002fe2000f8e0295 */
[----:B------:R-:W-:-:S02]  /*3b010*/  ISETP.GE.U32.AND P5, PT, R114, UR8, PT ;  /* 0x0000000872007c0c */ /* 0x000fc4000bfa6070 */
[----:B------:R-:W-:Y:S02]  /*3b020*/  LOP3.LUT P0, RZ, R2, 0x2, RZ, 0xc0, !PT ;  /* 0x0000000202ff7812 */ /* 0x000fe4000780c0ff */
[----:B------:R-:W-:Y:S02]  /*3b030*/  ISETP.GE.U32.AND.EX P5, PT, RZ, UR9, PT, P5 ;  /* 0x00000009ff007c0c */ /* 0x000fe4000bfa6150 */
[----:B------:R-:W-:Y:S02]  /*3b040*/  MOV R114, UR16 ;  /* 0x0000001000727c02 */ /* 0x000fe40008000f00 */
[----:B------:R-:W-:Y:S02]  /*3b050*/  LEA R122, R122, 0x2, 0x4 ;  /* 0x000000027a7a7811 */ /* 0x000fe400078e20ff */
[----:B------:R-:W-:Y:S02]  /*3b060*/  ISETP.LT.U32.AND.EX P0, PT, R114, R5, !P5, P0 ;  /* 0x000000057200720c */ /* 0x000fe40006f01100 */
[----:B------:R-:W-:-:S02]  /*3b070*/  ISETP.GE.U32.AND P5, PT, R122, UR8, PT ;  /* 0x000000087a007c0c */ /* 0x000fc4000bfa6070 */
[----:B------:R-:W-:Y:S02]  /*3b080*/  LOP3.LUT R11, R11, 0xfffffffb, RZ, 0xc0, !PT ;  /* 0xfffffffb0b0b7812 */ /* 0x000fe400078ec0ff */
[----:B------:R-:W-:Y:S02]  /*3b090*/  LOP3.LUT P1, RZ, R2, 0x4, RZ, 0xc0, !PT ;  /* 0x0000000402ff7812 */ /* 0x000fe4000782c0ff */
[----:B------:R-:W-:Y:S02]  /*3b0a0*/  ISETP.GE.U32.AND.EX P5, PT, RZ, UR9, PT, P5 ;  /* 0x00000009ff007c0c */ /* 0x000fe4000bfa6150 */
[----:B------:R-:W-:Y:S02]  /*3b0b0*/  MOV R122, UR16 ;  /* 0x00000010007a7c02 */ /* 0x000fe40008000f00 */
[----:B------:R-:W-:Y:S02]  /*3b0c0*/  @P3 LOP3.LUT R11, R11, 0x4, RZ, 0xfc, !PT ;  /* 0x000000040b0b3812 */ /* 0x000fe400078efcff */
[----:B------:R-:W-:-:S02]  /*3b0d0*/  ISETP.LT.U32.AND.EX P5, PT, R122, R5, !P5, P1 ;  /* 0x000000057a00720c */ /* 0x000fc40006fa1110 */
[----:B------:R-:W-:Y:S01]  /*3b0e0*/  LOP3.LUT R11, R11, 0xfffffffd, RZ, 0xc0, !PT ;  /* 0xfffffffd0b0b7812 */ /* 0x000fe200078ec0ff */
[----:B------:R-:W1:Y:S01]  /*3b0f0*/  LDC R115, c[0x0][0x360] ;  /* 0x0000d800ff737b82 */ /* 0x000e620000000800 */
[----:B0-----:R-:W-:Y:S02]  /*3b100*/  IMAD R114, R72, UR26, R149 ;  /* 0x0000001a48727c24 */ /* 0x001fe4000f8e0295 */
[----:B------:R-:W-:-:S03]  /*3b110*/  @P0 LOP3.LUT R11, R11, 0x2, RZ, 0xfc, !PT ;  /* 0x000000020b0b0812 */ /* 0x000fc600078efcff */
[----:B------:R-:W-:Y:S02]  /*3b120*/  LEA R114, R114, 0x2, 0x4 ;  /* 0x0000000272727811 */ /* 0x000fe400078e20ff */
[----:B------:R-:W-:-:S04]  /*3b130*/  LOP3.LUT R11, R11, 0xfffffffe, RZ, 0xc0, !PT ;  /* 0xfffffffe0b0b7812 */ /* 0x000fc800078ec0ff */
[----:B------:R-:W-:Y:S02]  /*3b140*/  @P5 LOP3.LUT R11, R11, 0x1, RZ, 0xfc, !PT ;  /* 0x000000010b0b5812 */ /* 0x000fe400078efcff */
[----:B------:R-:W-:Y:S02]  /*3b150*/  ISETP.GE.U32.AND P5, PT, R114, UR8, PT ;  /* 0x0000000872007c0c */ /* 0x000fe4000bfa6070 */
[----:B------:R-:W-:Y:S02]  /*3b160*/  LOP3.LUT P2, RZ, R2, 0x8, RZ, 0xc0, !PT ;  /* 0x0000000802ff7812 */ /* 0x000fe4000784c0ff */
[----:B------:R-:W-:Y:S02]  /*3b170*/  ISETP.GE.U32.AND.EX P5, PT, RZ, UR9, PT, P5 ;  /* 0x00000009ff007c0c */ /* 0x000fe4000bfa6150 */
[----:B------:R-:W-:Y:S01]  /*3b180*/  MOV R114, UR16 ;  /* 0x0000001000727c02 */ /* 0x000fe20008000f00 */
[----:B------:R-:W0:Y:S03]  /*3b190*/  LDC R72, c[0x0][0x360] ;  /* 0x0000d800ff487b82 */ /* 0x000e260000000800 */
[----:B------:R-:W-:Y:S01]  /*3b1a0*/  ISETP.LT.U32.AND.EX P5, PT, R114, R5, !P5, P2 ;  /* 0x000000057200720c */ /* 0x000fe20006fa1120 */
[----:B-1----:R-:W-:Y:S01]  /*3b1b0*/  IMAD R122, R115, UR26, R149 ;  /* 0x0000001a737a7c24 */ /* 0x002fe2000f8e0295 */
[----:B------:R-:W-:-:S04]  /*3b1c0*/  LOP3.LUT R23, R23, 0x7fffffff, RZ, 0xc0, !PT ;  /* 0x7fffffff17177812 */ /* 0x000fc800078ec0ff */
[----:B------:R-:W-:Y:S02]  /*3b1d0*/  LEA R122, R122, 0x2, 0x4 ;  /* 0x000000027a7a7811 */ /* 0x000fe400078e20ff */
[----:B------:R-:W-:-:S05]  /*3b1e0*/  LOP3.LUT P4, RZ, R2, 0x10, RZ, 0xc0, !PT ;  /* 0x0000001002ff7812 */ /* 0x000fca000788c0ff */
[----:B------:R-:W-:Y:S02]  /*3b1f0*/  @P5 LOP3.LUT R23, R23, 0x80000000, RZ, 0xfc, !PT ;  /* 0x8000000017175812 */ /* 0x000fe400078efcff */
[----:B------:R-:W-:Y:S02]  /*3b200*/  ISETP.GE.U32.AND P5, PT, R122, UR8, PT ;  /* 0x000000087a007c0c */ /* 0x000fe4000bfa6070 */
[----:B------:R-:W-:Y:S02]  /*3b210*/  MOV R122, UR16 ;  /* 0x00000010007a7c02 */ /* 0x000fe40008000f00 */
[----:B------:R-:W-:Y:S01]  /*3b220*/  ISETP.GE.U32.AND.EX P5, PT, RZ, UR9, PT, P5 ;  /* 0x00000009ff007c0c */ /* 0x000fe2000bfa6150 */
[----:B------:R-:W1:Y:S03]  /*3b230*/  LDC R115, c[0x0][0x360] ;  /* 0x0000d800ff737b82 */ /* 0x000e660000000800 */
[----:B------:R-:W-:Y:S01]  /*3b240*/  ISETP.LT.U32.AND.EX P5, PT, R122, R5, !P5, P4 ;  /* 0x000000057a00720c */ /* 0x000fe20006fa1140 */
[----:B0-----:R-:W-:Y:S01]  /*3b250*/  IMAD R114, R72, UR26, R149 ;  /* 0x0000001a48727c24 */ /* 0x001fe2000f8e0295 */
[----:B------:R-:W-:-:S04]  /*3b260*/  LOP3.LUT R23, R23, 0xbfffffff, RZ, 0xc0, !PT ;  /* 0xbfffffff17177812 */ /* 0x000fc800078ec0ff */
[----:B------:R-:W-:Y:S02]  /*3b270*/  LEA R114, R114, 0x2, 0x4 ;  /* 0x0000000272727811 */ /* 0x000fe400078e20ff */
[----:B------:R-:W-:-:S05]  /*3b280*/  LOP3.LUT P3, RZ, R2, 0x20, RZ, 0xc0, !PT ;  /* 0x0000002002ff7812 */ /* 0x000fca000786c0ff */
[----:B------:R-:W-:Y:S02]  /*3b290*/  @P5 LOP3.LUT R23, R23, 0x40000000, RZ, 0xfc, !PT ;  /* 0x4000000017175812 */ /* 0x000fe400078efcff */
[----:B------:R-:W-:Y:S02]  /*3b2a0*/  ISETP.GE.U32.AND P5, PT, R114, UR8, PT ;  /* 0x0000000872007c0c */ /* 0x000fe4000bfa6070 */
[----:B------:R-:W-:Y:S02]  /*3b2b0*/  MOV R114, UR16 ;  /* 0x0000001000727c02 */ /* 0x000fe40008000f00 */
[----:B------:R-:W-:Y:S01]  /*3b2c0*/  ISETP.GE.U32.AND.EX P5, PT, RZ, UR9, PT, P5 ;  /* 0x00000009ff007c0c */ /* 0x000fe2000bfa6150 */
        /* <DEDUP_REMOVED lines=44> */
[----:B------:R-:W-:Y:S01]  /*3b590*/  LEA R122, R122, 0x2, 0x4 ;  /* 0x000000027a7a7811 */ /* 0x000fe200078e20ff */
[----:B------:R-:W1:Y:S01]  /*3b5a0*/  LDC R115, c[0x0][0x360] ;  /* 0x0000d800ff737b82 */ /* 0x000e620000000800 */
[----:B------:R-:W-:-:S05]  /*3b5b0*/  LOP3.LUT P4, RZ, R0, 0x80, RZ, 0xc0, !PT ;  /* 0x0000008000ff7812 */ /* 0x000fca000788c0ff */
[----:B------:R-:W-:Y:S02]  /*3b5c0*/  @P5 LOP3.LUT R23, R23, 0x2000000, RZ, 0xfc, !PT ;  /* 0x0200000017175812 */ /* 0x000fe400078efcff */
[----:B------:R-:W-:Y:S02]  /*3b5d0*/  ISETP.GE.U32.AND P5, PT, R122, UR8, PT ;  /* 0x000000087a007c0c */ /* 0x000fe4000bfa6070 */
[----:B------:R-:W-:Y:S02]  /*3b5e0*/  MOV R122, UR16 ;  /* 0x00000010007a7c02 */ /* 0x000fe40008000f00 */
[----:B------:R-:W-:-:S04]  /*3b5f0*/  ISETP.GE.U32.AND.EX P5, PT, RZ, UR9, PT, P5 ;  /* 0x00000009ff007c0c */ /* 0x000fc8000bfa6150 */
[----:B------:R-:W-:Y:S01]  /*3b600*/  ISETP.LT.U32.AND.EX P5, PT, R122, R5, !P5, P4 ;  /* 0x000000057a00720c */ /* 0x000fe20006fa1140 */
[----:B0-----:R-:W-:Y:S01]  /*3b610*/  IMAD R114, R72, UR26, R149 ;  /* 0x0000001a48727c24 */ /* 0x001fe2000f8e0295 */
[----:B------:R-:W-:Y:S01]  /*3b620*/  LOP3.LUT R23, R23, 0xfeffffff, RZ, 0xc0, !PT ;  /* 0xfeffffff17177812 */ /* 0x000fe200078ec0ff */
[----:B------:R-:W0:Y:S03]  /*3b630*/  LDC R72, c[0x0][0x360] ;  /* 0x0000d800ff487b82 */ /* 0x000e260000000800 */
[----:B------:R-:W-:Y:S02]  /*3b640*/  LEA R114, R114, 0x2, 0x4 ;  /* 0x0000000272727811 */ /* 0x000fe400078e20ff */
[----:B------:R-:W-:-:S05]  /*3b650*/  LOP3.LUT P2, RZ, R0, 0x100, RZ, 0xc0, !PT ;  /* 0x0000010000ff7812 */ /* 0x000fca000784c0ff */
[----:B------:R-:W-:Y:S02]  /*3b660*/  @P5 LOP3.LUT R23, R23, 0x1000000, RZ, 0xfc, !PT ;  /* 0x0100000017175812 */ /* 0x000fe400078efcff */
[----:B------:R-:W-:Y:S02]  /*3b670*/  ISETP.GE.U32.AND P5, PT, R114, UR8, PT ;  /* 0x0000000872007c0c */ /* 0x000fe4000bfa6070 */
[----:B------:R-:W-:Y:S02]  /*3b680*/  MOV R114, UR16 ;  /* 0x0000001000727c02 */ /* 0x000fe40008000f00 */
[----:B------:R-:W-:Y:S01]  /*3b690*/  ISETP.GE.U32.AND.EX P5, PT, RZ, UR9, PT, P5 ;  /* 0x00000009ff007c0c */ /* 0x000fe2000bfa6150 */
[----:B-1----:R-:W-:Y:S02]  /*3b6a0*/  IMAD R122, R115, UR26, R149 ;  /* 0x0000001a737a7c24 */ /* 0x002fe4000f8e0295 */
[----:B------:R-:W1:Y:S01]  /*3b6b0*/  LDC R115, c[0x0][0x360] ;  /* 0x0000d800ff737b82 */ /* 0x000e620000000800 */
[----:B------:R-:W-:-:S02]  /*3b6c0*/  ISETP.LT.U32.AND.EX P5, PT, R114, R5, !P5, P2 ;  /* 0x000000057200720c */ /* 0x000fc40006fa1120 */
[C---:B------:R-:W-:Y:S02]  /*3b6d0*/  LOP3.LUT P3, RZ, R0.reuse, 0x800, RZ, 0xc0, !PT ;  /* 0x0000080000ff7812 */ /* 0x040fe4000786c0ff */
[C---:B------:R-:W-:Y:S02]  /*3b6e0*/  LOP3.LUT P0, RZ, R0.reuse, 0x400, RZ, 0xc0, !PT ;  /* 0x0000040000ff7812 */ /* 0x040fe4000780c0ff */
[C---:B------:R-:W-:Y:S02]  /*3b6f0*/  LOP3.LUT P1, RZ, R0.reuse, 0x200, RZ, 0xc0, !PT ;  /* 0x0000020000ff7812 */ /* 0x040fe4000782c0ff */
[----:B------:R-:W-:Y:S02]  /*3b700*/  LOP3.LUT R0, R0, 0xfffffffb, RZ, 0xc0, !PT ;  /* 0xfffffffb00007812 */ /* 0x000fe400078ec0ff */
[----:B------:R-:W-:Y:S02]  /*3b710*/  LOP3.LUT R23, R23, 0xff7fffff, RZ, 0xc0, !PT ;  /* 0xff7fffff17177812 */ /* 0x000fe400078ec0ff */
[----:B------:R-:W-:Y:S01]  /*3b720*/  LEA R122, R122, 0x2, 0x4 ;  /* 0x000000027a7a7811 */ /* 0x000fe200078e20ff */
[----:B0-----:R-:W-:Y:S01]  /*3b730*/  IMAD R114, R72, UR26, R149 ;  /* 0x0000001a48727c24 */ /* 0x001fe2000f8e0295 */
[----:B------:R-:W-:-:S02]  /*3b740*/  @P4 LOP3.LUT R0, R0, 0x4, RZ, 0xfc, !PT ;  /* 0x0000000400004812 */ /* 0x000fc400078efcff */
[----:B------:R-:W-:Y:S01]  /*3b750*/  @P5 LOP3.LUT R23, R23, 0x800000, RZ, 0xfc, !PT ;  /* 0x0080000017175812 */ /* 0x000fe200078efcff */
[----:B------:R-:W0:Y:S01]  /*3b760*/  LDC R72, c[0x0][0x360] ;  /* 0x0000d800ff487b82 */ /* 0x000e220000000800 */
[----:B------:R-:W-:Y:S02]  /*3b770*/  ISETP.GE.U32.AND P5, PT, R122, UR8, PT ;  /* 0x000000087a007c0c */ /* 0x000fe4000bfa6070 */
[----:B------:R-:W-:Y:S02]  /*3b780*/  LOP3.LUT R0, R0, 0xfffffff7, RZ, 0xc0, !PT ;  /* 0xfffffff700007812 */ /* 0x000fe400078ec0ff */
[----:B------:R-:W-:Y:S02]  /*3b790*/  ISETP.GE.U32.AND.EX P5, PT, RZ, UR9, PT, P5 ;  /* 0x00000009ff007c0c */ /* 0x000fe4000bfa6150 */
[----:B------:R-:W-:Y:S02]  /*3b7a0*/  MOV R122, UR16 ;  /* 0x00000010007a7c02 */ /* 0x000fe40008000f00 */
[----:B------:R-:W-:-:S02]  /*3b7b0*/  @P2 LOP3.LUT R0, R0, 0x8, RZ, 0xfc, !PT ;  /* 0x0000000800002812 */ /* 0x000fc400078efcff */
[----:B------:R-:W-:Y:S01]  /*3b7c0*/  ISETP.LT.U32.AND.EX P2, PT, R122, R5, !P5, P1 ;  /* 0x000000057a00720c */ /* 0x000fe20006f41110 */
[----:B-1----:R-:W-:Y:S02]  /*3b7d0*/  IMAD R122, R115, UR26, R149 ;  /* 0x0000001a737a7c24 */ /* 0x002fe4000f8e0295 */
[----:B------:R-:W1:Y:S01]  /*3b7e0*/  LDC R115, c[0x0][0x360] ;  /* 0x0000d800ff737b82 */ /* 0x000e620000000800 */
[----:B------:R-:W-:-:S04]  /*3b7f0*/  LEA R114, R114, 0x2, 0x4 ;  /* 0x0000000272727811 */ /* 0x000fc800078e20ff */
[----:B------:R-:W-:Y:S02]  /*3b800*/  ISETP.GE.U32.AND P5, PT, R114, UR8, PT ;  /* 0x0000000872007c0c */ /* 0x000fe4000bfa6070 */
[----:B------:R-:W-:Y:S02]  /*3b810*/  LOP3.LUT R0, R0, 0xffffffef, RZ, 0xc0, !PT ;  /* 0xffffffef00007812 */ /* 0x000fe400078ec0ff */
[----:B------:R-:W-:Y:S02]  /*3b820*/  ISETP.GE.U32.AND.EX P5, PT, RZ, UR9, PT, P5 ;  /* 0x00000009ff007c0c */ /* 0x000fe4000bfa6150 */
[----:B------:R-:W-:Y:S02]  /*3b830*/  MOV R114, UR16 ;  /* 0x0000001000727c02 */ /* 0x000fe40008000f00 */
[----:B------:R-:W-:Y:S02]  /*3b840*/  LEA R122, R122, 0x2, 0x4 ;  /* 0x000000027a7a7811 */ /* 0x000fe400078e20ff */
[----:B------:R-:W-:-:S02]  /*3b850*/  @P1 LOP3.LUT R0, R0, 0x10, RZ, 0xfc, !PT ;  /* 0x0000001000001812 */ /* 0x000fc400078efcff */
[----:B------:R-:W-:Y:S01]  /*3b860*/  ISETP.LT.U32.AND.EX P1, PT, R114, R5, !P5, P0 ;  /* 0x000000057200720c */ /* 0x000fe20006f21100 */
[----:B0-----:R-:W-:Y:S01]  /*3b870*/  IMAD R114, R72, UR26, R149 ;  /* 0x0000001a48727c24 */ /* 0x001fe2000f8e0295 */
[----:B------:R-:W-:Y:S01]  /*3b880*/  ISETP.GE.U32.AND P5, PT, R122, UR8, PT ;  /* 0x000000087a007c0c */ /* 0x000fe2000bfa6070 */
[----:B------:R-:W0:Y:S01]  /*3b890*/  LDC R72, c[0x0][0x360] ;  /* 0x0000d800ff487b82 */ /* 0x000e220000000800 */
[----:B------:R-:W-:Y:S02]  /*3b8a0*/  LOP3.LUT R23, R23, 0xffbfffff, RZ, 0xc0, !PT ;  /* 0xffbfffff17177812 */ /* 0x000fe400078ec0ff */
[----:B------:R-:W-:Y:S02]  /*3b8b0*/  ISETP.GE.U32.AND.EX P5, PT, RZ, UR9, PT, P5 ;  /* 0x00000009ff007c0c */ /* 0x000fe4000bfa6150 */
[----:B------:R-:W-:Y:S02]  /*3b8c0*/  MOV R122, UR16 ;  /* 0x00000010007a7c02 */ /* 0x000fe40008000f00 */
[----:B------:R-:W-:-:S02]  /*3b8d0*/  LOP3.LUT R0, R0, 0xffffffdf, RZ, 0xc0, !PT ;  /* 0xffffffdf00007812 */ /* 0x000fc400078ec0ff */
[----:B------:R-:W-:Y:S02]  /*3b8e0*/  @P2 LOP3.LUT R23, R23, 0x400000, RZ, 0xfc, !PT ;  /* 0x0040000017172812 */ /* 0x000fe400078efcff */
[----:B------:R-:W-:Y:S02]  /*3b8f0*/  LEA R114, R114, 0x3, 0x4 ;  /* 0x0000000372727811 */ /* 0x000fe400078e20ff */
[----:B------:R-:W-:Y:S01]  /*3b900*/  ISETP.LT.U32.AND.EX P2, PT, R122, R5, !P5, P3 ;  /* 0x000000057a00720c */ /* 0x000fe20006f41130 */
[----:B-1----:R-:W-:Y:S01]  /*3b910*/  IMAD R122, R115, UR26, R149 ;  /* 0x0000001a737a7c24 */ /* 0x002fe2000f8e0295 */
[----:B------:R-:W-:Y:S01]  /*3b920*/  @P0 LOP3.LUT R0, R0, 0x20, RZ, 0xfc, !PT ;  /* 0x0000002000000812 */ /* 0x000fe200078efcff */
[----:B------:R-:W1:Y:S01]  /*3b930*/  LDC R115, c[0x0][0x360] ;  /* 0x0000d800ff737b82 */ /* 0x000e620000000800 */
[----:B------:R-:W-:Y:S02]  /*3b940*/  ISETP.GE.U32.AND P5, PT, R114, UR8, PT ;  /* 0x0000000872007c0c */ /* 0x000fe4000bfa6070 */
[----:B------:R-:W-:-:S02]  /*3b950*/  LOP3.LUT R0, R0, 0xffffffbf, RZ, 0xc0, !PT ;  /* 0xffffffbf00007812 */ /* 0x000fc400078ec0ff */
[----:B------:R-:W-:Y:S02]  /*3b960*/  LOP3.LUT P4, RZ, R2, 0x400, RZ, 0xc0, !PT ;  /* 0x0000040002ff7812 */ /* 0x000fe4000788c0ff */
[----:B------:R-:W-:Y:S02]  /*3b970*/  ISETP.GE.U32.AND.EX P5, PT, RZ, UR9, PT, P5 ;  /* 0x00000009ff007c0c */ /* 0x000fe4000bfa6150 */
[----:B------:R-:W-:Y:S02]  /*3b980*/  MOV R114, UR16 ;  /* 0x0000001000727c02 */ /* 0x000fe40008000f00 */
[----:B------:R-:W-:Y:S02]  /*3b990*/  @P3 LOP3.LUT R0, R0, 0x40, RZ, 0xfc, !PT ;  /* 0x0000004000003812 */ /* 0x000fe400078efcff */
[----:B------:R-:W-:Y:S02]  /*3b9a0*/  ISETP.GE.U32.OR.EX P3, PT, R114, R5, P5, P4 ;  /* 0x000000057200720c */ /* 0x000fe40002f66540 */
[----:B------:R-:W-:Y:S01]  /*3b9b0*/  LEA R122, R122, 0x3, 0x4 ;  /* 0x000000037a7a7811 */ /* 0x000fe200078e20ff */
[----:B0-----:R-:W-:-:S03]  /*3b9c0*/  IMAD R114, R72, UR26, R149 ;  /* 0x0000001a48727c24 */ /* 0x001fc6000f8e0295 */
[----:B------:R-:W-:Y:S02]  /*3b9d0*/  ISETP.GE.U32.AND P5, PT, R122, UR8, PT ;  /* 0x000000087a007c0c */ /* 0x000fe4000bfa6070 */
[----:B------:R-:W-:Y:S02]  /*3b9e0*/  LOP3.LUT R23, R23, 0xffdfffff, RZ, 0xc0, !PT ;  /* 0xffdfffff17177812 */ /* 0x000fe400078ec0ff */
[----:B------:R-:W-:Y:S02]  /*3b9f0*/  LOP3.LUT R11, R11, 0xefffffff, RZ, 0xc0, !PT ;  /* 0xefffffff0b0b7812 */ /* 0x000fe400078ec0ff */
[----:B------:R-:W-:Y:S02]  /*3ba00*/  ISETP.GE.U32.AND.EX P5, PT, RZ, UR9, PT, P5 ;  /* 0x00000009ff007c0c */ /* 0x000fe4000bfa6150 */
[----:B------:R-:W-:Y:S02]  /*3ba10*/  MOV R122, UR16 ;  /* 0x00000010007a7c02 */ /* 0x000fe40008000f00 */
[----:B------:R-:W-:Y:S01]  /*3ba20*/  LEA R114, R114, 0x3, 0x4 ;  /* 0x0000000372727811 */ /* 0x000fe200078e20ff */
[----:B------:R-:W0:Y:S01]  /*3ba30*/  LDC R72, c[0x0][0x360] ;  /* 0x0000d800ff487b82 */ /* 0x000e220000000800 */
[----:B------:R-:W-:-:S02]  /*3ba40*/  @P1 LOP3.LUT R23, R23, 0x200000, RZ, 0xfc, !PT ;  /* 0x0020000017171812 */ /* 0x000fc400078efcff */
[----:B------:R-:W-:Y:S02]  /*3ba50*/  @P3 LOP3.LUT R11, R11, 0x10000000, RZ, 0xfc, !PT ;  /* 0x100000000b0b3812 */ /* 0x000fe400078efcff */
[----:B------:R-:W-:Y:S01]  /*3ba60*/  ISETP.LT.U32.AND.EX P3, PT, R122, R5, !P5, P6 ;  /* 0x000000057a00720c */ /* 0x000fe20006f61160 */
[----:B-1----:R-:W-:Y:S01]  /*3ba70*/  IMAD R122, R115, UR26, R149 ;  /* 0x0000001a737a7c24 */ /* 0x002fe2000f8e0295 */
[----:B------:R-:W-:Y:S02]  /*3ba80*/  ISETP.GE.U32.AND P5, PT, R114, UR8, PT ;  /* 0x0000000872007c0c */ /* 0x000fe4000bfa6070 */
[----:B------:R-:W-:Y:S02]  /*3ba90*/  LOP3.LUT R23, R23, 0xffefffff, RZ, 0xc0, !PT ;  /* 0xffefffff17177812 */ /* 0x000fe400078ec0ff */
[----:B------:R-:W-:Y:S02]  /*3baa0*/  LOP3.LUT P0, RZ, R2, 0x2, RZ, 0xc0, !PT ;  /* 0x0000000202ff7812 */ /* 0x000fe4000780c0ff */
[----:B------:R-:W-:-:S02]  /*3bab0*/  ISETP.GE.U32.AND.EX P5, PT, RZ, UR9, PT, P5 ;  /* 0x00000009ff007c0c */ /* 0x000fc4000bfa6150 */
[----:B------:R-:W-:Y:S02]  /*3bac0*/  MOV R114, UR16 ;  /* 0x0000001000727c02 */ /* 0x000fe40008000f00 */
[----:B------:R-:W-:Y:S02]  /*3bad0*/  LEA R122, R122, 0x3, 0x4 ;  /* 0x000000037a7a7811 */ /* 0x000fe400078e20ff */
[----:B------:R-:W-:Y:S02]  /*3bae0*/  @P2 LOP3.LUT R23, R23, 0x100000, RZ, 0xfc, !PT ;  /* 0x0010000017172812 */ /* 0x000fe400078efcff */
[----:B------:R-:W-:Y:S02]  /*3baf0*/  ISETP.LT.U32.AND.EX P0, PT, R114, R5, !P5, P0 ;  /* 0x000000057200720c */ /* 0x000fe40006f01100 */
[----:B------:R-:W-:Y:S02]  /*3bb00*/  ISETP.GE.U32.AND P5, PT, R122, UR8, PT ;  /* 0x000000087a007c0c */ /* 0x000fe4000bfa6070 */
[----:B------:R-:W-:-:S02]  /*3bb10*/  LOP3.LUT R23, R23, 0xfff7ffff, RZ, 0xc0, !PT ;  /* 0xfff7ffff17177812 */ /* 0x000fc400078ec0ff */
[----:B------:R-:W-:Y:S02]  /*3bb20*/  LOP3.LUT P1, RZ, R2, 0x4, RZ, 0xc0, !PT ;  /* 0x0000000402ff7812 */ /* 0x000fe4000782c0ff */
[----:B------:R-:W-:Y:S02]  /*3bb30*/  ISETP.GE.U32.AND.EX P5, PT, RZ, UR9, PT, P5 ;  /* 0x00000009ff007c0c */ /* 0x000fe4000bfa6150 */
[----:B------:R-:W-:Y:S02]  /*3bb40*/  MOV R122, UR16 ;  /* 0x00000010007a7c02 */ /* 0x000fe40008000f00 */
[----:B------:R-:W-:Y:S02]  /*3bb50*/  @P3 LOP3.LUT R23, R23, 0x80000, RZ, 0xfc, !PT ;  /* 0x0008000017173812 */ /* 0x000fe400078efcff */
[----:B------:R-:W-:Y:S02]  /*3bb60*/  ISETP.LT.U32.AND.EX P5, PT, R122, R5, !P5, P1 ;  /* 0x000000057a00720c */ /* 0x000fe40006fa1110 */
[----:B------:R-:W-:Y:S01]  /*3bb70*/  LOP3.LUT R23, R23, 0xfffbffff, RZ, 0xc0, !PT ;  /* 0xfffbffff17177812 */ /* 0x000fe200078ec0ff */
[----:B------:R-:W1:Y:S01]  /*3bb80*/  LDC R115, c[0x0][0x360] ;  /* 0x0000d800ff737b82 */ /* 0x000e620000000800 */
[----:B0-----:R-:W-:-:S02]  /*3bb90*/  IMAD R114, R72, UR26, R149 ;  /* 0x0000001a48727c24 */ /* 0x001fc4000f8e0295 */
        /* <DEDUP_REMOVED lines=92> */
[----:B------:R-:W-:Y:S02]  /*3c160*/  LOP3.LUT R132, R132, 0xdfffffff, RZ, 0xc0, !PT ;  /* 0xdfffffff84847812 */ /* 0x000fe400078ec0ff */
[----:B------:R-:W-:Y:S02]  /*3c170*/  LOP3.LUT R23, R23, 0xfffffeff, RZ, 0xc0, !PT ;  /* 0xfffffeff17177812 */ /* 0x000fe400078ec0ff */
[----:B------:R-:W-:Y:S01]  /*3c180*/  LEA R122, R122, 0x3, 0x4 ;  /* 0x000000037a7a7811 */ /* 0x000fe200078e20ff */
[----:B0-----:R-:W-:Y:S01]  /*3c190*/  IMAD R114, R72, UR26, R149 ;  /* 0x0000001a48727c24 */ /* 0x001fe2000f8e0295 */
[----:B------:R-:W-:Y:S01]  /*3c1a0*/  @P4 LOP3.LUT R132, R132, 0x20000000, RZ, 0xfc, !PT ;  /* 0x2000000084844812 */ /* 0x000fe200078efcff */
[----:B------:R-:W0:Y:S04]  /*3c1b0*/  LDC R72, c[0x0][0x360] ;  /* 0x0000d800ff487b82 */ /* 0x000e280000000800 */
[----:B------:R-:W-:-:S02]  /*3c1c0*/  @P5 LOP3.LUT R23, R23, 0x100, RZ, 0xfc, !PT ;  /* 0x0000010017175812 */ /* 0x000fc400078efcff */
[----:B------:R-:W-:Y:S02]  /*3c1d0*/  ISETP.GE.U32.AND P5, PT, R122, UR8, PT ;  /* 0x000000087a007c0c */ /* 0x000fe4000bfa6070 */
[----:B------:R-:W-:Y:S02]  /*3c1e0*/  LOP3.LUT R132, R132, 0xbfffffff, RZ, 0xc0, !PT ;  /* 0xbfffffff84847812 */ /* 0x000fe400078ec0ff */
[----:B------:R-:W-:Y:S02]  /*3c1f0*/  LOP3.LUT P1, RZ, R0, 0x10, RZ, 0xc0, !PT ;  /* 0x0000001000ff7812 */ /* 0x000fe4000782c0ff */
        /* <DEDUP_REMOVED lines=9> */
[----:B------:R-:W-:Y:S02]  /*3c290*/  LOP3.LUT P0, RZ, R0, 0x20, RZ, 0xc0, !PT ;  /* 0x0000002000ff7812 */ /* 0x000fe4000780c0ff */
[----:B------:R-:W-:Y:S02]  /*3c2a0*/  ISETP.GE.U32.AND.EX P5, PT, RZ, UR9, PT, P5 ;  /* 0x00000009ff007c0c */ /* 0x000fe4000bfa6150 */
[----:B------:R-:W-:Y:S02]  /*3c2b0*/  MOV R114, UR16 ;  /* 0x0000001000727c02 */ /* 0x000fe40008000f00 */
[----:B------:R-:W-:-:S02]  /*3c2c0*/  LEA R122, R122, 0x3, 0x4 ;  /* 0x000000037a7a7811 */ /* 0x000fc400078e20ff */
[----:B------:R-:W-:Y:S02]  /*3c2d0*/  @P1 LOP3.LUT R132, R132, 0x80000000, RZ, 0xfc, !PT ;  /* 0x8000000084841812 */ /* 0x000fe400078efcff */
[----:B------:R-:W-:Y:S01]  /*3c2e0*/  ISETP.LT.U32.AND.EX P1, PT, R114, R5, !P5, P0 ;  /* 0x000000057200720c */ /* 0x000fe20006f21100 */
[----:B0-----:R-:W-:Y:S01]  /*3c2f0*/  IMAD R114, R72, UR26, R149 ;  /* 0x0000001a48727c24 */ /* 0x001fe2000f8e0295 */
[----:B------:R-:W-:Y:S01]  /*3c300*/  ISETP.GE.U32.AND P5, PT, R122, UR8, PT ;  /* 0x000000087a007c0c */ /* 0x000fe2000bfa6070 */
[----:B------:R-:W0:Y:S01]  /*3c310*/  LDC R72, c[0x0][0x360] ;  /* 0x0000d800ff487b82 */ /* 0x000e220000000800 */
[----:B------:R-:W-:Y:S02]  /*3c320*/  LOP3.LUT R23, R23, 0xffffffbf, RZ, 0xc0, !PT ;  /* 0xffffffbf17177812 */ /* 0x000fe400078ec0ff */
[----:B------:R-:W-:Y:S02]  /*3c330*/  LOP3.LUT P3, RZ, R0, 0x40, RZ, 0xc0, !PT ;  /* 0x0000004000ff7812 */ /* 0x000fe4000786c0ff */
[----:B------:R-:W-:-:S02]  /*3c340*/  ISETP.GE.U32.AND.EX P5, PT, RZ, UR9, PT, P5 ;  /* 0x00000009ff007c0c */ /* 0x000fc4000bfa6150 */
[----:B------:R-:W-:Y:S02]  /*3c350*/  MOV R122, UR16 ;  /* 0x00000010007a7c02 */ /* 0x000fe40008000f00 */
[----:B------:R-:W-:Y:S02]  /*3c360*/  LOP3.LUT R0, R0, 0xfffffffe, RZ, 0xc0, !PT ;  /* 0xfffffffe00007812 */ /* 0x000fe400078ec0ff */
[----:B------:R-:W-:Y:S02]  /*3c370*/  @P2 LOP3.LUT R23, R23, 0x40, RZ, 0xfc, !PT ;  /* 0x0000004017172812 */ /* 0x000fe400078efcff */
[----:B------:R-:W-:Y:S02]  /*3c380*/  LEA R114, R114, 0x4, 0x4 ;  /* 0x0000000472727811 */ /* 0x000fe400078e20ff */
[----:B------:R-:W-:Y:S01]  /*3c390*/  ISETP.LT.U32.AND.EX P2, PT, R122, R5, !P5, P3 ;  /* 0x000000057a00720c */ /* 0x000fe20006f41130 */
[----:B-1----:R-:W-:Y:S01]  /*3c3a0*/  IMAD R122, R115, UR26, R149 ;  /* 0x0000001a737a7c24 */ /* 0x002fe2000f8e0295 */
[----:B------:R-:W-:Y:S01]  /*3c3b0*/  @P0 LOP3.LUT R0, R0, 0x1, RZ, 0xfc, !PT ;  /* 0x0000000100000812 */ /* 0x000fe200078efcff */
[----:B------:R-:W1:Y:S01]  /*3c3c0*/  LDC R115, c[0x0][0x360] ;  /* 0x0000d800ff737b82 */ /* 0x000e620000000800 */
[----:B------:R-:W-:-:S02]  /*3c3d0*/  ISETP.GE.U32.AND P5, PT, R114, UR8, PT ;  /* 0x0000000872007c0c */ /* 0x000fc4000bfa6070 */
[----:B------:R-:W-:Y:S02]  /*3c3e0*/  LOP3.LUT R0, R0, 0xfffffffd, RZ, 0xc0, !PT ;  /* 0xfffffffd00007812 */ /* 0x000fe400078ec0ff */
[----:B------:R-:W-:Y:S02]  /*3c3f0*/  LOP3.LUT P4, RZ, R2, 0x400, RZ, 0xc0, !PT ;  /* 0x0000040002ff7812 */ /* 0x000fe4000788c0ff */
[----:B------:R-:W-:Y:S02]  /*3c400*/  ISETP.GE.U32.AND.EX P5, PT, RZ, UR9, PT, P5 ;  /* 0x00000009ff007c0c */ /* 0x000fe4000bfa6150 */
[----:B------:R-:W-:Y:S02]  /*3c410*/  MOV R114, UR16 ;  /* 0x0000001000727c02 */ /* 0x000fe40008000f00 */
[----:B------:R-:W-:Y:S02]  /*3c420*/  @P3 LOP3.LUT R0, R0, 0x2, RZ, 0xfc, !PT ;  /* 0x0000000200003812 */ /* 0x000fe400078efcff */
[----:B------:R-:W-:-:S02]  /*3c430*/  ISETP.GE.U32.OR.EX P3, PT, R114, R5, P5, P4 ;  /* 0x000000057200720c */ /* 0x000fc40002f66540 */
        /* <DEDUP_REMOVED lines=88> */
[----:B------:R-:W-:Y:S02]  /*3c9c0*/  ISETP.GE.U32.AND.EX P5, PT, RZ, UR9, PT, P5 ;  /* 0x00000009ff007c0c */ /* 0x000fe4000bfa6150 */
[----:B------:R-:W-:Y:S02]  /*3c9d0*/  LOP3.LUT P3, RZ, R0, 0x2, RZ, 0xc0, !PT ;  /* 0x0000000200ff7812 */ /* 0x000fe4000786c0ff */
[----:B------:R-:W-:-:S02]  /*3c9e0*/  ISETP.LT.U32.AND.EX P5, PT, R115, R5, !P5, P2 ;  /* 0x000000057300720c */ /* 0x000fc40006fa1120 */
[----:B------:R-:W-:Y:S02]  /*3c9f0*/  LOP3.LUT P0, RZ, R0, 0x1, RZ, 0xc0, !PT ;  /* 0x0000000100ff7812 */ /* 0x000fe4000780c0ff */
[----:B------:R-:W1:Y:S01]  /*3ca00*/  LDC R0, c[0x0][0x360] ;  /* 0x0000d800ff007b82 */ /* 0x000e620000000800 */
[----:B0-----:R-:W-:Y:S01]  /*3ca10*/  IMAD R114, R72, UR26, R149 ;  /* 0x0000001a48727c24 */ /* 0x001fe2000f8e0295 */
[----:B------:R-:W-:-:S04]  /*3ca20*/  LOP3.LUT R51, R51, 0xf7ffffff, RZ, 0xc0, !PT ;  /* 0xf7ffffff33337812 */ /* 0x000fc800078ec0ff */
[----:B------:R-:W-:-:S03]  /*3ca30*/  LEA R114, R114, 0x4, 0x4 ;  /* 0x0000000472727811 */ /* 0x000fc600078e20ff */
        /* <DEDUP_REMOVED lines=9> */
[----:B------:R-:W-:-:S07]  /*3cad0*/  LEA R115, R115, 0x4, 0x4 ;  /* 0x0000000473737811 */ /* 0x000fce00078e20ff */
[----:B------:R-:W-:Y:S02]  /*3cae0*/  @P5 LOP3.LUT R51, R51, 0x4000000, RZ, 0xfc, !PT ;  /* 0x0400000033335812 */ /* 0x000fe400078efcff */
[----:B------:R-:W-:Y:S01]  /*3caf0*/  ISETP.GE.U32.AND P5, PT, R115, UR8, PT ;  /* 0x0000000873007c0c */ /* 0x000fe2000bfa6070 */
[----:B------:R-:W1:Y:S01]  /*3cb00*/  LDC R0, c[0x0][0x360] ;  /* 0x0000d800ff007b82 */ /* 0x000e620000000800 */
[----:B------:R-:W-:Y:S02]  /*3cb10*/  LOP3.LUT P4, RZ, R132, 0x20000000, RZ, 0xc0, !PT ;  /* 0x2000000084ff7812 */ /* 0x000fe4000788c0ff */
[----:B------:R-:W-:Y:S02]  /*3cb20*/  ISETP.GE.U32.AND.EX P5, PT, RZ, UR9, PT, P5 ;  /* 0x00000009ff007c0c */ /* 0x000fe4000bfa6150 */
[----:B------:R-:W-:-:S04]  /*3cb30*/  MOV R115, UR16 ;  /* 0x0000001000737c02 */ /* 0x000fc80008000f00 */
        /* <DEDUP_REMOVED lines=14> */
[----:B------:R-:W-:Y:S02]  /*3cc20*/  LOP3.LUT R132, R132, 0xfeffffff, RZ, 0xc0, !PT ;  /* 0xfeffffff84847812 */ /* 0x000fe400078ec0ff */
[----:B------:R-:W-:Y:S02]  /*3cc30*/  LOP3.LUT R51, R51, 0xfeffffff, RZ, 0xc0, !PT ;  /* 0xfeffffff33337812 */ /* 0x000fe400078ec0ff */
[----:B------:R-:W-:Y:S01]  /*3cc40*/  LEA R115, R115, 0x4, 0x4 ;  /* 0x0000000473737811 */ /* 0x000fe200078e20ff */
[----:B0-----:R-:W-:Y:S01]  /*3cc50*/  IMAD R114, R72, UR26, R149 ;  /* 0x0000001a48727c24 */ /* 0x001fe2000f8e0295 */
[----:B------:R-:W-:Y:S01]  /*3cc60*/  @P4 LOP3.LUT R132, R132, 0x1000000, RZ, 0xfc, !PT ;  /* 0x0100000084844812 */ /* 0x000fe200078efcff */
[----:B------:R-:W0:Y:S02]  /*3cc70*/  LDC R72, c[0x0][0x360] ;  /* 0x0000d800ff487b82 */ /* 0x000e240000000800 */
[----:B------:R-:W-:-:S02]  /*3cc80*/  @P5 LOP3.LUT R51, R51, 0x1000000, RZ, 0xfc, !PT ;  /* 0x0100000033335812 */ /* 0x000fc400078efcff */
[----:B------:R-:W-:Y:S02]  /*3cc90*/  ISETP.GE.U32.AND P5, PT, R115, UR8, PT ;  /* 0x0000000873007c0c */ /* 0x000fe4000bfa6070 */
[----:B------:R-:W-:Y:S02]  /*3cca0*/  LOP3.LUT R132, R132, 0xfdffffff, RZ, 0xc0, !PT ;  /* 0xfdffffff84847812 */ /* 0x000fe400078ec0ff */
[----:B------:R-:W-:Y:S02]  /*3ccb0*/  ISETP.GE.U32.AND.EX P5, PT, RZ, UR9, PT, P5 ;  /* 0x00000009ff007c0c */ /* 0x000fe4000bfa6150 */
[----:B------:R-:W-:Y:S02]  /*3ccc0*/  MOV R115, UR16 ;  /* 0x0000001000737c02 */ /* 0x000fe40008000f00 */
[----:B------:R-:W-:Y:S02]  /*3ccd0*/  @P2 LOP3.LUT R132, R132, 0x2000000, RZ, 0xfc, !PT ;  /* 0x0200000084842812 */ /* 0x000fe400078efcff */
[----:B------:R-:W-:Y:S01]  /*3cce0*/  ISETP.LT.U32.AND.EX P2, PT, R115, R5, !P5, P1 ;  /* 0x000000057300720c */ /* 0x000fe20006f41110 */
[----:B-1----:R-:W-:-:S02]  /*3ccf0*/  IMAD R115, R0, UR26, R149 ;  /* 0x0000001a00737c24 */ /* 0x002fc4000f8e0295 */
        /* <DEDUP_REMOVED lines=833> */
[----:B------:R-:W-:-:S02]  /*40110*/  LEA R115, R115, 0x9, 0x4 ;  /* 0x0000000973737811 */ /* 0x000fc400078e20ff */
[----:B------:R-:W-:Y:S02]  /*40120*/  @P4 LOP3.LUT R132, R132, 0x1, RZ, 0xfc, !PT ;  /* 0x0000000184844812 */ /* 0x000fe400078efcff */
[----:B------:R-:W-:Y:S01]  /*40130*/  @P5 LOP3.LUT R56, R56, 0x1000, RZ, 0xfc, !PT ;  /* 0x0000100038385812 */ /* 0x000fe200078efcff */
[----:B0-----:R-:W-:Y:S01]  /*40140*/  IMAD R114, R72, UR26, R149 ;  /* 0x0000001a48727c24 */ /* 0x001fe2000f8e0295 */
[----:B------:R-:W-:Y:S01]  /*40150*/  ISETP.GE.U32.AND P5, PT, R115, UR8, PT ;  /* 0x0000000873007c0c */ /* 0x000fe2000bfa6070 */
[----:B------:R-:W0:Y:S01]  /*40160*/  LDC R72, c[0x0][0x360] ;  /* 0x0000d800ff487b82 */ /* 0x000e220000000800 */
[----:B------:R-:W-:Y:S02]  /*40170*/  LOP3.LUT R132, R132, 0xfffffffd, RZ, 0xc0, !PT ;  /* 0xfffffffd84847812 */ /* 0x000fe400078ec0ff */
[----:B------:R-:W-:Y:S02]  /*40180*/  ISETP.GE.U32.AND.EX P5, PT, RZ, UR9, PT, P5 ;  /* 0x00000009ff007c0c */ /* 0x000fe4000bfa6150 */
[----:B------:R-:W-:-:S02]  /*40190*/  MOV R115, UR16 ;  /* 0x0000001000737c02 */ /* 0x000fc40008000f00 */
[----:B------:R-:W-:Y:S02]  /*401a0*/  @P2 LOP3.LUT R132, R132, 0x2, RZ, 0xfc, !PT ;  /* 0x0000000284842812 */ /* 0x000fe400078efcff */
[----:B------:R-:W-:Y:S01]  /*401b0*/  ISETP.LT.U32.AND.EX P2, PT, R115, R5, !P5, P1 ;  /* 0x000000057300720c */ /* 0x000fe20006f41110 */
[----:B-1----:R-:W-:Y:S01]  /*401c0*/  IMAD R115, R0, UR26, R149 ;  /* 0x0000001a00737c24 */ /* 0x002fe2000f8e0295 */
[----:B------:R-:W-:Y:S01]  /*401d0*/  LEA R114, R114, 0x9, 0x4 ;  /* 0x0000000972727811 */ /* 0x000fe200078e20ff */
[----:B------:R-:W1:Y:S03]  /*401e0*/  LDC R0, c[0x0][0x360] ;  /* 0x0000d800ff007b82 */ /* 0x000e660000000800 */
[----:B------:R-:W-:Y:S02]  /*401f0*/  ISETP.GE.U32.AND P5, PT, R114, UR8, PT ;  /* 0x0000000872007c0c */ /* 0x000fe4000bfa6070 */
[----:B------:R-:W-:-:S02]  /*40200*/  LOP3.LUT R56, R56, 0xfffff7ff, RZ, 0xc0, !PT ;  /* 0xfffff7ff38387812 */ /* 0x000fc400078ec0ff */
[----:B------:R-:W-:Y:S02]  /*40210*/  LOP3.LUT R132, R132, 0xfffffffb, RZ, 0xc0, !PT ;  /* 0xfffffffb84847812 */ /* 0x000fe400078ec0ff */
[----:B------:R-:W-:Y:S02]  /*40220*/  ISETP.GE.U32.AND.EX P5, PT, RZ, UR9, PT, P5 ;  /* 0x00000009ff007c0c */ /* 0x000fe4000bfa6150 */
[----:B------:R-:W-:Y:S02]  /*40230*/  MOV R114, UR16 ;  /* 0x0000001000727c02 */ /* 0x000fe40008000f00 */
[----:B------:R-:W-:Y:S02]  /*40240*/  LEA R115, R115, 0x9, 0x4 ;  /* 0x0000000973737811 */ /* 0x000fe400078e20ff */
[----:B------:R-:W-:Y:S02]  /*40250*/  @P2 LOP3.LUT R56, R56, 0x800, RZ, 0xfc, !PT ;  /* 0x0000080038382812 */ /* 0x000fe400078efcff */
[----:B------:R-:W-:-:S02]  /*40260*/  @P1 LOP3.LUT R132, R132, 0x4, RZ, 0xfc, !PT ;  /* 0x0000000484841812 */ /* 0x000fc400078efcff */
[----:B------:R-:W-:Y:S02]  /*40270*/  ISETP.LT.U32.AND.EX P2, PT, R114, R5, !P5, P0 ;  /* 0x000000057200720c */ /* 0x000fe40006f41100 */
[----:B------:R-:W-:Y:S01]  /*40280*/  ISETP.GE.U32.AND P5, PT, R115, UR8, PT ;  /* 0x0000000873007c0c */ /* 0x000fe2000bfa6070 */
[----:B0-----:R-:W-:Y:S01]  /*40290*/  IMAD R114, R72, UR26, R149 ;  /* 0x0000001a48727c24 */ /* 0x001fe2000f8e0295 */
[----:B------:R-:W-:Y:S01]  /*402a0*/  LOP3.LUT R132, R132, 0xfffffff7, RZ, 0xc0, !PT ;  /* 0xfffffff784847812 */ /* 0x000fe200078ec0ff */
[----:B------:R-:W0:Y:S01]  /*402b0*/  LDC R72, c[0x0][0x360] ;  /* 0x0000d800ff487b82 */ /* 0x000e220000000800 */
[----:B------:R-:W-:Y:S02]  /*402c0*/  ISETP.GE.U32.AND.EX P5, PT, RZ, UR9, PT, P5 ;  /* 0x00000009ff007c0c */ /* 0x000fe4000bfa6150 */
[----:B------:R-:W-:Y:S02]  /*402d0*/  MOV R115, UR16 ;  /* 0x0000001000737c02 */ /* 0x000fe40008000f00 */
[----:B------:R-:W-:-:S02]  /*402e0*/  @P0 LOP3.LUT R132, R132, 0x8, RZ, 0xfc, !PT ;  /* 0x0000000884840812 */ /* 0x000fc400078efcff */
[----:B------:R-:W-:Y:S02]  /*402f0*/  ISETP.LT.U32.AND.EX P0, PT, R115, R5, !P5, P3 ;  /* 0x000000057300720c */ /* 0x000fe40006f01130 */
[----:B------:R-:W-:Y:S02]  /*40300*/  LOP3.LUT R56, R56, 0xfffffbff, RZ, 0xc0, !PT ;  /* 0xfffffbff38387812 */ /* 0x000fe400078ec0ff */
[----:B------:R-:W-:Y:S01]  /*40310*/  LEA R114, R114, 0xa, 0x4 ;  /* 0x0000000a72727811 */ /* 0x000fe200078e20ff */
        /* <DEDUP_REMOVED lines=14> */
[----:B------:R-:W-:Y:S02]  /*40400*/  ISETP.GE.U32.AND.EX P5, PT, RZ, UR9, PT, P5 ;  /* 0x00000009ff007c0c */ /* 0x000fe4000bfa6150 */
[----:B------:R-:W-:Y:S02]  /*40410*/  MOV R115, UR16 ;  /* 0x0000001000737c02 */ /* 0x000fe40008000f00 */
[----:B------:R-:W-:Y:S01]  /*40420*/  LEA R114, R114, 0xa, 0x4 ;  /* 0x0000000a72727811 */ /* 0x000fe200078e20ff */
[----:B------:R-:W0:Y:S01]  /*40430*/  LDC R72, c[0x0][0x360] ;  /* 0x0000d800ff487b82 */ /* 0x000e220000000800 */
[----:B------:R-:W-:-:S02]  /*40440*/  @P0 LOP3.LUT R11, R11, 0x200000, RZ, 0xfc, !PT ;  /* 0x002000000b0b0812 */ /* 0x000fc400078efcff */
[----:B------:R-:W-:Y:S01]  /*40450*/  ISETP.LT.U32.AND.EX P0, PT, R115, R5, !P5, P6 ;  /* 0x000000057300720c */ /* 0x000fe20006f01160 */
[----:B-1----:R-:W-:Y:S01]  /*40460*/  IMAD R115, R0, UR26, R149 ;  /* 0x0000001a00737c24 */ /* 0x002fe2000f8e0295 */
[----:B------:R-:W-:Y:S02]  /*40470*/  ISETP.GE.U32.AND P5, PT, R114, UR8, PT ;  /* 0x0000000872007c0c */ /* 0x000fe4000bfa6070 */
[----:B------:R-:W-:Y:S02]  /*40480*/  LOP3.LUT P1, RZ, R2, 0x2, RZ, 0xc0, !PT ;  /* 0x0000000202ff7812 */ /* 0x000fe4000782c0ff */
[----:B------:R-:W-:Y:S02]  /*40490*/  ISETP.GE.U32.AND.EX P5, PT, RZ, UR9, PT, P5 ;  /* 0x00000009ff007c0c */ /* 0x000fe4000bfa6150 */
[----:B------:R-:W-:Y:S02]  /*404a0*/  MOV R114, UR16 ;  /* 0x0000001000727c02 */ /* 0x000fe40008000f00 */
[----:B------:R-:W-:-:S02]  /*404b0*/  LEA R115, R115, 0xa, 0x4 ;  /* 0x0000000a73737811 */ /* 0x000fc400078e20ff */
[----:B------:R-:W-:Y:S02]  /*404c0*/  ISETP.LT.U32.AND.EX P1, PT, R114, R5, !P5, P1 ;  /* 0x000000057200720c */ /* 0x000fe40006f21110 */
[----:B------:R-:W-:Y:S02]  /*404d0*/  ISETP.GE.U32.AND P5, PT, R115, UR8, PT ;  /* 0x0000000873007c0c */ /* 0x000fe4000bfa6070 */
[----:B------:R-:W-:Y:S02]  /*404e0*/  LOP3.LUT R56, R56, 0xfffffeff, RZ, 0xc0, !PT ;  /* 0xfffffeff38387812 */ /* 0x000fe400078ec0ff */
[----:B------:R-:W-:Y:S02]  /*404f0*/  LOP3.LUT P2, RZ, R2, 0x4, RZ, 0xc0, !PT ;  /* 0x0000000402ff7812 */ /* 0x000fe4000784c0ff */
[----:B------:R-:W-:Y:S02]  /*40500*/  ISETP.GE.U32.AND.EX P5, PT, RZ, UR9, PT, P5 ;  /* 0x00000009ff007c0c */ /* 0x000fe4000bfa6150 */
[----:B------:R-:W-:-:S02]  /*40510*/  MOV R115, UR16 ;  /* 0x0000001000737c02 */ /* 0x000fc40008000f00 */
[----:B------:R-:W-:Y:S02]  /*40520*/  @P0 LOP3.LUT R56, R56, 0x100, RZ, 0xfc, !PT ;  /* 0x0000010038380812 */ /* 0x000fe400078efcff */
[----:B------:R-:W-:Y:S02]  /*40530*/  ISETP.LT.U32.AND.EX P5, PT, R115, R5, !P5, P2 ;  /* 0x000000057300720c */ /* 0x000fe40006fa1120 */
        /* <DEDUP_REMOVED lines=16> */
[----:B------:R-:W-:-:S05]  /*40640*/  LOP3.LUT R10, R10, 0xffffff7f, RZ, 0xc0, !PT ;  /* 0xffffff7f0a0a7812 */ /* 0x000fca00078ec0ff */
[----:B------:R-:W-:Y:S02]  /*40650*/  @P5 LOP3.LUT R56, R56, 0x20, RZ, 0xfc, !PT ;  /* 0x0000002038385812 */ /* 0x000fe400078efcff */
[----:B------:R-:W-:Y:S02]  /*40660*/  ISETP.GE.U32.AND P5, PT, R115, UR8, PT ;  /* 0x0000000873007c0c */ /* 0x000fe4000bfa6070 */
[----:B------:R-:W-:Y:S02]  /*40670*/  @P3 LOP3.LUT R10, R10, 0x80, RZ, 0xfc, !PT ;  /* 0x000000800a0a3812 */ /* 0x000fe400078efcff */
[----:B------:R-:W-:Y:S02]  /*40680*/  LOP3.LUT P3, RZ, R2, 0x10, RZ, 0xc0, !PT ;  /* 0x0000001002ff7812 */ /* 0x000fe4000786c0ff */
[----:B------:R-:W-:Y:S02]  /*40690*/  ISETP.GE.U32.AND.EX P5, PT, RZ, UR9, PT, P5 ;  /* 0x00000009ff007c0c */ /* 0x000fe4000bfa6150 */
[----:B------:R-:W-:Y:S01]  /*406a0*/  MOV R115, UR16 ;  /* 0x0000001000737c02 */ /* 0x000fe20008000f00 */
        /* <DEDUP_REMOVED lines=63> */
[----:B------:R-:W0:Y:S01]  /*40aa0*/  LDC R122, c[0x0][0x360] ;  /* 0x0000d800ff7a7b82 */ /* 0x000e220000000800 */
[----:B------:R-:W-:Y:S02]  /*40ab0*/  LOP3.LUT R10, R10, 0xf7ffffff, RZ, 0xc0, !PT ;  /* 0xf7ffffff0a0a7812 */ /* 0x000fe400078ec0ff */
[----:B------:R-:W-:Y:S02]  /*40ac0*/  LOP3.LUT R8, R8, 0xbfffffff, RZ, 0xc0, !PT ;  /* 0xbfffffff08087812 */ /* 0x000fe400078ec0ff */
[----:B------:R-:W-:Y:S02]  /*40ad0*/  LEA R114, R72, 0xa, 0x4 ;  /* 0x0000000a48727811 */ /* 0x000fe400078e20ff */
[----:B------:R-:W-:-:S04]  /*40ae0*/  @P3 LOP3.LUT R10, R10, 0x8000000, RZ, 0xfc, !PT ;  /* 0x080000000a0a3812 */ /* 0x000fc800078efcff */
[----:B------:R-:W-:Y:S02]  /*40af0*/  @P5 LOP3.LUT R8, R8, 0x40000000, RZ, 0xfc, !PT ;  /* 0x4000000008085812 */ /* 0x000fe400078efcff */
[----:B------:R-:W-:Y:S02]  /*40b00*/  ISETP.GE.U32.AND P5, PT, R114, UR8, PT ;  /* 0x0000000872007c0c */ /* 0x000fe4000bfa6070 */
[----:B------:R-:W-:Y:S01]  /*40b10*/  LOP3.LUT R10, R10, 0xefffffff, RZ, 0xc0, !PT ;  /* 0xefffffff0a0a7812 */ /* 0x000fe200078ec0ff */
[----:B-1----:R-:W-:Y:S01]  /*40b20*/  IMAD R0, R0, UR26, R149 ;  /* 0x0000001a00007c24 */ /* 0x002fe2000f8e0295 */
[----:B------:R-:W-:Y:S02]  /*40b30*/  LOP3.LUT P2, RZ, R132, 0x2, RZ, 0xc0, !PT ;  /* 0x0000000284ff7812 */ /* 0x000fe4000784c0ff */
[----:B------:R-:W-:Y:S02]  /*40b40*/  ISETP.GE.U32.AND.EX P5, PT, RZ, UR9, PT, P5 ;  /* 0x00000009ff007c0c */ /* 0x000fe4000bfa6150 */
[----:B------:R-:W-:Y:S01]  /*40b50*/  MOV R114, UR16 ;  /* 0x0000001000727c02 */ /* 0x000fe20008000f00 */
[----:B------:R-:W1:Y:S01]  /*40b60*/  LDC R72, c[0x0][0x360] ;  /* 0x0000d800ff487b82 */ /* 0x000e620000000800 */
[----:B------:R-:W-:-:S02]  /*40b70*/  @P4 LOP3.LUT R10, R10, 0x10000000, RZ, 0xfc, !PT ;  /* 0x100000000a0a4812 */ /* 0x000fc400078efcff */
[----:B------:R-:W-:Y:S02]  /*40b80*/  ISETP.LT.U32.AND.EX P4, PT, R114, R5, !P5, P2 ;  /* 0x000000057200720c */ /* 0x000fe40006f81120 */
[----:B------:R-:W-:-:S03]  /*40b90*/  LEA R0, R0, 0xa, 0x4 ;  /* 0x0000000a00007811 */ /* 0x000fc600078e20ff */
[----:B------:R-:W3:Y:S01]  /*40ba0*/  LDC R115, c[0x0][0x360] ;  /* 0x0000d800ff737b82 */ /* 0x000ee20000000800 */
[----:B------:R-:W-:Y:S01]  /*40bb0*/  ISETP.GE.U32.AND P5, PT, R0, UR8, PT ;  /* 0x0000000800007c0c */ /* 0x000fe2000bfa6070 */
[----:B0-----:R-:W-:Y:S01]  /*40bc0*/  IMAD R122, R122, UR26, R149 ;  /* 0x0000001a7a7a7c24 */ /* 0x001fe2000f8e0295 */
[----:B------:R-:W-:Y:S02]  /*40bd0*/  LOP3.LUT R8, R8, 0xdfffffff, RZ, 0xc0, !PT ;  /* 0xdfffffff08087812 */ /* 0x000fe400078ec0ff */
[----:B------:R-:W-:Y:S02]  /*40be0*/  LOP3.LUT P1, RZ, R132, 0x4, RZ, 0xc0, !PT ;  /* 0x0000000484ff7812 */ /* 0x000fe4000782c0ff */
[----:B------:R-:W-:Y:S02]  /*40bf0*/  ISETP.GE.U32.AND.EX P5, PT, RZ, UR9, PT, P5 ;  /* 0x00000009ff007c0c */ /* 0x000fe4000bfa6150 */
[----:B------:R-:W-:Y:S01]  /*40c00*/  MOV R0, UR16 ;  /* 0x0000001000007c02 */ /* 0x000fe20008000f00 */
[----:B------:R-:W0:Y:S01]  /*40c10*/  LDC R114, c[0x0][0x360] ;  /* 0x0000d800ff727b82 */ /* 0x000e220000000800 */
[----:B------:R-:W-:-:S02]  /*40c20*/  @P4 LOP3.LUT R8, R8, 0x20000000, RZ, 0xfc, !PT ;  /* 0x2000000008084812 */ /* 0x000fc400078efcff */
[----:B------:R-:W-:Y:S02]  /*40c30*/  LOP3.LUT R10, R10, 0xdfffffff, RZ, 0xc0, !PT ;  /* 0xdfffffff0a0a7812 */ /* 0x000fe400078ec0ff */
[----:B------:R-:W-:Y:S02]  /*40c40*/  ISETP.LT.U32.AND.EX P4, PT, R0, R5, !P5, P1 ;  /* 0x000000050000720c */ /* 0x000fe40006f81110 */
[----:B------:R-:W-:Y:S02]  /*40c50*/  LEA R0, R122, 0xa, 0x4 ;  /* 0x0000000a7a007811 */ /* 0x000fe400078e20ff */
[----:B------:R-:W-:Y:S02]  /*40c60*/  @P2 LOP3.LUT R10, R10, 0x20000000, RZ, 0xfc, !PT ;  /* 0x200000000a0a2812 */ /* 0x000fe400078efcff */
[----:B------:R-:W-:Y:S02]  /*40c70*/  ISETP.GE.U32.AND P5, PT, R0, UR8, PT ;  /* 0x0000000800007c0c */ /* 0x000fe4000bfa6070 */
[----:B------:R-:W-:Y:S01]  /*40c80*/  LOP3.LUT R10, R10, 0xbfffffff, RZ, 0xc0, !PT ;  /* 0xbfffffff0a0a7812 */ /* 0x000fe200078ec0ff */
[----:B---3--:R-:W-:Y:S01]  /*40c90*/  IMAD R122, R115, UR26, R149 ;  /* 0x0000001a737a7c24 */ /* 0x008fe2000f8e0295 */
[----:B------:R-:W-:-:S02]  /*40ca0*/  LOP3.LUT P0, RZ, R132, 0x8, RZ, 0xc0, !PT ;  /* 0x0000000884ff7812 */ /* 0x000fc4000780c0ff */
[----:B------:R-:W-:Y:S02]  /*40cb0*/  ISETP.GE.U32.AND.EX P5, PT, RZ, UR9, PT, P5 ;  /* 0x00000009ff007c0c */ /* 0x000fe4000bfa6150 */
[----:B------:R-:W-:Y:S01]  /*40cc0*/  MOV R0, UR16 ;  /* 0x0000001000007c02 */ /* 0x000fe20008000f00 */
[----:B------:R-:W3:Y:S01]  /*40cd0*/  LDC R115, c[0x0][0x360] ;  /* 0x0000d800ff737b82 */ /* 0x000ee20000000800 */
[----:B------:R-:W-:Y:S02]  /*40ce0*/  @P1 LOP3.LUT R10, R10, 0x40000000, RZ, 0xfc, !PT ;  /* 0x400000000a0a1812 */ /* 0x000fe400078efcff */
[----:B------:R-:W-:Y:S02]  /*40cf0*/  ISETP.LT.U32.AND.EX P1, PT, R0, R5, !P5, P0 ;  /* 0x000000050000720c */ /* 0x000fe40006f21100 */
[----:B------:R-:W-:-:S04]  /*40d00*/  LEA R0, R122, 0xb, 0x4 ;  /* 0x0000000b7a007811 */ /* 0x000fc800078e20ff */
        /* <DEDUP_REMOVED lines=9> */
[----:B------:R-:W-:Y:S02]  /*40da0*/  ISETP.GE.U32.OR.EX P0, PT, R0, R5, P5, P3 ;  /* 0x000000050000720c */ /* 0x000fe40002f06530 */
[----:B------:R-:W-:Y:S02]  /*40db0*/  LEA R0, R122, 0xb, 0x4 ;  /* 0x0000000b7a007811 */ /* 0x000fe400078e20ff */
[----:B------:R-:W-:Y:S02]  /*40dc0*/  @P4 LOP3.LUT R8, R8, 0x10000000, RZ, 0xfc, !PT ;  /* 0x1000000008084812 */ /* 0x000fe400078efcff */
[----:B------:R-:W-:Y:S01]  /*40dd0*/  ISETP.GE.U32.AND P5, PT, R0, UR8, PT ;  /* 0x0000000800007c0c */ /* 0x000fe2000bfa6070 */
[----:B---3--:R-:W-:Y:S01]  /*40de0*/  IMAD R122, R115, UR26, R149 ;  /* 0x0000001a737a7c24 */ /* 0x008fe2000f8e0295 */
[----:B------:R-:W-:-:S02]  /*40df0*/  LOP3.LUT R8, R8, 0xf7ffffff, RZ, 0xc0, !PT ;  /* 0xf7ffffff08087812 */ /* 0x000fc400078ec0ff */
[----:B------:R-:W-:Y:S02]  /*40e00*/  ISETP.GE.U32.AND.EX P5, PT, RZ, UR9, PT, P5 ;  /* 0x00000009ff007c0c */ /* 0x000fe4000bfa6150 */
[----:B------:R-:W-:Y:S02]  /*40e10*/  MOV R0, UR16 ;  /* 0x0000001000007c02 */ /* 0x000fe40008000f00 */
[----:B------:R-:W-:Y:S02]  /*40e20*/  @P1 LOP3.LUT R8, R8, 0x8000000, RZ, 0xfc, !PT ;  /* 0x0800000008081812 */ /* 0x000fe400078efcff */
[----:B------:R-:W-:Y:S02]  /*40e30*/  ISETP.LT.U32.AND.EX P1, PT, R0, R5, !P5, P6 ;  /* 0x000000050000720c */ /* 0x000fe40006f21160 */
[----:B------:R-:W-:Y:S01]  /*40e40*/  LEA R0, R122, 0xb, 0x4 ;  /* 0x0000000b7a007811 */ /* 0x000fe200078e20ff */
[----:B------:R-:W3:Y:S03]  /*40e50*/  LDC R115, c[0x0][0x360] ;  /* 0x0000d800ff737b82 */ /* 0x000ee60000000800 */
[----:B------:R-:W-:Y:S01]  /*40e60*/  ISETP.GE.U32.AND P5, PT, R0, UR8, PT ;  /* 0x0000000800007c0c */ /* 0x000fe2000bfa6070 */
[----:B0-----:R-:W-:Y:S01]  /*40e70*/  IMAD R122, R114, UR26, R149 ;  /* 0x0000001a727a7c24 */ /* 0x001fe2000f8e0295 */
[----:B------:R-:W-:-:S02]  /*40e80*/  LOP3.LUT P2, RZ, R2, 0x2, RZ, 0xc0, !PT ;  /* 0x0000000202ff7812 */ /* 0x000fc4000784c0ff */
[----:B------:R-:W-:Y:S02]  /*40e90*/  ISETP.GE.U32.AND.EX P5, PT, RZ, UR9, PT, P5 ;  /* 0x00000009ff007c0c */ /* 0x000fe4000bfa6150 */
[----:B------:R-:W-:-:S04]  /*40ea0*/  MOV R0, UR16 ;  /* 0x0000001000007c02 */ /* 0x000fc80008000f00 */
[----:B------:R-:W-:Y:S02]  /*40eb0*/  ISETP.LT.U32.AND.EX P2, PT, R0, R5, !P5, P2 ;  /* 0x000000050000720c */ /* 0x000fe40006f41120 */
[----:B------:R-:W-:Y:S02]  /*40ec0*/  LEA R0, R122, 0xb, 0x4 ;  /* 0x0000000b7a007811 */ /* 0x000fe400078e20ff */
[----:B------:R-:W-:Y:S02]  /*40ed0*/  LOP3.LUT R8, R8, 0xfbffffff, RZ, 0xc0, !PT ;  /* 0xfbffffff08087812 */ /* 0x000fe400078ec0ff */
[----:B------:R-:W-:Y:S02]  /*40ee0*/  ISETP.GE.U32.AND P5, PT, R0, UR8, PT ;  /* 0x0000000800007c0c */ /* 0x000fe4000bfa6070 */
[----:B------:R-:W-:Y:S02]  /*40ef0*/  LOP3.LUT P4, RZ, R2, 0x4, RZ, 0xc0, !PT ;  /* 0x0000000402ff7812 */ /* 0x000fe4000788c0ff */
[----:B------:R-:W-:-:S02]  /*40f00*/  ISETP.GE.U32.AND.EX P5, PT, RZ, UR9, PT, P5 ;  /* 0x00000009ff007c0c */ /* 0x000fc4000bfa6150 */
[----:B------:R-:W-:Y:S02]  /*40f10*/  MOV R0, UR16 ;  /* 0x0000001000007c02 */ /* 0x000fe40008000f00 */
[----:B------:R-:W-:Y:S02]  /*40f20*/  @P1 LOP3.LUT R8, R8, 0x4000000, RZ, 0xfc, !PT ;  /* 0x0400000008081812 */ /* 0x000fe400078efcff */
[----:B------:R-:W-:Y:S02]  /*40f30*/  ISETP.LT.U32.AND.EX P5, PT, R0, R5, !P5, P4 ;  /* 0x000000050000720c */ /* 0x000fe40006fa1140 */
[----:B------:R-:W-:Y:S01]  /*40f40*/  LOP3.LUT R8, R8, 0xfdffffff, RZ, 0xc0, !PT ;  /* 0xfdffffff08087812 */ /* 0x000fe200078ec0ff */
[----:B------:R-:W0:Y:S01]  /*40f50*/  LDC R114, c[0x0][0x360] ;  /* 0x0000d800ff727b82 */ /* 0x000e220000000800 */
[----:B---3--:R-:W-:Y:S02]  /*40f60*/  IMAD R122, R115, UR26, R149 ;  /* 0x0000001a737a7c24 */ /* 0x008fe4000f8e0295 */
        /* <DEDUP_REMOVED lines=8> */
[----:B------:R-:W3:Y:S03]  /*40ff0*/  LDC R115, c[0x0][0x360] ;  /* 0x0000d800ff737b82 */ /* 0x000ee60000000800 */
[----:B------:R-:W-:Y:S01]  /*41000*/  ISETP.LT.U32.AND.EX P5, PT, R0, R5, !P5, P3 ;  /* 0x000000050000720c */ /* 0x000fe20006fa1130 */
[----:B0-----:R-:W-:Y:S01]  /*41010*/  IMAD R122, R114, UR26, R149 ;  /* 0x0000001a727a7c24 */ /* 0x001fe2000f8e0295 */
        /* <DEDUP_REMOVED lines=9> */
[----:B------:R-:W0:Y:S03]  /*410b0*/  LDC R114, c[0x0][0x360] ;  /* 0x0000d800ff727b82 */ /* 0x000e260000000800 */
[----:B------:R-:W-:Y:S01]  /*410c0*/  ISETP.LT.U32.AND.EX P5, PT, R0, R5, !P5, P0 ;  /* 0x000000050000720c */ /* 0x000fe20006fa1100 */
[----:B---3--:R-:W-:Y:S01]  /*410d0*/  IMAD R122, R115, UR26, R149 ;  /* 0x0000001a737a7c24 */ /* 0x008fe2000f8e0295 */
[----:B------:R-:W-:-:S04]  /*410e0*/  LOP3.LUT R8, R8, 0xffbfffff, RZ, 0xc0, !PT ;  /* 0xffbfffff08087812 */ /* 0x000fc800078ec0ff */
[----:B------:R-:W-:Y:S02]  /*410f0*/  LEA R0, R122, 0xb, 0x4 ;  /* 0x0000000b7a007811 */ /* 0x000fe400078e20ff */
[----:B------:R-:W-:-:S05]  /*41100*/  LOP3.LUT P1, RZ, R2, 0x20, RZ, 0xc0, !PT ;  /* 0x0000002002ff7812 */ /* 0x000fca000782c0ff */
[----:B------:R-:W-:Y:S02]  /*41110*/  @P5 LOP3.LUT R8, R8, 0x400000, RZ, 0xfc, !PT ;  /* 0x0040000008085812 */ /* 0x000fe400078efcff */
[----:B------:R-:W-:Y:S02]  /*41120*/  ISETP.GE.U32.AND P5, PT, R0, UR8, PT ;  /* 0x0000000800007c0c */ /* 0x000fe4000bfa6070 */
[----:B------:R-:W-:Y:S02]  /*41130*/  MOV R0, UR16 ;  /* 0x0000001000007c02 */ /* 0x000fe40008000f00 */
[----:B------:R-:W-:Y:S01]  /*41140*/  ISETP.GE.U32.AND.EX P5, PT, RZ, UR9, PT, P5 ;  /* 0x00000009ff007c0c */ /* 0x000fe2000bfa6150 */
[----:B------:R-:W3:Y:S03]  /*41150*/  LDC R115, c[0x0][0x360] ;  /* 0x0000d800ff737b82 */ /* 0x000ee60000000800 */
        /* <DEDUP_REMOVED lines=42> */
[----:B------:R-:W-:-:S03]  /*41400*/  LOP3.LUT R8, R8, 0xfffdffff, RZ, 0xc0, !PT ;  /* 0xfffdffff08087812 */ /* 0x000fc600078ec0ff */
[----:B------:R-:W0:Y:S01]  /*41410*/  LDC R115, c[0x0][0x360] ;  /* 0x0000d800ff737b82 */ /* 0x000e220000000800 */
[----:B------:R-:W-:Y:S02]  /*41420*/  LEA R114, R114, 0xb, 0x4 ;  /* 0x0000000b72727811 */ /* 0x000fe400078e20ff */
[C---:B------:R-:W-:Y:S02]  /*41430*/  LOP3.LUT P0, RZ, R10.reuse, 0x80000000, RZ, 0xc0, !PT ;  /* 0x800000000aff7812 */ /* 0x040fe4000780c0ff */
[----:B------:R-:W-:-:S03]  /*41440*/  LOP3.LUT P1, RZ, R10, 0x40000000, RZ, 0xc0, !PT ;  /* 0x400000000aff7812 */ /* 0x000fc6000782c0ff */
[----:B------:R-:W-:Y:S02]  /*41450*/  @P5 LOP3.LUT R8, R8, 0x20000, RZ, 0xfc, !PT ;  /* 0x0002000008085812 */ /* 0x000fe400078efcff */
[----:B------:R-:W-:Y:S02]  /*41460*/  ISETP.GE.U32.AND P5, PT, R114, UR8, PT ;  /* 0x0000000872007c0c */ /* 0x000fe4000bfa6070 */
[C---:B------:R-:W-:Y:S02]  /*41470*/  LOP3.LUT P2, RZ, R10.reuse, 0x20000000, RZ, 0xc0, !PT ;  /* 0x200000000aff7812 */ /* 0x040fe4000784c0ff */
[C---:B------:R-:W-:Y:S02]  /*41480*/  LOP3.LUT P4, RZ, R10.reuse, 0x10000000, RZ, 0xc0, !PT ;  /* 0x100000000aff7812 */ /* 0x040fe4000788c0ff */
[----:B------:R-:W-:Y:S02]  /*41490*/  LOP3.LUT R10, R10, 0xffbfffff, RZ, 0xc0, !PT ;  /* 0xffbfffff0a0a7812 */ /* 0x000fe400078ec0ff */
[----:B------:R-:W-:-:S02]  /*414a0*/  MOV R114, UR16 ;  /* 0x0000001000727c02 */ /* 0x000fc40008000f00 */
[----:B------:R-:W-:Y:S02]  /*414b0*/  ISETP.GE.U32.AND.EX P5, PT, RZ, UR9, PT, P5 ;  /* 0x00000009ff007c0c */ /* 0x000fe4000bfa6150 */
[----:B------:R-:W-:Y:S02]  /*414c0*/  @P3 LOP3.LUT R10, R10, 0x400000, RZ, 0xfc, !PT ;  /* 0x004000000a0a3812 */ /* 0x000fe400078efcff */
[----:B------:R-:W-:Y:S01]  /*414d0*/  ISETP.LT.U32.AND.EX P3, PT, R114, R5, !P5, P4 ;  /* 0x000000057200720c */ /* 0x000fe20006f61140 */
[--C-:B---3--:R-:W-:Y:S01]  /*414e0*/  IMAD R0, R0, UR26, R149.reuse ;  /* 0x0000001a00007c24 */ /* 0x108fe2000f8e0295 */
[----:B------:R-:W3:Y:S04]  /*414f0*/  LDC R114, c[0x0][0x360] ;  /* 0x0000d800ff727b82 */ /* 0x000ee80000000800 */
[----:B------:R-:W-:Y:S01]  /*41500*/  LEA R0, R0, 0xb, 0x4 ;  /* 0x0000000b00007811 */ /* 0x000fe200078e20ff */
[----:B0-----:R-:W-:-:S03]  /*41510*/  IMAD R115, R115, UR26, R149 ;  /* 0x0000001a73737c24 */ /* 0x001fc6000f8e0295 */
[----:B------:R-:W-:Y:S02]  /*41520*/  ISETP.GE.U32.AND P5, PT, R0, UR8, PT ;  /* 0x0000000800007c0c */ /* 0x000fe4000bfa6070 */
[----:B------:R-:W-:Y:S02]  /*41530*/  LOP3.LUT R8, R8, 0xfffeffff, RZ, 0xc0, !PT ;  /* 0xfffeffff08087812 */ /* 0x000fe400078ec0ff */
[----:B------:R-:W-:Y:S02]  /*41540*/  ISETP.GE.U32.AND.EX P5, PT, RZ, UR9, PT, P5 ;  /* 0x00000009ff007c0c */ /* 0x000fe4000bfa6150 */
[----:B------:R-:W-:Y:S02]  /*41550*/  MOV R0, UR16 ;  /* 0x0000001000007c02 */ /* 0x000fe40008000f00 */
[----:B------:R-:W-:Y:S02]  /*41560*/  LEA R115, R115, 0xb, 0x4 ;  /* 0x0000000b73737811 */ /* 0x000fe400078e20ff */
[----:B------:R-:W-:-:S02]  /*41570*/  @P3 LOP3.LUT R8, R8, 0x10000, RZ, 0xfc, !PT ;  /* 0x0001000008083812 */ /* 0x000fc400078efcff */
[----:B------:R-:W-:Y:S01]  /*41580*/  ISETP.LT.U32.AND.EX P3, PT, R0, R5, !P5, P2 ;  /* 0x000000050000720c */ /* 0x000fe20006f61120 */
[----:B------:R-:W0:Y:S01]  /*41590*/  LDC R122, c[0x0][0x360] ;  /* 0x0000d800ff7a7b82 */ /* 0x000e220000000800 */
[----:B------:R-:W-:Y:S01]  /*415a0*/  ISETP.GE.U32.AND P5, PT, R115, UR8, PT ;  /* 0x0000000873007c0c */ /* 0x000fe2000bfa6070 */
[----:B---3--:R-:W-:-:S06]  /*415b0*/  IMAD R114, R114, UR26, R149 ;  /* 0x0000001a72727c24 */ /* 0x008fcc000f8e0295 */
[----:B------:R-:W3:Y:S01]  /*415c0*/  LDC R115, c[0x0][0x360] ;  /* 0x0000d800ff737b82 */ /* 0x000ee20000000800 */
[----:B------:R-:W-:Y:S02]  /*415d0*/  LOP3.LUT R8, R8, 0xffff7fff, RZ, 0xc0, !PT ;  /* 0xffff7fff08087812 */ /* 0x000fe400078ec0ff */
[----:B------:R-:W-:Y:S02]  /*415e0*/  ISETP.GE.U32.AND.EX P5, PT, RZ, UR9, PT, P5 ;  /* 0x00000009ff007c0c */ /* 0x000fe4000bfa6150 */
[----:B------:R-:W-:Y:S02]  /*415f0*/  LEA R114, R114, 0xb, 0x4 ;  /* 0x0000000b72727811 */ /* 0x000fe400078e20ff */
[----:B------:R-:W-:Y:S02]  /*41600*/  @P3 LOP3.LUT R8, R8, 0x8000, RZ, 0xfc, !PT ;  /* 0x0000800008083812 */ /* 0x000fe400078efcff */
[----:B------:R-:W-:Y:S02]  /*41610*/  ISETP.LT.U32.AND.EX P3, PT, R0, R5, !P5, P1 ;  /* 0x000000050000720c */ /* 0x000fe40006f61110 */
[----:B------:R-:W-:-:S02]  /*41620*/  ISETP.GE.U32.AND P5, PT, R114, UR8, PT ;  /* 0x0000000872007c0c */ /* 0x000fc4000bfa6070 */
[----:B------:R-:W-:Y:S02]  /*41630*/  LOP3.LUT R10, R10, 0xff7fffff, RZ, 0xc0, !PT ;  /* 0xff7fffff0a0a7812 */ /* 0x000fe400078ec0ff */
[----:B------:R-:W-:Y:S02]  /*41640*/  ISETP.GE.U32.AND.EX P5, PT, RZ, UR9, PT, P5 ;  /* 0x00000009ff007c0c */ /* 0x000fe4000bfa6150 */
[----:B------:R-:W-:Y:S02]  /*41650*/  MOV R114, UR16 ;  /* 0x0000001000727c02 */ /* 0x000fe40008000f00 */
[----:B------:R-:W-:Y:S01]  /*41660*/  @P4 LOP3.LUT R10, R10, 0x800000, RZ, 0xfc, !PT ;  /* 0x008000000a0a4812 */ /* 0x000fe200078efcff */
[----:B------:R-:W2:Y:S01]  /*41670*/  LDC R0, c[0x0][0x360] ;  /* 0x0000d800ff007b82 */ /* 0x000ea20000000800 */
[----:B------:R-:W-:Y:S02]  /*41680*/  ISETP.LT.U32.AND.EX P5, PT, R114, R5, !P5, P0 ;  /* 0x000000057200720c */ /* 0x000fe40006fa1100 */
[----:B------:R-:W-:-:S02]  /*41690*/  LOP3.LUT R10, R10, 0xfeffffff, RZ, 0xc0, !PT ;  /* 0xfeffffff0a0a7812 */ /* 0x000fc400078ec0ff */
[----:B------:R-:W-:Y:S01]  /*416a0*/  LOP3.LUT R8, R8, 0xffffbfff, RZ, 0xc0, !PT ;  /* 0xffffbfff08087812 */ /* 0x000fe200078ec0ff */
[----:B---3--:R-:W-:Y:S01]  /*416b0*/  IMAD R115, R115, UR26, R149 ;  /* 0x0000001a73737c24 */ /* 0x008fe2000f8e0295 */
[----:B------:R-:W-:Y:S02]  /*416c0*/  @P2 LOP3.LUT R10, R10, 0x1000000, RZ, 0xfc, !PT ;  /* 0x010000000a0a2812 */ /* 0x000fe400078efcff */
[----:B------:R-:W-:Y:S02]  /*416d0*/  @P3 LOP3.LUT R8, R8, 0x4000, RZ, 0xfc, !PT ;  /* 0x0000400008083812 */ /* 0x000fe400078efcff */
[----:B------:R-:W-:Y:S02]  /*416e0*/  LOP3.LUT R10, R10, 0xfdffffff, RZ, 0xc0, !PT ;  /* 0xfdffffff0a0a7812 */ /* 0x000fe400078ec0ff */
[----:B------:R-:W-:Y:S02]  /*416f0*/  LOP3.LUT R8, R8, 0xffffdfff, RZ, 0xc0, !PT ;  /* 0xffffdfff08087812 */ /* 0x000fe400078ec0ff */
[----:B------:R-:W-:-:S02]  /*41700*/  LEA R115, R115, 0xc, 0x4 ;  /* 0x0000000c73737811 */ /* 0x000fc400078e20ff */
[----:B------:R-:W-:Y:S02]  /*41710*/  @P1 LOP3.LUT R10, R10, 0x2000000, RZ, 0xfc, !PT ;  /* 0x020000000a0a1812 */ /* 0x000fe400078efcff */
[----:B------:R-:W-:Y:S02]  /*41720*/  @P5 LOP3.LUT R8, R8, 0x2000, RZ, 0xfc, !PT ;  /* 0x0000200008085812 */ /* 0x000fe400078efcff */
[----:B------:R-:W-:Y:S02]  /*41730*/  ISETP.GE.U32.AND P5, PT, R115, UR8, PT ;  /* 0x0000000873007c0c */ /* 0x000fe4000bfa6070 */
[----:B------:R-:W-:Y:S02]  /*41740*/  LOP3.LUT R10, R10, 0xfbffffff, RZ, 0xc0, !PT ;  /* 0xfbffffff0a0a7812 */ /* 0x000fe400078ec0ff */
[----:B------:R-:W-:Y:S02]  /*41750*/  LOP3.LUT P1, RZ, R2, 0x400, RZ, 0xc0, !PT ;  /* 0x0000040002ff7812 */ /* 0x000fe4000782c0ff */
[----:B------:R-:W-:-:S02]  /*41760*/  ISETP.GE.U32.AND.EX P5, PT, RZ, UR9, PT, P5 ;  /* 0x00000009ff007c0c */ /* 0x000fc4000bfa6150 */
[----:B------:R-:W-:Y:S02]  /*41770*/  @P0 LOP3.LUT R10, R10, 0x4000000, RZ, 0xfc, !PT ;  /* 0x040000000a0a0812 */ /* 0x000fe400078efcff */
[----:B------:R-:W-:Y:S02]  /*41780*/  ISETP.GE.U32.OR.EX P0, PT, R114, R5, P5, P1 ;  /* 0x000000057200720c */ /* 0x000fe40002f06510 */
[----:B------:R-:W3:Y:S01]  /*41790*/  LDC R114, c[0x0][0x360] ;  /* 0x0000d800ff727b82 */ /* 0x000ee20000000800 */
[----:B--2---:R-:W-:-:S05]  /*417a0*/  IMAD R0, R0, UR26, R149 ;  /* 0x0000001a00007c24 */ /* 0x004fca000f8e0295 */
[----:B------:R-:W-:-:S04]  /*417b0*/  LEA R0, R0, 0xc, 0x4 ;  /* 0x0000000c00007811 */ /* 0x000fc800078e20ff */
[----:B------:R-:W-:Y:S02]  /*417c0*/  ISETP.GE.U32.AND P5, PT, R0, UR8, PT ;  /* 0x0000000800007c0c */ /* 0x000fe4000bfa6070 */
[----:B------:R-:W-:Y:S02]  /*417d0*/  MOV R0, UR16 ;  /* 0x0000001000007c02 */ /* 0x000fe40008000f00 */
[----:B------:R-:W-:-:S04]  /*417e0*/  ISETP.GE.U32.AND.EX P5, PT, RZ, UR9, PT, P5 ;  /* 0x00000009ff007c0c */ /* 0x000fc8000bfa6150 */
[----:B------:R-:W-:Y:S02]  /*417f0*/  ISETP.LT.U32.AND.EX P5, PT, R0, R5, !P5, P6 ;  /* 0x000000050000720c */ /* 0x000fe40006fa1160 */
[----:B------:R-:W2:Y:S01]  /*41800*/  LDC R0, c[0x0][0x360] ;  /* 0x0000d800ff007b82 */ /* 0x000ea20000000800 */
[----:B---3--:R-:W-:Y:S01]  /*41810*/  IMAD R114, R114, UR26, R149 ;  /* 0x0000001a72727c24 */ /* 0x008fe2000f8e0295 */
[----:B------:R-:W-:-:S04]  /*41820*/  LOP3.LUT R8, R8, 0xffffefff, RZ, 0xc0, !PT ;  /* 0xffffefff08087812 */ /* 0x000fc800078ec0ff */
[----:B------:R-:W-:Y:S02]  /*41830*/  LEA R114, R114, 0xc, 0x4 ;  /* 0x0000000c72727811 */ /* 0x000fe400078e20ff */
[----:B------:R-:W3:Y:S03]  /*41840*/  LDC R115, c[0x0][0x360] ;  /* 0x0000d800ff737b82 */ /* 0x000ee60000000800 */
[----:B------:R-:W-:Y:S02]  /*41850*/  @P5 LOP3.LUT R8, R8, 0x1000, RZ, 0xfc, !PT ;  /* 0x0000100008085812 */ /* 0x000fe400078efcff */
[----:B------:R-:W-:Y:S02]  /*41860*/  ISETP.GE.U32.AND P5, PT, R114, UR8, PT ;  /* 0x0000000872007c0c */ /* 0x000fe4000bfa6070 */
[----:B------:R-:W-:Y:S02]  /*41870*/  LOP3.LUT P2, RZ, R2, 0x2, RZ, 0xc0, !PT ;  /* 0x0000000202ff7812 */ /* 0x000fe4000784c0ff */
[----:B------:R-:W-:-:S02]  /*41880*/  ISETP.GE.U32.AND.EX P5, PT, RZ, UR9, PT, P5 ;  /* 0x00000009ff007c0c */ /* 0x000fc4000bfa6150 */
[----:B------:R-:W-:-:S04]  /*41890*/  MOV R114, UR16 ;  /* 0x0000001000727c02 */ /* 0x000fc80008000f00 */
[----:B------:R-:W-:Y:S01]  /*418a0*/  ISETP.LT.U32.AND.EX P5, PT, R114, R5, !P5, P2 ;  /* 0x000000057200720c */ /* 0x000fe20006fa1120 */
[--C-:B--2---:R-:W-:Y:S01]  /*418b0*/  IMAD R0, R0, UR26, R149.reuse ;  /* 0x0000001a00007c24 */ /* 0x104fe2000f8e0295 */
[----:B------:R-:W-:Y:S01]  /*418c0*/  LOP3.LUT R8, R8, 0xfffff7ff, RZ, 0xc0, !PT ;  /* 0xfffff7ff08087812 */ /* 0x000fe200078ec0ff */
[----:B------:R-:W2:Y:S03]  /*418d0*/  LDC R114, c[0x0][0x360] ;  /* 0x0000d800ff727b82 */ /* 0x000ea60000000800 */
[----:B------:R-:W-:Y:S01]  /*418e0*/  LEA R0, R0, 0xc, 0x4 ;  /* 0x0000000c00007811 */ /* 0x000fe200078e20ff */
[----:B---3--:R-:W-:-:S06]  /*418f0*/  IMAD R115, R115, UR26, R149 ;  /* 0x0000001a73737c24 */ /* 0x008fcc000f8e0295 */
[----:B------:R-:W-:Y:S02]  /*41900*/  @P5 LOP3.LUT R8, R8, 0x800, RZ, 0xfc, !PT ;  /* 0x0000080008085812 */ /* 0x000fe400078efcff */
[----:B------:R-:W-:Y:S02]  /*41910*/  ISETP.GE.U32.AND P5, PT, R0, UR8, PT ;  /* 0x0000000800007c0c */ /* 0x000fe4000bfa6070 */
[----:B------:R-:W-:Y:S02]  /*41920*/  LOP3.LUT P4, RZ, R2, 0x4, RZ, 0xc0, !PT ;  /* 0x0000000402ff7812 */ /* 0x000fe4000788c0ff */
[----:B------:R-:W-:Y:S02]  /*41930*/  ISETP.GE.U32.AND.EX P5, PT, RZ, UR9, PT, P5 ;  /* 0x00000009ff007c0c */ /* 0x000fe4000bfa6150 */
[----:B------:R-:W-:Y:S02]  /*41940*/  MOV R0, UR16 ;  /* 0x0000001000007c02 */ /* 0x000fe40008000f00 */
[----:B------:R-:W-:-:S02]  /*41950*/  LEA R115, R115, 0xc, 0x4 ;  /* 0x0000000c73737811 */ /* 0x000fc400078e20ff */
[-C--:B------:R-:W-:Y:S02]  /*41960*/  ISETP.LT.U32.AND.EX P4, PT, R0, R5.reuse, !P5, P4 ;  /* 0x000000050000720c */ /* 0x080fe40006f81140 */
[----:B------:R-:W-:Y:S02]  /*41970*/  ISETP.GE.U32.AND P5, PT, R115, UR8, PT ;  /* 0x0000000873007c0c */ /* 0x000fe4000bfa6070 */
[----:B------:R-:W-:Y:S02]  /*41980*/  LOP3.LUT P3, RZ, R2, 0x8, RZ, 0xc0, !PT ;  /* 0x0000000802ff7812 */ /* 0x000fe4000786c0ff */
[----:B------:R-:W-:Y:S02]  /*41990*/  ISETP.GE.U32.AND.EX P5, PT, RZ, UR9, PT, P5 ;  /* 0x00000009ff007c0c */ /* 0x000fe4000bfa6150 */
[----:B------:R-:W-:Y:S02]  /*419a0*/  LOP3.LUT R8, R8, 0xfffffbff, RZ, 0xc0, !PT ;  /* 0xfffffbff08087812 */ /* 0x000fe400078ec0ff */
[----:B------:R-:W-:-:S02]  /*419b0*/  ISETP.LT.U32.AND.EX P5, PT, R0, R5, !P5, P3 ;  /* 0x000000050000720c */ /* 0x000fc40006fa1130 */
[----:B------:R-:W3:Y:S01]  /*419c0*/  LDC R0, c[0x0][0x360] ;  /* 0x0000d800ff007b82 */ /* 0x000ee20000000800 */
[----:B------:R-:W-:Y:S01]  /*419d0*/  @P4 LOP3.LUT R8, R8, 0x400, RZ, 0xfc, !PT ;  /* 0x0000040008084812 */ /* 0x000fe200078efcff */
[----:B--2---:R-:W-:-:S03]  /*419e0*/  IMAD R114, R114, UR26, R149 ;  /* 0x0000001a72727c24 */ /* 0x004fc6000f8e0295 */
[----:B------:R-:W-:Y:S02]  /*419f0*/  LOP3.LUT R8, R8, 0xfffffdff, RZ, 0xc0, !PT ;  /* 0xfffffdff08087812 */ /* 0x000fe400078ec0ff */
[----:B------:R-:W-:Y:S02]  /*41a00*/  LEA R114, R114, 0xc, 0x4 ;  /* 0x0000000c72727811 */ /* 0x000fe400078e20ff */
[----:B------:R-:W-:Y:S02]  /*41a10*/  LOP3.LUT R11, R11, 0xfff7ffff, RZ, 0xc0, !PT ;  /* 0xfff7ffff0b0b7812 */ /* 0x000fe400078ec0ff */
[----:B------:R-:W-:Y:S02]  /*41a20*/  @P5 LOP3.LUT R8, R8, 0x200, RZ, 0xfc, !PT ;  /* 0x0000020008085812 */ /* 0x000fe400078efcff */
[----:B------:R-:W-:Y:S02]  /*41a30*/  ISETP.GE.U32.AND P5, PT, R114, UR8, PT ;  /* 0x0000000872007c0c */ /* 0x000fe4000bfa6070 */
[----:B------:R-:W-:-:S02]  /*41a40*/  @P0 LOP3.LUT R11, R11, 0x80000, RZ, 0xfc, !PT ;  /* 0x000800000b0b0812 */ /* 0x000fc400078efcff */
[----:B------:R-:W-:Y:S02]  /*41a50*/  LOP3.LUT P0, RZ, R2, 0x10, RZ, 0xc0, !PT ;  /* 0x0000001002ff7812 */ /* 0x000fe4000780c0ff */
[----:B------:R-:W-:Y:S02]  /*41a60*/  ISETP.GE.U32.AND.EX P5, PT, RZ, UR9, PT, P5 ;  /* 0x00000009ff007c0c */ /* 0x000fe4000bfa6150 */
[----:B------:R-:W-:Y:S01]  /*41a70*/  MOV R114, UR16 ;  /* 0x0000001000727c02 */ /* 0x000fe20008000f00 */
[----:B------:R-:W2:Y:S03]  /*41a80*/  LDC R115, c[0x0][0x360] ;  /* 0x0000d800ff737b82 */ /* 0x000ea60000000800 */
        /* <DEDUP_REMOVED lines=11> */
[----:B--2---:R-:W-:Y:S01]  /*41b40*/  IMAD R115, R115, UR26, R149 ;  /* 0x0000001a73737c24 */ /* 0x004fe2000f8e0295 */
[----:B------:R-:W-:-:S04]  /*41b50*/  LOP3.LUT R8, R8, 0xffffff7f, RZ, 0xc0, !PT ;  /* 0xffffff7f08087812 */ /* 0x000fc800078ec0ff */
[----:B------:R-:W-:Y:S02]  /*41b60*/  LEA R115, R115, 0xc, 0x4 ;  /* 0x0000000c73737811 */ /* 0x000fe400078e20ff */
[----:B------:R-:W-:-:S05]  /*41b70*/  LOP3.LUT P2, RZ, R2, 0x40, RZ, 0xc0, !PT ;  /* 0x0000004002ff7812 */ /* 0x000fca000784c0ff */
[----:B------:R-:W-:Y:S02]  /*41b80*/  @P5 LOP3.LUT R8, R8, 0x80, RZ, 0xfc, !PT ;  /* 0x0000008008085812 */ /* 0x000fe400078efcff */
[----:B------:R-:W-:-:S04]  /*41b90*/  ISETP.GE.U32.AND P5, PT, R115, UR8, PT ;  /* 0x0000000873007c0c */ /* 0x000fc8000bfa6070 */
[----:B------:R-:W-:-:S04]  /*41ba0*/  ISETP.GE.U32.AND.EX P5, PT, RZ, UR9, PT, P5 ;  /* 0x00000009ff007c0c */ /* 0x000fc8000bfa6150 */
[----:B------:R-:W-:Y:S02]  /*41bb0*/  ISETP.LT.U32.AND.EX P5, PT, R0, R5, !P5, P2 ;  /* 0x000000050000720c */ /* 0x000fe40006fa1120 */
[----:B------:R-:W2:Y:S01]  /*41bc0*/  LDC R0, c[0x0][0x360] ;  /* 0x0000d800ff007b82 */ /* 0x000ea20000000800 */
[----:B---3--:R-:W-:Y:S01]  /*41bd0*/  IMAD R114, R114, UR26, R149 ;  /* 0x0000001a72727c24 */ /* 0x008fe2000f8e0295 */
[----:B------:R-:W-:-:S04]  /*41be0*/  LOP3.LUT R8, R8, 0xffffffbf, RZ, 0xc0, !PT ;  /* 0xffffffbf08087812 */ /* 0x000fc800078ec0ff */
[----:B------:R-:W-:-:S05]  /*41bf0*/  LEA R114, R114, 0xc, 0x4 ;  /* 0x0000000c72727811 */ /* 0x000fca00078e20ff */
[----:B------:R-:W-:Y:S02]  /*41c00*/  @P5 LOP3.LUT R8, R8, 0x40, RZ, 0xfc, !PT ;  /* 0x0000004008085812 */ /* 0x000fe400078efcff */
[----:B------:R-:W-:Y:S02]  /*41c10*/  ISETP.GE.U32.AND P5, PT, R114, UR8, PT ;  /* 0x0000000872007c0c */ /* 0x000fe4000bfa6070 */
[----:B------:R-:W-:Y:S02]  /*41c20*/  LOP3.LUT P4, RZ, R2, 0x80, RZ, 0xc0, !PT ;  /* 0x0000008002ff7812 */ /* 0x000fe4000788c0ff */
[----:B------:R-:W-:Y:S02]  /*41c30*/  ISETP.GE.U32.AND.EX P5, PT, RZ, UR9, PT, P5 ;  /* 0x00000009ff007c0c */ /* 0x000fe4000bfa6150 */
[----:B------:R-:W-:Y:S01]  /*41c40*/  MOV R114, UR16 ;  /* 0x0000001000727c02 */ /* 0x000fe20008000f00 */
[----:B------:R-:W3:Y:S03]  /*41c50*/  LDC R115, c[0x0][0x360] ;  /* 0x0000d800ff737b82 */ /* 0x000ee60000000800 */
[----:B------:R-:W-:Y:S01]  /*41c60*/  ISETP.LT.U32.AND.EX P5, PT, R114, R5, !P5, P4 ;  /* 0x000000057200720c */ /* 0x000fe20006fa1140 */
[----:B--2---:R-:W-:Y:S01]  /*41c70*/  IMAD R0, R0, UR26, R149 ;  /* 0x0000001a00007c24 */ /* 0x004fe2000f8e0295 */
[----:B------:R-:W-:-:S04]  /*41c80*/  LOP3.LUT R8, R8, 0xffffffdf, RZ, 0xc0, !PT ;  /* 0xffffffdf08087812 */ /* 0x000fc800078ec0ff */
[----:B------:R-:W-:Y:S02]  /*41c90*/  LEA R0, R0, 0xc, 0x4 ;  /* 0x0000000c00007811 */ /* 0x000fe400078e20ff */
[----:B------:R-:W-:-:S05]  /*41ca0*/  LOP3.LUT P3, RZ, R2, 0x100, RZ, 0xc0, !PT ;  /* 0x0000010002ff7812 */ /* 0x000fca000786c0ff */
[----:B------:R-:W-:Y:S02]  /*41cb0*/  @P5 LOP3.LUT R8, R8, 0x20, RZ, 0xfc, !PT ;  /* 0x0000002008085812 */ /* 0x000fe400078efcff */
[----:B------:R-:W-:Y:S02]  /*41cc0*/  ISETP.GE.U32.AND P5, PT, R0, UR8, PT ;  /* 0x0000000800007c0c */ /* 0x000fe4000bfa6070 */
[----:B------:R-:W-:Y:S02]  /*41cd0*/  MOV R0, UR16 ;  /* 0x0000001000007c02 */ /* 0x000fe40008000f00 */
[----:B------:R-:W-:Y:S01]  /*41ce0*/  ISETP.GE.U32.AND.EX P5, PT, RZ, UR9, PT, P5 ;  /* 0x00000009ff007c0c */ /* 0x000fe2000bfa6150 */
[----:B------:R-:W2:Y:S03]  /*41cf0*/  LDC R114, c[0x0][0x360] ;  /* 0x0000d800ff727b82 */ /* 0x000ea60000000800 */
[----:B------:R-:W-:Y:S01]  /*41d00*/  ISETP.LT.U32.AND.EX P5, PT, R0, R5, !P5, P3 ;  /* 0x000000050000720c */ /* 0x000fe20006fa1130 */
[----:B---3--:R-:W-:Y:S01]  /*41d10*/  IMAD R115, R115, UR26, R149 ;  /* 0x0000001a73737c24 */ /* 0x008fe2000f8e0295 */
[----:B------:R-:W-:-:S04]  /*41d20*/  LOP3.LUT R8, R8, 0xffffffef, RZ, 0xc0, !PT ;  /* 0xffffffef08087812 */ /* 0x000fc800078ec0ff */
[----:B------:R-:W-:Y:S02]  /*41d30*/  LEA R115, R115, 0xc, 0x4 ;  /* 0x0000000c73737811 */ /* 0x000fe400078e20ff */
[----:B------:R-:W-:-:S05]  /*41d40*/  LOP3.LUT P3, RZ, R10, 0x400000, RZ, 0xc0, !PT ;  /* 0x004000000aff7812 */ /* 0x000fca000786c0ff */
[----:B------:R-:W-:Y:S02]  /*41d50*/  @P5 LOP3.LUT R8, R8, 0x10, RZ, 0xfc, !PT ;  /* 0x0000001008085812 */ /* 0x000fe400078efcff */
[----:B------:R-:W-:-:S04]  /*41d60*/  ISETP.GE.U32.AND P5, PT, R115, UR8, PT ;  /* 0x0000000873007c0c */ /* 0x000fc8000bfa6070 */
[----:B------:R-:W-:-:S04]  /*41d70*/  ISETP.GE.U32.AND.EX P5, PT, RZ, UR9, PT, P5 ;  /* 0x00000009ff007c0c */ /* 0x000fc8000bfa6150 */
[----:B------:R-:W-:Y:S02]  /*41d80*/  ISETP.LT.U32.AND.EX P5, PT, R0, R5, !P5, P3 ;  /* 0x000000050000720c */ /* 0x000fe40006fa1130 */
[----:B------:R-:W3:Y:S01]  /*41d90*/  LDC R0, c[0x0][0x360] ;  /* 0x0000d800ff007b82 */ /* 0x000ee20000000800 */
[----:B--2---:R-:W-:Y:S01]  /*41da0*/  IMAD R114, R114, UR26, R149 ;  /* 0x0000001a72727c24 */ /* 0x004fe2000f8e0295 */
[----:B------:R-:W-:-:S04]  /*41db0*/  LOP3.LUT R8, R8, 0xfffffff7, RZ, 0xc0, !PT ;  /* 0xfffffff708087812 */ /* 0x000fc800078ec0ff */
[----:B------:R-:W-:-:S05]  /*41dc0*/  LEA R114, R114, 0xc, 0x4 ;  /* 0x0000000c72727811 */ /* 0x000fca00078e20ff */
[----:B------:R-:W-:Y:S02]  /*41dd0*/  @P5 LOP3.LUT R8, R8, 0x8, RZ, 0xfc, !PT ;  /* 0x0000000808085812 */ /* 0x000fe400078efcff */
[----:B------:R-:W-:Y:S01]  /*41de0*/  ISETP.GE.U32.AND P5, PT, R114, UR8, PT ;  /* 0x0000000872007c0c */ /* 0x000fe2000bfa6070 */
[----:B------:R-:W2:Y:S01]  /*41df0*/  LDC R115, c[0x0][0x360] ;  /* 0x0000d800ff737b82 */ /* 0x000ea20000000800 */
[----:B------:R-:W-:Y:S02]  /*41e00*/  LOP3.LUT P4, RZ, R10, 0x800000, RZ, 0xc0, !PT ;  /* 0x008000000aff7812 */ /* 0x000fe4000788c0ff */
[----:B------:R-:W-:Y:S02]  /*41e10*/  ISETP.GE.U32.AND.EX P5, PT, RZ, UR9, PT, P5 ;  /* 0x00000009ff007c0c */ /* 0x000fe4000bfa6150 */
[----:B------:R-:W-:-:S04]  /*41e20*/  MOV R114, UR16 ;  /* 0x0000001000727c02 */ /* 0x000fc80008000f00 */
[----:B------:R-:W-:Y:S01]  /*41e30*/  ISETP.LT.U32.AND.EX P5, PT, R114, R5, !P5, P4 ;  /* 0x000000057200720c */ /* 0x000fe20006fa1140 */
[----:B---3--:R-:W-:Y:S01]  /*41e40*/  IMAD R0, R0, UR26, R149 ;  /* 0x0000001a00007c24 */ /* 0x008fe2000f8e0295 */
[C---:B------:R-:W-:Y:S02]  /*41e50*/  LOP3.LUT P0, RZ, R10.reuse, 0x4000000, RZ, 0xc0, !PT ;  /* 0x040000000aff7812 */ /* 0x040fe4000780c0ff */
[C---:B------:R-:W-:Y:S02]  /*41e60*/  LOP3.LUT P1, RZ, R10.reuse, 0x2000000, RZ, 0xc0, !PT ;  /* 0x020000000aff7812 */ /* 0x040fe4000782c0ff */
[C---:B------:R-:W-:Y:S02]  /*41e70*/  LOP3.LUT P2, RZ, R10.reuse, 0x1000000, RZ, 0xc0, !PT ;  /* 0x010000000aff7812 */ /* 0x040fe4000784c0ff */
[----:B------:R-:W-:Y:S02]  /*41e80*/  LOP3.LUT R10, R10, 0xfffdffff, RZ, 0xc0, !PT ;  /* 0xfffdffff0a0a7812 */ /* 0x000fe400078ec0ff */
[----:B------:R-:W-:-:S02]  /*41e90*/  LOP3.LUT R8, R8, 0xfffffffd, RZ, 0xc0, !PT ;  /* 0xfffffffd08087812 */ /* 0x000fc400078ec0ff */
[----:B------:R-:W-:Y:S02]  /*41ea0*/  LEA R0, R0, 0xc, 0x4 ;  /* 0x0000000c00007811 */ /* 0x000fe400078e20ff */
[----:B------:R-:W-:Y:S02]  /*41eb0*/  @P3 LOP3.LUT R10, R10, 0x20000, RZ, 0xfc, !PT ;  /* 0x000200000a0a3812 */ /* 0x000fe400078efcff */
[----:B------:R-:W-:Y:S02]  /*41ec0*/  @P5 LOP3.LUT R8, R8, 0x2, RZ, 0xfc, !PT ;  /* 0x0000000208085812 */ /* 0x000fe400078efcff */
[----:B------:R-:W-:Y:S01]  /*41ed0*/  ISETP.GE.U32.AND P5, PT, R0, UR8, PT ;  /* 0x0000000800007c0c */ /* 0x000fe2000bfa6070 */
[----:B------:R-:W3:Y:S01]  /*41ee0*/  LDC R114, c[0x0][0x360] ;  /* 0x0000d800ff727b82 */ /* 0x000ee20000000800 */
[----:B------:R-:W-:Y:S01]  /*41ef0*/  LOP3.LUT R10, R10, 0xfffbffff, RZ, 0xc0, !PT ;  /* 0xfffbffff0a0a7812 */ /* 0x000fe200078ec0ff */
[----:B--2---:R-:W-:Y:S01]  /*41f00*/  IMAD R115, R115, UR26, R149 ;  /* 0x0000001a73737c24 */ /* 0x004fe2000f8e0295 */
[----:B------:R-:W-:-:S02]  /*41f10*/  ISETP.GE.U32.AND.EX P5, PT, RZ, UR9, PT, P5 ;  /* 0x00000009ff007c0c */ /* 0x000fc4000bfa6150 */
[----:B------:R-:W-:Y:S02]  /*41f20*/  MOV R0, UR16 ;  /* 0x0000001000007c02 */ /* 0x000fe40008000f00 */
[----:B------:R-:W-:Y:S02]  /*41f30*/  @P4 LOP3.LUT R10, R10, 0x40000, RZ, 0xfc, !PT ;  /* 0x000400000a0a4812 */ /* 0x000fe400078efcff */
[----:B------:R-:W-:Y:S02]  /*41f40*/  ISETP.LT.U32.AND.EX P4, PT, R0, R5, !P5, P2 ;  /* 0x000000050000720c */ /* 0x000fe40006f81120 */
[----:B------:R-:W-:-:S04]  /*41f50*/  LEA R115, R115, 0xc, 0x4 ;  /* 0x0000000c73737811 */ /* 0x000fc800078e20ff */
[----:B------:R-:W-:Y:S02]  /*41f60*/  ISETP.GE.U32.AND P5, PT, R115, UR8, PT ;  /* 0x0000000873007c0c */ /* 0x000fe4000bfa6070 */
[----:B------:R-:W-:Y:S02]  /*41f70*/  LOP3.LUT R8, R8, 0xfffffffe, RZ, 0xc0, !PT ;  /* 0xfffffffe08087812 */ /* 0x000fe400078ec0ff */
[----:B------:R-:W-:Y:S01]  /*41f80*/  ISETP.GE.U32.AND.EX P5, PT, RZ, UR9, PT, P5 ;  /* 0x00000009ff007c0c */ /* 0x000fe2000bfa6150 */
[----:B------:R-:W2:Y:S02]  /*41f90*/  LDC R115, c[0x0][0x360] ;  /* 0x0000d800ff737b82 */ /* 0x000ea40000000800 */
[----:B------:R-:W-:Y:S02]  /*41fa0*/  @P4 LOP3.LUT R8, R8, 0x1, RZ, 0xfc, !PT ;  /* 0x0000000108084812 */ /* 0x000fe400078efcff */
[----:B------:R-:W-:-:S04]  /*41fb0*/  ISETP.LT.U32.AND.EX P4, PT, R0, R5, !P5, P1 ;  /* 0x000000050000720c */ /* 0x000fc80006f81110 */
[----:B------:R-:W4:Y:S01]  /*41fc0*/  LDC R0, c[0x0][0x360] ;  /* 0x0000d800ff007b82 */ /* 0x000f220000000800 */
[----:B---3--:R-:W-:Y:S01]  /*41fd0*/  IMAD R114, R114, UR26, R149 ;  /* 0x0000001a72727c24 */ /* 0x008fe2000f8e0295 */
[----:B------:R-:W-:-:S04]  /*41fe0*/  LOP3.LUT R10, R10, 0xfff7ffff, RZ, 0xc0, !PT ;  /* 0xfff7ffff0a0a7812 */ /* 0x000fc800078ec0ff */
[----:B------:R-:W-:Y:S02]  /*41ff0*/  LEA R114, R114, 0xc, 0x4 ;  /* 0x0000000c72727811 */ /* 0x000fe400078e20ff */
[----:B------:R-:W-:Y:S02]  /*42000*/  @P2 LOP3.LUT R10, R10, 0x80000, RZ, 0xfc, !PT ;  /* 0x000800000a0a2812 */ /* 0x000fe400078efcff */
[----:B------:R-:W-:Y:S02]  /*42010*/  ISETP.GE.U32.AND P5, PT, R114, UR8, PT ;  /* 0x0000000872007c0c */ /* 0x000fe4000bfa6070 */
[----:B------:R-:W-:Y:S02]  /*42020*/  LOP3.LUT R10, R10, 0xffefffff, RZ, 0xc0, !PT ;  /* 0xffefffff0a0a7812 */ /* 0x000fe400078ec0ff */
[----:B------:R-:W-:Y:S02]  /*42030*/  MOV R114, UR16 ;  /* 0x0000001000727c02 */ /* 0x000fe40008000f00 */
[----:B------:R-:W-:-:S02]  /*42040*/  ISETP.GE.U32.AND.EX P5, PT, RZ, UR9, PT, P5 ;  /* 0x00000009ff007c0c */ /* 0x000fc4000bfa6150 */
[----:B------:R-:W-:Y:S02]  /*42050*/  @P1 LOP3.LUT R10, R10, 0x100000, RZ, 0xfc, !PT ;  /* 0x001000000a0a1812 */ /* 0x000fe400078efcff */
[----:B------:R-:W-:Y:S02]  /*42060*/  ISETP.LT.U32.AND.EX P1, PT, R114, R5, !P5, P0 ;  /* 0x000000057200720c */ /* 0x000fe40006f21100 */
[----:B------:R-:W3:Y:S01]  /*42070*/  LDC R114, c[0x0][0x360] ;  /* 0x0000d800ff727b82 */ /* 0x000ee20000000800 */
[----:B----4-:R-:W-:-:S05]  /*42080*/  IMAD R0, R0, UR26, R149 ;  /* 0x0000001a00007c24 */ /* 0x010fca000f8e0295 */
[----:B------:R-:W-:-:S04]  /*42090*/  LEA R0, R0, 0xd, 0x4 ;  /* 0x0000000d00007811 */ /* 0x000fc800078e20ff */
[----:B------:R-:W-:Y:S02]  /*420a0*/  ISETP.GE.U32.AND P5, PT, R0, UR8, PT ;  /* 0x0000000800007c0c */ /* 0x000fe4000bfa6070 */
[----:B------:R-:W-:Y:S02]  /*420b0*/  LOP3.LUT R10, R10, 0xffdfffff, RZ, 0xc0, !PT ;  /* 0xffdfffff0a0a7812 */ /* 0x000fe400078ec0ff */
[----:B------:R-:W-:Y:S02]  /*420c0*/  MOV R0, UR16 ;  /* 0x0000001000007c02 */ /* 0x000fe40008000f00 */
[----:B------:R-:W-:Y:S02]  /*420d0*/  LOP3.LUT P3, RZ, R2, 0x400, RZ, 0xc0, !PT ;  /* 0x0000040002ff7812 */ /* 0x000fe4000786c0ff */
[----:B------:R-:W-:Y:S02]  /*420e0*/  ISETP.GE.U32.AND.EX P5, PT, RZ, UR9, PT, P5 ;  /* 0x00000009ff007c0c */ /* 0x000fe4000bfa6150 */
[----:B------:R-:W-:-:S02]  /*420f0*/  @P0 LOP3.LUT R10, R10, 0x200000, RZ, 0xfc, !PT ;  /* 0x002000000a0a0812 */ /* 0x000fc400078efcff */
[----:B------:R-:W-:Y:S02]  /*42100*/  ISETP.GE.U32.OR.EX P0, PT, R0, R5, P5, P3 ;  /* 0x000000050000720c */ /* 0x000fe40002f06530 */
        /* <DEDUP_REMOVED lines=15> */
[----:B------:R-:W-:Y:S02]  /*42200*/  LOP3.LUT P2, RZ, R2, 0x2, RZ, 0xc0, !PT ;  /* 0x0000000202ff7812 */ /* 0x000fe4000784c0ff */
[----:B------:R-:W-:Y:S02]  /*42210*/  ISETP.GE.U32.AND.EX P5, PT, RZ, UR9, PT, P5 ;  /* 0x00000009ff007c0c */ /* 0x000fe4000bfa6150 */
[----:B------:R-:W-:Y:S02]  /*42220*/  MOV R0, UR16 ;  /* 0x0000001000007c02 */ /* 0x000fe40008000f00 */
[----:B------:R-:W-:Y:S02]  /*42230*/  LOP3.LUT R9, R9, 0xdfffffff, RZ, 0xc0, !PT ;  /* 0xdfffffff09097812 */ /* 0x000fe400078ec0ff */
[----:B------:R-:W-:-:S02]  /*42240*/  ISETP.LT.U32.AND.EX P5, PT, R0, R5, !P5, P2 ;  /* 0x000000050000720c */ /* 0x000fc40006fa1120 */
[----:B------:R-:W4:Y:S01]  /*42250*/  LDC R0, c[0x0][0x360] ;  /* 0x0000d800ff007b82 */ /* 0x000f220000000800 */
[----:B------:R-:W-:Y:S01]  /*42260*/  @P1 LOP3.LUT R9, R9, 0x20000000, RZ, 0xfc, !PT ;  /* 0x2000000009091812 */ /* 0x000fe200078efcff */
[----:B---3--:R-:W-:-:S03]  /*42270*/  IMAD R114, R114, UR26, R149 ;  /* 0x0000001a72727c24 */ /* 0x008fc6000f8e0295 */
[----:B------:R-:W-:Y:S02]  /*42280*/  LOP3.LUT R9, R9, 0xefffffff, RZ, 0xc0, !PT ;  /* 0xefffffff09097812 */ /* 0x000fe400078ec0ff */
[----:B------:R-:W-:-:S04]  /*42290*/  LEA R114, R114, 0xd, 0x4 ;  /* 0x0000000d72727811 */ /* 0x000fc800078e20ff */
[----:B------:R-:W-:Y:S02]  /*422a0*/  @P5 LOP3.LUT R9, R9, 0x10000000, RZ, 0xfc, !PT ;  /* 0x1000000009095812 */ /* 0x000fe400078efcff */
[----:B------:R-:W-:Y:S02]  /*422b0*/  ISETP.GE.U32.AND P5, PT, R114, UR8, PT ;  /* 0x0000000872007c0c */ /* 0x000fe4000bfa6070 */
[----:B------:R-:W-:Y:S02]  /*422c0*/  LOP3.LUT P4, RZ, R2, 0x4, RZ, 0xc0, !PT ;  /* 0x0000000402ff7812 */ /* 0x000fe4000788c0ff */
[----:B------:R-:W-:Y:S02]  /*422d0*/  ISETP.GE.U32.AND.EX P5, PT, RZ, UR9, PT, P5 ;  /* 0x00000009ff007c0c */ /* 0x000fe4000bfa6150 */
[----:B------:R-:W-:-:S04]  /*422e0*/  MOV R114, UR16 ;  /* 0x0000001000727c02 */ /* 0x000fc80008000f00 */
[----:B------:R-:W-:Y:S02]  /*422f0*/  ISETP.LT.U32.AND.EX P5, PT, R114, R5, !P5, P4 ;  /* 0x000000057200720c */ /* 0x000fe40006fa1140 */
[----:B------:R-:W3:Y:S01]  /*42300*/  LDC R114, c[0x0][0x360] ;  /* 0x0000d800ff727b82 */ /* 0x000ee20000000800 */
[----:B----4-:R-:W-:Y:S01]  /*42310*/  IMAD R0, R0, UR26, R149 ;  /* 0x0000001a00007c24 */ /* 0x010fe2000f8e0295 */
[----:B------:R-:W-:-:S04]  /*42320*/  LOP3.LUT R9, R9, 0xf7ffffff, RZ, 0xc0, !PT ;  /* 0xf7ffffff09097812 */ /* 0x000fc800078ec0ff */
[----:B------:R-:W-:-:S05]  /*42330*/  LEA R0, R0, 0xd, 0x4 ;  /* 0x0000000d00007811 */ /* 0x000fca00078e20ff */
[----:B------:R-:W-:Y:S02]  /*42340*/  @P5 LOP3.LUT R9, R9, 0x8000000, RZ, 0xfc, !PT ;  /* 0x0800000009095812 */ /* 0x000fe400078efcff */
[----:B------:R-:W-:Y:S02]  /*42350*/  ISETP.GE.U32.AND P5, PT, R0, UR8, PT ;  /* 0x0000000800007c0c */ /* 0x000fe4000bfa6070 */
[----:B------:R-:W-:Y:S02]  /*42360*/  LOP3.LUT P3, RZ, R2, 0x8, RZ, 0xc0, !PT ;  /* 0x0000000802ff7812 */ /* 0x000fe4000786c0ff */
[----:B------:R-:W-:Y:S02]  /*42370*/  ISETP.GE.U32.AND.EX P5, PT, RZ, UR9, PT, P5 ;  /* 0x00000009ff007c0c */ /* 0x000fe4000bfa6150 */
[----:B------:R-:W-:-:S04]  /*42380*/  MOV R0, UR16 ;  /* 0x0000001000007c02 */ /* 0x000fc80008000f00 */
[----:B------:R-:W-:Y:S02]  /*42390*/  ISETP.LT.U32.AND.EX P5, PT, R0, R5, !P5, P3 ;  /* 0x000000050000720c */ /* 0x000fe40006fa1130 */
[----:B------:R-:W4:Y:S01]  /*423a0*/  LDC R0, c[0x0][0x360] ;  /* 0x0000d800ff007b82 */ /* 0x000f220000000800 */
[----:B---3--:R-:W-:Y:S01]  /*423b0*/  IMAD R114, R114, UR26, R149 ;  /* 0x0000001a72727c24 */ /* 0x008fe2000f8e0295 */
[----:B------:R-:W-:-:S04]  /*423c0*/  LOP3.LUT R9, R9, 0xfbffffff, RZ, 0xc0, !PT ;  /* 0xfbffffff09097812 */ /* 0x000fc800078ec0ff */
[----:B------:R-:W-:Y:S02]  /*423d0*/  LEA R114, R114, 0xd, 0x4 ;  /* 0x0000000d72727811 */ /* 0x000fe400078e20ff */
[----:B------:R-:W-:-:S03]  /*423e0*/  LOP3.LUT R11, R11, 0xfffbffff, RZ, 0xc0, !PT ;  /* 0xfffbffff0b0b7812 */ /* 0x000fc600078ec0ff */
[----:B------:R-:W-:Y:S02]  /*423f0*/  @P5 LOP3.LUT R9, R9, 0x4000000, RZ, 0xfc, !PT ;  /* 0x0400000009095812 */ /* 0x000fe400078efcff */
[----:B------:R-:W-:Y:S02]  /*42400*/  ISETP.GE.U32.AND P5, PT, R114, UR8, PT ;  /* 0x0000000872007c0c */ /* 0x000fe4000bfa6070 */
[----:B------:R-:W-:Y:S02]  /*42410*/  @P0 LOP3.LUT R11, R11, 0x40000, RZ, 0xfc, !PT ;  /* 0x000400000b0b0812 */ /* 0x000fe400078efcff */
        /* <DEDUP_REMOVED lines=63> */
[----:B------:R-:W-:Y:S01]  /*42810*/  ISETP.LT.U32.AND.EX P5, PT, R114, R5, !P5, P4 ;  /* 0x000000057200720c */ /* 0x000fe20006fa1140 */
[----:B----4-:R-:W-:Y:S01]  /*42820*/  IMAD R0, R0, UR26, R149 ;  /* 0x0000001a00007c24 */ /* 0x010fe2000f8e0295 */
[C---:B------:R-:W-:Y:S02]  /*42830*/  LOP3.LUT P0, RZ, R10.reuse, 0x200000, RZ, 0xc0, !PT ;  /* 0x002000000aff7812 */ /* 0x040fe4000780c0ff */
[C---:B------:R-:W-:Y:S02]  /*42840*/  LOP3.LUT P1, RZ, R10.reuse, 0x100000, RZ, 0xc0, !PT ;  /* 0x001000000aff7812 */ /* 0x040fe4000782c0ff */
[C---:B------:R-:W-:Y:S02]  /*42850*/  LOP3.LUT P2, RZ, R10.reuse, 0x80000, RZ, 0xc0, !PT ;  /* 0x000800000aff7812 */ /* 0x040fe4000784c0ff */
[----:B------:R-:W-:Y:S02]  /*42860*/  LOP3.LUT R10, R10, 0xffffefff, RZ, 0xc0, !PT ;  /* 0xffffefff0a0a7812 */ /* 0x000fe400078ec0ff */
[----:B------:R-:W-:-:S02]  /*42870*/  LOP3.LUT R9, R9, 0xfff7ffff, RZ, 0xc0, !PT ;  /* 0xfff7ffff09097812 */ /* 0x000fc400078ec0ff */
[----:B------:R-:W-:Y:S01]  /*42880*/  LEA R0, R0, 0xd, 0x4 ;  /* 0x0000000d00007811 */ /* 0x000fe200078e20ff */
[----:B------:R-:W3:Y:S01]  /*42890*/  LDC R114, c[0x0][0x360] ;  /* 0x0000d800ff727b82 */ /* 0x000ee20000000800 */
[----:B------:R-:W-:Y:S02]  /*428a0*/  @P3 LOP3.LUT R10, R10, 0x1000, RZ, 0xfc, !PT ;  /* 0x000010000a0a3812 */ /* 0x000fe400078efcff */
[----:B------:R-:W-:Y:S02]  /*428b0*/  @P5 LOP3.LUT R9, R9, 0x80000, RZ, 0xfc, !PT ;  /* 0x0008000009095812 */ /* 0x000fe400078efcff */
[----:B------:R-:W-:Y:S02]  /*428c0*/  ISETP.GE.U32.AND P5, PT, R0, UR8, PT ;  /* 0x0000000800007c0c */ /* 0x000fe4000bfa6070 */
[----:B------:R-:W-:Y:S02]  /*428d0*/  LOP3.LUT R10, R10, 0xffffdfff, RZ, 0xc0, !PT ;  /* 0xffffdfff0a0a7812 */ /* 0x000fe400078ec0ff */
[----:B------:R-:W-:-:S02]  /*428e0*/  MOV R0, UR16 ;  /* 0x0000001000007c02 */ /* 0x000fc40008000f00 */
[----:B------:R-:W-:Y:S02]  /*428f0*/  ISETP.GE.U32.AND.EX P5, PT, RZ, UR9, PT, P5 ;  /* 0x00000009ff007c0c */ /* 0x000fe4000bfa6150 */
[----:B------:R-:W-:Y:S02]  /*42900*/  @P4 LOP3.LUT R10, R10, 0x2000, RZ, 0xfc, !PT ;  /* 0x000020000a0a4812 */ /* 0x000fe400078efcff */
[----:B------:R-:W-:Y:S02]  /*42910*/  ISETP.LT.U32.AND.EX P4, PT, R0, R5, !P5, P2 ;  /* 0x000000050000720c */ /* 0x000fe40006f81120 */
[----:B------:R-:W4:Y:S01]  /*42920*/  LDC R0, c[0x0][0x360] ;  /* 0x0000d800ff007b82 */ /* 0x000f220000000800 */
[----:B---3--:R-:W-:-:S05]  /*42930*/  IMAD R114, R114, UR26, R149 ;  /* 0x0000001a72727c24 */ /* 0x008fca000f8e0295 */
[----:B------:R-:W-:-:S04]  /*42940*/  LEA R114, R114, 0xd, 0x4 ;  /* 0x0000000d72727811 */ /* 0x000fc800078e20ff */
[----:B------:R-:W-:Y:S02]  /*42950*/  ISETP.GE.U32.AND P5, PT, R114, UR8, PT ;  /* 0x0000000872007c0c */ /* 0x000fe4000bfa6070 */
[----:B------:R-:W-:Y:S02]  /*42960*/  LOP3.LUT R9, R9, 0xfffbffff, RZ, 0xc0, !PT ;  /* 0xfffbffff09097812 */ /* 0x000fe400078ec0ff */
[----:B------:R-:W-:Y:S01]  /*42970*/  LOP3.LUT R10, R10, 0xffffbfff, RZ, 0xc0, !PT ;  /* 0xffffbfff0a0a7812 */ /* 0x000fe200078ec0ff */
[----:B----4-:R-:W-:Y:S01]  /*42980*/  IMAD R0, R0, UR26, R149 ;  /* 0x0000001a00007c24 */ /* 0x010fe2000f8e0295 */
[----:B------:R-:W-:Y:S02]  /*42990*/  ISETP.GE.U32.AND.EX P5, PT, RZ, UR9, PT, P5 ;  /* 0x00000009ff007c0c */ /* 0x000fe4000bfa6150 */
[----:B------:R-:W-:Y:S02]  /*429a0*/  MOV R114, UR16 ;  /* 0x0000001000727c02 */ /* 0x000fe40008000f00 */
[----:B------:R-:W-:-:S02]  /*429b0*/  LEA R0, R0, 0xd, 0x4 ;  /* 0x0000000d00007811 */ /* 0x000fc400078e20ff */
[----:B------:R-:W-:Y:S02]  /*429c0*/  @P4 LOP3.LUT R9, R9, 0x40000, RZ, 0xfc, !PT ;  /* 0x0004000009094812 */ /* 0x000fe400078efcff */
[----:B------:R-:W-:Y:S02]  /*429d0*/  @P2 LOP3.LUT R10, R10, 0x4000, RZ, 0xfc, !PT ;  /* 0x000040000a0a2812 */ /* 0x000fe400078efcff */
[----:B------:R-:W-:Y:S02]  /*429e0*/  ISETP.LT.U32.AND.EX P4, PT, R114, R5, !P5, P1 ;  /* 0x000000057200720c */ /* 0x000fe40006f81110 */
[----:B------:R-:W-:Y:S02]  /*429f0*/  ISETP.GE.U32.AND P5, PT, R0, UR8, PT ;  /* 0x0000000800007c0c */ /* 0x000fe4000bfa6070 */
[----:B------:R-:W-:Y:S02]  /*42a00*/  LOP3.LUT R10, R10, 0xffff7fff, RZ, 0xc0, !PT ;  /* 0xffff7fff0a0a7812 */ /* 0x000fe400078ec0ff */
[----:B------:R-:W-:-:S02]  /*42a10*/  MOV R0, UR16 ;  /* 0x0000001000007c02 */ /* 0x000fc40008000f00 */
[----:B------:R-:W-:Y:S01]  /*42a20*/  ISETP.GE.U32.AND.EX P5, PT, RZ, UR9, PT, P5 ;  /* 0x00000009ff007c0c */ /* 0x000fe2000bfa6150 */
[----:B------:R-:W3:Y:S01]  /*42a30*/  LDC R114, c[0x0][0x360] ;  /* 0x0000d800ff727b82 */ /* 0x000ee20000000800 */
[----:B------:R-:W-:Y:S02]  /*42a40*/  @P1 LOP3.LUT R10, R10, 0x8000, RZ, 0xfc, !PT ;  /* 0x000080000a0a1812 */ /* 0x000fe400078efcff */
[----:B------:R-:W-:-:S05]  /*42a50*/  ISETP.LT.U32.AND.EX P1, PT, R0, R5, !P5, P0 ;  /* 0x000000050000720c */ /* 0x000fca0006f21100 */
[----:B------:R-:W4:Y:S01]  /*42a60*/  LDC R0, c[0x0][0x360] ;  /* 0x0000d800ff007b82 */ /* 0x000f220000000800 */
[----:B------:R-:W-:Y:S02]  /*42a70*/  LOP3.LUT R10, R10, 0xfffeffff, RZ, 0xc0, !PT ;  /* 0xfffeffff0a0a7812 */ /* 0x000fe400078ec0ff */
[----:B------:R-:W-:Y:S02]  /*42a80*/  LOP3.LUT P3, RZ, R2, 0x400, RZ, 0xc0, !PT ;  /* 0x0000040002ff7812 */ /* 0x000fe4000786c0ff */
[----:B------:R-:W-:Y:S01]  /*42a90*/  @P0 LOP3.LUT R10, R10, 0x10000, RZ, 0xfc, !PT ;  /* 0x000100000a0a0812 */ /* 0x000fe200078efcff */
[----:B----4-:R-:W-:-:S05]  /*42aa0*/  IMAD R0, R0, UR26, R149 ;  /* 0x0000001a00007c24 */ /* 0x010fca000f8e0295 */
[----:B------:R-:W-:-:S04]  /*42ab0*/  LEA R0, R0, 0xe, 0x4 ;  /* 0x0000000e00007811 */ /* 0x000fc800078e20ff */
[----:B------:R-:W-:Y:S02]  /*42ac0*/  ISETP.GE.U32.AND P5, PT, R0, UR8, PT ;  /* 0x0000000800007c0c */ /* 0x000fe4000bfa6070 */
[----:B------:R-:W-:Y:S02]  /*42ad0*/  MOV R0, UR16 ;  /* 0x0000001000007c02 */ /* 0x000fe40008000f00 */
[----:B------:R-:W-:-:S04]  /*42ae0*/  ISETP.GE.U32.AND.EX P5, PT, RZ, UR9, PT, P5 ;  /* 0x00000009ff007c0c */ /* 0x000fc8000bfa6150 */
[----:B------:R-:W-:Y:S02]  /*42af0*/  ISETP.GE.U32.OR.EX P0, PT, R0, R5, P5, P3 ;  /* 0x000000050000720c */ /* 0x000fe40002f06530 */
[----:B------:R-:W4:Y:S01]  /*42b00*/  LDC R0, c[0x0][0x360] ;  /* 0x0000d800ff007b82 */ /* 0x000f220000000800 */
[----:B------:R-:W-:-:S04]  /*42b10*/  LOP3.LUT R9, R9, 0xfffeffff, RZ, 0xc0, !PT ;  /* 0xfffeffff09097812 */ /* 0x000fc800078ec0ff */
[----:B------:R-:W-:-:S04]  /*42b20*/  @P4 LOP3.LUT R9, R9, 0x10000, RZ, 0xfc, !PT ;  /* 0x0001000009094812 */ /* 0x000fc800078efcff */
[----:B------:R-:W-:Y:S01]  /*42b30*/  LOP3.LUT R9, R9, 0xffff7fff, RZ, 0xc0, !PT ;  /* 0xffff7fff09097812 */ /* 0x000fe200078ec0ff */
[----:B----4-:R-:W-:-:S05]  /*42b40*/  IMAD R0, R0, UR26, R149 ;  /* 0x0000001a00007c24 */ /* 0x010fca000f8e0295 */
[----:B------:R-:W-:-:S04]  /*42b50*/  LEA R0, R0, 0xe, 0x4 ;  /* 0x0000000e00007811 */ /* 0x000fc800078e20ff */
[----:B------:R-:W-:Y:S02]  /*42b60*/  ISETP.GE.U32.AND P5, PT, R0, UR8, PT ;  /* 0x0000000800007c0c */ /* 0x000fe4000bfa6070 */
[----:B------:R-:W-:Y:S02]  /*42b70*/  MOV R0, UR16 ;  /* 0x0000001000007c02 */ /* 0x000fe40008000f00 */
[----:B------:R-:W-:Y:S02]  /*42b80*/  ISETP.GE.U32.AND.EX P5, PT, RZ, UR9, PT, P5 ;  /* 0x00000009ff007c0c */ /* 0x000fe4000bfa6150 */
[----:B------:R-:W-:Y:S02]  /*42b90*/  @P1 LOP3.LUT R9, R9, 0x8000, RZ, 0xfc, !PT ;  /* 0x0000800009091812 */ /* 0x000fe400078efcff */
[----:B------:R-:W-:Y:S02]  /*42ba0*/  ISETP.LT.U32.AND.EX P1, PT, R0, R5, !P5, P6 ;  /* 0x000000050000720c */ /* 0x000fe40006f21160 */
[----:B------:R-:W4:Y:S01]  /*42bb0*/  LDC R0, c[0x0][0x360] ;  /* 0x0000d800ff007b82 */ /* 0x000f220000000800 */
[----:B------:R-:W-:Y:S01]  /*42bc0*/  LOP3.LUT P2, RZ, R2, 0x2, RZ, 0xc0, !PT ;  /* 0x0000000202ff7812 */ /* 0x000fe2000784c0ff */
[----:B----4-:R-:W-:-:S05]  /*42bd0*/  IMAD R0, R0, UR26, R149 ;  /* 0x0000001a00007c24 */ /* 0x010fca000f8e0295 */
[----:B------:R-:W-:-:S04]  /*42be0*/  LEA R0, R0, 0xe, 0x4 ;  /* 0x0000000e00007811 */ /* 0x000fc800078e20ff */
[----:B------:R-:W-:Y:S02]  /*42bf0*/  ISETP.GE.U32.AND P5, PT, R0, UR8, PT ;  /* 0x0000000800007c0c */ /* 0x000fe4000bfa6070 */
[----:B------:R-:W-:Y:S02]  /*42c00*/  MOV R0, UR16 ;  /* 0x0000001000007c02 */ /* 0x000fe40008000f00 */
[----:B------:R-:W-:-:S04]  /*42c10*/  ISETP.GE.U32.AND.EX P5, PT, RZ, UR9, PT, P5 ;  /* 0x00000009ff007c0c */ /* 0x000fc8000bfa6150 */
[----:B------:R-:W-:Y:S02]  /*42c20*/  ISETP.LT.U32.AND.EX P5, PT, R0, R5, !P5, P2 ;  /* 0x000000050000720c */ /* 0x000fe40006fa1120 */
[----:B------:R-:W4:Y:S01]  /*42c30*/  LDC R0, c[0x0][0x360] ;  /* 0x0000d800ff007b82 */ /* 0x000f220000000800 */
[----:B------:R-:W-:-:S04]  /*42c40*/  LOP3.LUT R9, R9, 0xffffbfff, RZ, 0xc0, !PT ;  /* 0xffffbfff09097812 */ /* 0x000fc800078ec0ff */
[----:B------:R-:W-:-:S04]  /*42c50*/  @P1 LOP3.LUT R9, R9, 0x4000, RZ, 0xfc, !PT ;  /* 0x0000400009091812 */ /* 0x000fc800078efcff */
[----:B------:R-:W-:-:S04]  /*42c60*/  LOP3.LUT R9, R9, 0xffffdfff, RZ, 0xc0, !PT ;  /* 0xffffdfff09097812 */ /* 0x000fc800078ec0ff */
[----:B------:R-:W-:Y:S01]  /*42c70*/  @P5 LOP3.LUT R9, R9, 0x2000, RZ, 0xfc, !PT ;  /* 0x0000200009095812 */ /* 0x000fe200078efcff */
[----:B----4-:R-:W-:-:S05]  /*42c80*/  IMAD R0, R0, UR26, R149 ;  /* 0x0000001a00007c24 */ /* 0x010fca000f8e0295 */
[----:B------:R-:W-:-:S04]  /*42c90*/  LEA R0, R0, 0xe, 0x4 ;  /* 0x0000000e00007811 */ /* 0x000fc800078e20ff */
[----:B------:R-:W-:Y:S02]  /*42ca0*/  ISETP.GE.U32.AND P5, PT, R0, UR8, PT ;  /* 0x0000000800007c0c */ /* 0x000fe4000bfa6070 */
[----:B------:R-:W-:Y:S02]  /*42cb0*/  MOV R0, UR16 ;  /* 0x0000001000007c02 */ /* 0x000fe40008000f00 */
[----:B------:R-:W-:Y:S02]  /*42cc0*/  LOP3.LUT P4, RZ, R2, 0x4, RZ, 0xc0, !PT ;  /* 0x0000000402ff7812 */ /* 0x000fe4000788c0ff */
[----:B------:R-:W-:-:S04]  /*42cd0*/  ISETP.GE.U32.AND.EX P5, PT, RZ, UR9, PT, P5 ;  /* 0x00000009ff007c0c */ /* 0x000fc8000bfa6150 */
[----:B------:R-:W-:Y:S02]  /*42ce0*/  ISETP.LT.U32.AND.EX P5, PT, R0, R5, !P5, P4 ;  /* 0x000000050000720c */ /* 0x000fe40006fa1140 */
[----:B------:R-:W4:Y:S01]  /*42cf0*/  LDC R0, c[0x0][0x360] ;  /* 0x0000d800ff007b82 */ /* 0x000f220000000800 */
[----:B------:R-:W-:Y:S02]  /*42d00*/  LOP3.LUT R9, R9, 0xffffefff, RZ, 0xc0, !PT ;  /* 0xffffefff09097812 */ /* 0x000fe400078ec0ff */
[----:B------:R-:W-:-:S08]  /*42d10*/  LOP3.LUT P3, RZ, R2, 0x8, RZ, 0xc0, !PT ;  /* 0x0000000802ff7812 */ /* 0x000fd0000786c0ff */
[----:B------:R-:W-:Y:S01]  /*42d20*/  @P5 LOP3.LUT R9, R9, 0x1000, RZ, 0xfc, !PT ;  /* 0x0000100009095812 */ /* 0x000fe200078efcff */
[----:B----4-:R-:W-:-:S05]  /*42d30*/  IMAD R0, R0, UR26, R149 ;  /* 0x0000001a00007c24 */ /* 0x010fca000f8e0295 */
[----:B------:R-:W-:-:S04]  /*42d40*/  LEA R0, R0, 0xe, 0x4 ;  /* 0x0000000e00007811 */ /* 0x000fc800078e20ff */
[----:B------:R-:W-:Y:S02]  /*42d50*/  ISETP.GE.U32.AND P5, PT, R0, UR8, PT ;  /* 0x0000000800007c0c */ /* 0x000fe4000bfa6070 */
[----:B------:R-:W-:Y:S02]  /*42d60*/  MOV R0, UR16 ;  /* 0x0000001000007c02 */ /* 0x000fe40008000f00 */
[----:B------:R-:W-:-:S04]  /*42d70*/  ISETP.GE.U32.AND.EX P5, PT, RZ, UR9, PT, P5 ;  /* 0x00000009ff007c0c */ /* 0x000fc8000bfa6150 */
[----:B------:R-:W-:Y:S02]  /*42d80*/  ISETP.LT.U32.AND.EX P5, PT, R0, R5, !P5, P3 ;  /* 0x000000050000720c */ /* 0x000fe40006fa1130 */
[----:B------:R-:W4:Y:S01]  /*42d90*/  LDC R0, c[0x0][0x360] ;  /* 0x0000d800ff007b82 */ /* 0x000f220000000800 */
[----:B------:R-:W-:Y:S02]  /*42da0*/  LOP3.LUT R9, R9, 0xfffff7ff, RZ, 0xc0, !PT ;  /* 0xfffff7ff09097812 */ /* 0x000fe400078ec0ff */
[----:B------:R-:W-:-:S04]  /*42db0*/  LOP3.LUT R23, R23, 0xffffff7f, RZ, 0xc0, !PT ;  /* 0xffffff7f17177812 */ /* 0x000fc800078ec0ff */
[----:B------:R-:W-:-:S04]  /*42dc0*/  @P0 LOP3.LUT R23, R23, 0x80, RZ, 0xfc, !PT ;  /* 0x0000008017170812 */ /* 0x000fc800078efcff */
        /* <DEDUP_REMOVED lines=39> */
[C---:B------:R-:W-:Y:S02]  /*43040*/  LOP3.LUT P3, RZ, R2.reuse, 0x100, RZ, 0xc0, !PT ;  /* 0x0000010002ff7812 */ /* 0x040fe4000786c0ff */
[----:B------:R-:W-:-:S08]  /*43050*/  LOP3.LUT R2, R2, 0x7fffffff, RZ, 0xc0, !PT ;  /* 0x7fffffff02027812 */ /* 0x000fd000078ec0ff */
        /* <DEDUP_REMOVED lines=19> */
[C---:B------:R-:W-:Y:S02]  /*43190*/  LOP3.LUT P0, RZ, R10.reuse, 0x10000, RZ, 0xc0, !PT ;  /* 0x000100000aff7812 */ /* 0x040fe4000780c0ff */
[C---:B------:R-:W-:Y:S02]  /*431a0*/  LOP3.LUT P1, RZ, R10.reuse, 0x8000, RZ, 0xc0, !PT ;  /* 0x000080000aff7812 */ /* 0x040fe4000782c0ff */
[----:B------:R-:W-:-:S04]  /*431b0*/  LOP3.LUT P2, RZ, R10, 0x4000, RZ, 0xc0, !PT ;  /* 0x000040000aff7812 */ /* 0x000fc8000784c0ff */
[----:B------:R-:W-:Y:S02]  /*431c0*/  @P5 LOP3.LUT R2, R2, 0x20000000, RZ, 0xfc, !PT ;  /* 0x2000000002025812 */ /* 0x000fe400078efcff */
[----:B------:R-:W-:Y:S01]  /*431d0*/  LOP3.LUT P4, RZ, R10, 0x2000, RZ, 0xc0, !PT ;  /* 0x000020000aff7812 */ /* 0x000fe2000788c0ff */
[----:B----4-:R-:W-:-:S05]  /*431e0*/  IMAD R0, R0, UR26, R149 ;  /* 0x0000001a00007c24 */ /* 0x010fca000f8e0295 */
[----:B------:R-:W-:-:S04]  /*431f0*/  LEA R0, R0, 0xe, 0x4 ;  /* 0x0000000e00007811 */ /* 0x000fc800078e20ff */
[----:B------:R-:W-:Y:S02]  /*43200*/  ISETP.GE.U32.AND P5, PT, R0, UR8, PT ;  /* 0x0000000800007c0c */ /* 0x000fe4000bfa6070 */
[----:B------:R-:W-:Y:S02]  /*43210*/  LOP3.LUT R10, R10, 0xfffffeff, RZ, 0xc0, !PT ;  /* 0xfffffeff0a0a7812 */ /* 0x000fe400078ec0ff */
[----:B------:R-:W-:Y:S02]  /*43220*/  MOV R0, UR16 ;  /* 0x0000001000007c02 */ /* 0x000fe40008000f00 */
[----:B------:R-:W-:Y:S02]  /*43230*/  ISETP.GE.U32.AND.EX P5, PT, RZ, UR9, PT, P5 ;  /* 0x00000009ff007c0c */ /* 0x000fe4000bfa6150 */
[----:B------:R-:W-:Y:S02]  /*43240*/  @P3 LOP3.LUT R10, R10, 0x100, RZ, 0xfc, !PT ;  /* 0x000001000a0a3812 */ /* 0x000fe400078efcff */
[----:B------:R-:W-:-:S02]  /*43250*/  ISETP.LT.U32.AND.EX P3, PT, R0, R5, !P5, P4 ;  /* 0x000000050000720c */ /* 0x000fc40006f61140 */
[----:B------:R-:W4:Y:S01]  /*43260*/  LDC R0, c[0x0][0x360] ;  /* 0x0000d800ff007b82 */ /* 0x000f220000000800 */
        /* <DEDUP_REMOVED lines=30> */
[----:B------:R-:W4:Y:S08]  /*43450*/  LDC R0, c[0x0][0x360] ;  /* 0x0000d800ff007b82 */ /* 0x000f300000000800 */
[----:B------:R-:W1:Y:S01]  /*43460*/  LDC R123, c[0x0][0x360] ;  /* 0x0000d800ff7b7b82 */ /* 0x000e620000000800 */
[C---:B------:R-:W-:Y:S02]  /*43470*/  LOP3.LUT P2, RZ, R2.reuse, 0x400, RZ, 0xc0, !PT ;  /* 0x0000040002ff7812 */ /* 0x040fe4000784c0ff */
[----:B------:R-:W-:-:S02]  /*43480*/  LOP3.LUT P4, RZ, R2, 0x2, RZ, 0xc0, !PT ;  /* 0x0000000202ff7812 */ /* 0x000fc4000788c0ff */
[----:B------:R-:W-:-:S04]  /*43490*/  LOP3.LUT R2, R2, 0xffdfffff, RZ, 0xc0, !PT ;  /* 0xffdfffff02027812 */ /* 0x000fc800078ec0ff */
[----:B------:R-:W-:-:S04]  /*434a0*/  @P3 LOP3.LUT R2, R2, 0x200000, RZ, 0xfc, !PT ;  /* 0x0020000002023812 */ /* 0x000fc800078efcff */
[----:B------:R-:W-:Y:S01]  /*434b0*/  LOP3.LUT P3, RZ, R2, 0x4, RZ, 0xc0, !PT ;  /* 0x0000000402ff7812 */ /* 0x000fe2000786c0ff */
[----:B-1----:R-:W-:-:S05]  /*434c0*/  IMAD R123, R123, UR26, R149 ;  /* 0x0000001a7b7b7c24 */ /* 0x002fca000f8e0295 */
[----:B------:R-:W-:-:S04]  /*434d0*/  LEA R123, R123, 0xf, 0x4 ;  /* 0x0000000f7b7b7811 */ /* 0x000fc800078e20ff */
[----:B------:R-:W-:Y:S02]  /*434e0*/  ISETP.GE.U32.AND P5, PT, R123, UR8, PT ;  /* 0x000000087b007c0c */ /* 0x000fe4000bfa6070 */
[----:B------:R-:W-:Y:S02]  /*434f0*/  LOP3.LUT R2, R2, 0xffefffff, RZ, 0xc0, !PT ;  /* 0xffefffff02027812 */ /* 0x000fe400078ec0ff */
[----:B------:R-:W-:Y:S02]  /*43500*/  MOV R123, UR16 ;  /* 0x00000010007b7c02 */ /* 0x000fe40008000f00 */
[----:B------:R-:W-:Y:S02]  /*43510*/  ISETP.GE.U32.AND.EX P5, PT, RZ, UR9, PT, P5 ;  /* 0x00000009ff007c0c */ /* 0x000fe4000bfa6150 */
[----:B------:R-:W-:Y:S02]  /*43520*/  @P1 LOP3.LUT R2, R2, 0x100000, RZ, 0xfc, !PT ;  /* 0x0010000002021812 */ /* 0x000fe400078efcff */
[----:B------:R-:W-:-:S02]  /*43530*/  ISETP.GE.U32.OR.EX P1, PT, R123, R5, P5, P2 ;  /* 0x000000057b00720c */ /* 0x000fc40002f26520 */
[----:B------:R-:W1:Y:S02]  /*43540*/  LDC R123, c[0x0][0x360] ;  /* 0x0000d800ff7b7b82 */ /* 0x000e640000000800 */
[----:B-1----:R-:W-:-:S05]  /*43550*/  IMAD R123, R123, UR26, R149 ;  /* 0x0000001a7b7b7c24 */ /* 0x002fca000f8e0295 */
[----:B------:R-:W-:-:S04]  /*43560*/  LEA R123, R123, 0xf, 0x4 ;  /* 0x0000000f7b7b7811 */ /* 0x000fc800078e20ff */
[----:B------:R-:W-:Y:S02]  /*43570*/  ISETP.GE.U32.AND P5, PT, R123, UR8, PT ;  /* 0x000000087b007c0c */ /* 0x000fe4000bfa6070 */
[----:B------:R-:W-:Y:S02]  /*43580*/  MOV R123, UR16 ;  /* 0x00000010007b7c02 */ /* 0x000fe40008000f00 */
[----:B------:R-:W-:-:S04]  /*43590*/  ISETP.GE.U32.AND.EX P5, PT, RZ, UR9, PT, P5 ;  /* 0x00000009ff007c0c */ /* 0x000fc8000bfa6150 */
[----:B------:R-:W-:Y:S02]  /*435a0*/  ISETP.LT.U32.AND.EX P2, PT, R123, R5, !P5, P6 ;  /* 0x000000057b00720c */ /* 0x000fe40006f41160 */
[----:B------:R-:W1:Y:S02]  /*435b0*/  LDC R123, c[0x0][0x360] ;  /* 0x0000d800ff7b7b82 */ /* 0x000e640000000800 */
[----:B-1----:R-:W-:-:S05]  /*435c0*/  IMAD R123, R123, UR26, R149 ;  /* 0x0000001a7b7b7c24 */ /* 0x002fca000f8e0295 */
[----:B------:R-:W-:-:S04]  /*435d0*/  LEA R123, R123, 0xf, 0x4 ;  /* 0x0000000f7b7b7811 */ /* 0x000fc800078e20ff */
[----:B------:R-:W-:Y:S02]  /*435e0*/  ISETP.GE.U32.AND P5, PT, R123, UR8, PT ;  /* 0x000000087b007c0c */ /* 0x000fe4000bfa6070 */
[----:B------:R-:W-:Y:S02]  /*435f0*/  MOV R123, UR16 ;  /* 0x00000010007b7c02 */ /* 0x000fe40008000f00 */
[----:B------:R-:W-:-:S04]  /*43600*/  ISETP.GE.U32.AND.EX P5, PT, RZ, UR9, PT, P5 ;  /* 0x00000009ff007c0c */ /* 0x000fc8000bfa6150 */
[----:B------:R-:W-:Y:S02]  /*43610*/  ISETP.LT.U32.AND.EX P5, PT, R123, R5, !P5, P4 ;  /* 0x000000057b00720c */ /* 0x000fe40006fa1140 */
[----:B------:R-:W1:Y:S01]  /*43620*/  LDC R123, c[0x0][0x360] ;  /* 0x0000d800ff7b7b82 */ /* 0x000e620000000800 */
[----:B------:R-:W-:Y:S02]  /*43630*/  LOP3.LUT R54, R54, 0xffffbfff, RZ, 0xc0, !PT ;  /* 0xffffbfff36367812 */ /* 0x000fe400078ec0ff */
[----:B------:R-:W-:Y:S02]  /*43640*/  LOP3.LUT P6, RZ, R2, 0x8, RZ, 0xc0, !PT ;  /* 0x0000000802ff7812 */ /* 0x000fe400078cc0ff */
[----:B------:R-:W-:Y:S02]  /*43650*/  @P1 LOP3.LUT R54, R54, 0x4000, RZ, 0xfc, !PT ;  /* 0x0000400036361812 */ /* 0x000fe400078efcff */
[C---:B------:R-:W-:Y:S02]  /*43660*/  LOP3.LUT P1, RZ, R2.reuse, 0x10, RZ, 0xc0, !PT ;  /* 0x0000001002ff7812 */ /* 0x040fe4000782c0ff */
[----:B------:R-:W-:-:S04]  /*43670*/  LOP3.LUT R2, R2, 0xfff7ffff, RZ, 0xc0, !PT ;  /* 0xfff7ffff02027812 */ /* 0x000fc800078ec0ff */
[----:B------:R-:W-:-:S04]  /*43680*/  @P2 LOP3.LUT R2, R2, 0x80000, RZ, 0xfc, !PT ;  /* 0x0008000002022812 */ /* 0x000fc800078efcff */
[C---:B------:R-:W-:Y:S02]  /*43690*/  LOP3.LUT P2, RZ, R2.reuse, 0x20, RZ, 0xc0, !PT ;  /* 0x0000002002ff7812 */ /* 0x040fe4000784c0ff */
[C---:B------:R-:W-:Y:S01]  /*436a0*/  LOP3.LUT P4, RZ, R2.reuse, 0x40, RZ, 0xc0, !PT ;  /* 0x0000004002ff7812 */ /* 0x040fe2000788c0ff */
[----:B-1----:R-:W-:Y:S01]  /*436b0*/  IMAD R123, R123, UR26, R149 ;  /* 0x0000001a7b7b7c24 */ /* 0x002fe2000f8e0295 */
[----:B------:R-:W-:-:S04]  /*436c0*/  LOP3.LUT R2, R2, 0xfffbffff, RZ, 0xc0, !PT ;  /* 0xfffbffff02027812 */ /* 0x000fc800078ec0ff */
[----:B------:R-:W-:Y:S02]  /*436d0*/  LEA R123, R123, 0xf, 0x4 ;  /* 0x0000000f7b7b7811 */ /* 0x000fe400078e20ff */
[----:B------:R-:W-:Y:S02]  /*436e0*/  @P5 LOP3.LUT R2, R2, 0x40000, RZ, 0xfc, !PT ;  /* 0x0004000002025812 */ /* 0x000fe400078efcff */
[----:B------:R-:W-:Y:S02]  /*436f0*/  ISETP.GE.U32.AND P5, PT, R123, UR8, PT ;  /* 0x000000087b007c0c */ /* 0x000fe4000bfa6070 */
[----:B------:R-:W-:Y:S02]  /*43700*/  MOV R123, UR16 ;  /* 0x00000010007b7c02 */ /* 0x000fe40008000f00 */
[----:B------:R-:W-:-:S04]  /*43710*/  ISETP.GE.U32.AND.EX P5, PT, RZ, UR9, PT, P5 ;  /* 0x00000009ff007c0c */ /* 0x000fc8000bfa6150 */
[----:B------:R-:W-:Y:S02]  /*43720*/  ISETP.LT.U32.AND.EX P5, PT, R123, R5, !P5, P3 ;  /* 0x000000057b00720c */ /* 0x000fe40006fa1130 */
[----:B------:R-:W1:Y:S01]  /*43730*/  LDC R123, c[0x0][0x360] ;  /* 0x0000d800ff7b7b82 */ /* 0x000e620000000800 */
[C---:B------:R-:W-:Y:S02]  /*43740*/  LOP3.LUT P3, RZ, R2.reuse, 0x80, RZ, 0xc0, !PT ;  /* 0x0000008002ff7812 */ /* 0x040fe4000786c0ff */
[----:B------:R-:W-:-:S08]  /*43750*/  LOP3.LUT R2, R2, 0xfffdffff, RZ, 0xc0, !PT ;  /* 0xfffdffff02027812 */ /* 0x000fd000078ec0ff */
[----:B------:R-:W-:Y:S01]  /*43760*/  @P5 LOP3.LUT R2, R2, 0x20000, RZ, 0xfc, !PT ;  /* 0x0002000002025812 */ /* 0x000fe200078efcff */
[----:B-1----:R-:W-:-:S05]  /*43770*/  IMAD R123, R123, UR26, R149 ;  /* 0x0000001a7b7b7c24 */ /* 0x002fca000f8e0295 */
[----:B------:R-:W-:-:S04]  /*43780*/  LEA R123, R123, 0xf, 0x4 ;  /* 0x0000000f7b7b7811 */ /* 0x000fc800078e20ff */
        /* <DEDUP_REMOVED lines=15> */
[----:B------:R-:W-:-:S10]  /*43880*/  LOP3.LUT R2, R2, 0xffff7fff, RZ, 0xc0, !PT ;  /* 0xffff7fff02027812 */ /* 0x000fd400078ec0ff */
        /* <DEDUP_REMOVED lines=36> */
[----:B------:R-:W-:-:S08]  /*43ad0*/  LOP3.LUT P3, RZ, R10, 0x100, RZ, 0xc0, !PT ;  /* 0x000001000aff7812 */ /* 0x000fd0000786c0ff */
        /* <DEDUP_REMOVED lines=18> */
[----:B------:R-:W-:Y:S01]  /*43c00*/  LOP3.LUT P2, RZ, R10, 0x400, RZ, 0xc0, !PT ;  /* 0x000004000aff7812 */ /* 0x000fe2000784c0ff */
        /* <DEDUP_REMOVED lines=15> */
[----:B------:R-:W-:-:S04]  /*43d00*/  LOP3.LUT R2, R2, 0xfffffdff, RZ, 0xc0, !PT ;  /* 0xfffffdff02027812 */ /* 0x000fc800078ec0ff */
[----:B------:R-:W-:-:S04]  /*43d10*/  @P4 LOP3.LUT R2, R2, 0x200, RZ, 0xfc, !PT ;  /* 0x0000020002024812 */ /* 0x000fc800078efcff */
[----:B------:R-:W-:Y:S01]  /*43d20*/  LOP3.LUT R2, R2, 0xfffffeff, RZ, 0xc0, !PT ;  /* 0xfffffeff02027812 */ /* 0x000fe200078ec0ff */
[--C-:B------:R-:W-:Y:S02]  /*43d30*/  IMAD R72, R72, UR26, R149.reuse ;  /* 0x0000001a48487c24 */ /* 0x100fe4000f8e0295 */
[----:B-1----:R-:W-:-:S05]  /*43d40*/  IMAD R123, R123, UR26, R149 ;  /* 0x0000001a7b7b7c24 */ /* 0x002fca000f8e0295 */
[----:B------:R-:W-:-:S04]  /*43d50*/  LEA R123, R123, 0xf, 0x4 ;  /* 0x0000000f7b7b7811 */ /* 0x000fc800078e20ff */
[----:B------:R-:W-:Y:S02]  /*43d60*/  ISETP.GE.U32.AND P5, PT, R123, UR8, PT ;  /* 0x000000087b007c0c */ /* 0x000fe4000bfa6070 */
[----:B------:R-:W-:Y:S02]  /*43d70*/  MOV R123, UR16 ;  /* 0x00000010007b7c02 */ /* 0x000fe40008000f00 */
[----:B------:R-:W-:Y:S02]  /*43d80*/  ISETP.GE.U32.AND.EX P5, PT, RZ, UR9, PT, P5 ;  /* 0x00000009ff007c0c */ /* 0x000fe4000bfa6150 */
[----:B------:R-:W-:Y:S02]  /*43d90*/  @P2 LOP3.LUT R2, R2, 0x100, RZ, 0xfc, !PT ;  /* 0x0000010002022812 */ /* 0x000fe400078efcff */
[----:B------:R-:W-:Y:S02]  /*43da0*/  ISETP.LT.U32.AND.EX P0, PT, R123, R5, !P5, P0 ;  /* 0x000000057b00720c */ /* 0x000fe40006f01100 */
[----:B------:R-:W-:-:S02]  /*43db0*/  LOP3.LUT R2, R2, 0xffffff7f, RZ, 0xc0, !PT ;  /* 0xffffff7f02027812 */ /* 0x000fc400078ec0ff */
[----:B------:R-:W-:Y:S01]  /*43dc0*/  LEA R72, R72, 0xa, 0x4 ;  /* 0x0000000a48487811 */ /* 0x000fe200078e20ff */
[----:B0-----:R-:W-:Y:S01]  /*43dd0*/  IMAD R122, R122, UR26, R149 ;  /* 0x0000001a7a7a7c24 */ /* 0x001fe2000f8e0295 */
[----:B------:R-:W-:Y:S02]  /*43de0*/  @P1 LOP3.LUT R2, R2, 0x80, RZ, 0xfc, !PT ;  /* 0x0000008002021812 */ /* 0x000fe400078efcff */
        /* <DEDUP_REMOVED lines=8> */
[----:B------:R-:W-:Y:S01]  /*43e70*/  ISETP.GE.U32.AND P5, PT, R122, UR8, PT ;  /* 0x000000087a007c0c */ /* 0x000fe2000bfa6070 */
[----:B--2---:R-:W-:-:S03]  /*43e80*/  IMAD R115, R115, UR26, R149 ;  /* 0x0000001a73737c24 */ /* 0x004fc6000f8e0295 */
[----:B------:R-:W-:Y:S02]  /*43e90*/  ISETP.GE.U32.AND.EX P5, PT, RZ, UR9, PT, P5 ;  /* 0x00000009ff007c0c */ /* 0x000fe4000bfa6150 */
[----:B------:R-:W-:Y:S02]  /*43ea0*/  LOP3.LUT R2, R2, 0xffffffdf, RZ, 0xc0, !PT ;  /* 0xffffffdf02027812 */ /* 0x000fe400078ec0ff */
[----:B------:R-:W-:Y:S02]  /*43eb0*/  ISETP.LT.U32.AND.EX P1, PT, R72, R5, !P5, P3 ;  /* 0x000000054800720c */ /* 0x000fe40006f21130 */
[----:B------:R-:W-:Y:S01]  /*43ec0*/  LEA R115, R115, 0xc, 0x4 ;  /* 0x0000000c73737811 */ /* 0x000fe200078e20ff */
[----:B------:R-:W0:Y:S01]  /*43ed0*/  LDC R72, c[0x0][0x360] ;  /* 0x0000d800ff487b82 */ /* 0x000e220000000800 */
[----:B------:R-:W-:Y:S01]  /*43ee0*/  @P0 LOP3.LUT R2, R2, 0x20, RZ, 0xfc, !PT ;  /* 0x0000002002020812 */ /* 0x000fe200078efcff */
[----:B---3--:R-:W-:Y:S01]  /*43ef0*/  IMAD R114, R114, UR26, R149 ;  /* 0x0000001a72727c24 */ /* 0x008fe2000f8e0295 */
[----:B------:R-:W-:-:S02]  /*43f00*/  ISETP.GE.U32.AND P5, PT, R115, UR8, PT ;  /* 0x0000000873007c0c */ /* 0x000fc4000bfa6070 */
[----:B------:R-:W-:Y:S02]  /*43f10*/  LOP3.LUT R2, R2, 0xffffffef, RZ, 0xc0, !PT ;  /* 0xffffffef02027812 */ /* 0x000fe400078ec0ff */
[----:B------:R-:W-:Y:S02]  /*43f20*/  ISETP.GE.U32.AND.EX P5, PT, RZ, UR9, PT, P5 ;  /* 0x00000009ff007c0c */ /* 0x000fe4000bfa6150 */
[----:B------:R-:W-:Y:S02]  /*43f30*/  MOV R115, UR16 ;  /* 0x0000001000737c02 */ /* 0x000fe40008000f00 */
[----:B------:R-:W-:Y:S02]  /*43f40*/  LEA R114, R114, 0xd, 0x4 ;  /* 0x0000000d72727811 */ /* 0x000fe400078e20ff */
[----:B------:R-:W-:Y:S02]  /*43f50*/  @P1 LOP3.LUT R2, R2, 0x10, RZ, 0xfc, !PT ;  /* 0x0000001002021812 */ /* 0x000fe400078efcff */
[----:B------:R-:W-:-:S02]  /*43f60*/  ISETP.LT.U32.AND.EX P1, PT, R115, R5, !P5, P3 ;  /* 0x000000057300720c */ /* 0x000fc40006f21130 */
[----:B------:R-:W-:Y:S01]  /*43f70*/  ISETP.GE.U32.AND P5, PT, R114, UR8, PT ;  /* 0x0000000872007c0c */ /* 0x000fe2000bfa6070 */
[--C-:B----4-:R-:W-:Y:S01]  /*43f80*/  IMAD R0, R0, UR26, R149.reuse ;  /* 0x0000001a00007c24 */ /* 0x110fe2000f8e0295 */
[----:B------:R-:W-:Y:S02]  /*43f90*/  MOV R114, UR16 ;  /* 0x0000001000727c02 */ /* 0x000fe40008000f00 */
[----:B------:R-:W-:Y:S02]  /*43fa0*/  ISETP.GE.U32.AND.EX P5, PT, RZ, UR9, PT, P5 ;  /* 0x00000009ff007c0c */ /* 0x000fe4000bfa6150 */
[----:B------:R-:W-:Y:S02]  /*43fb0*/  LOP3.LUT R2, R2, 0xfffffff7, RZ, 0xc0, !PT ;  /* 0xfffffff702027812 */ /* 0x000fe400078ec0ff */
[----:B------:R-:W-:Y:S02]  /*43fc0*/  ISETP.LT.U32.AND.EX P4, PT, R114, R5, !P5, P3 ;  /* 0x000000057200720c */ /* 0x000fe40006f81130 */
[----:B------:R-:W-:Y:S01]  /*43fd0*/  LEA R0, R0, 0xe, 0x4 ;  /* 0x0000000e00007811 */ /* 0x000fe200078e20ff */
[----:B0-----:R-:W-:Y:S01]  /*43fe0*/  IMAD R72, R72, UR26, R149 ;  /* 0x0000001a48487c24 */ /* 0x001fe2000f8e0295 */
[----:B------:R-:W-:-:S02]  /*43ff0*/  @P1 LOP3.LUT R2, R2, 0x8, RZ, 0xfc, !PT ;  /* 0x0000000802021812 */ /* 0x000fc400078efcff */
[----:B------:R-:W-:Y:S02]  /*44000*/  ISETP.GE.U32.AND P5, PT, R0, UR8, PT ;  /* 0x0000000800007c0c */ /* 0x000fe4000bfa6070 */
[----:B------:R-:W-:Y:S02]  /*44010*/  LOP3.LUT R2, R2, 0xfffffffb, RZ, 0xc0, !PT ;  /* 0xfffffffb02027812 */ /* 0x000fe400078ec0ff */
[----:B------:R-:W-:Y:S02]  /*44020*/  ISETP.GE.U32.AND.EX P5, PT, RZ, UR9, PT, P5 ;  /* 0x00000009ff007c0c */ /* 0x000fe4000bfa6150 */
[----:B------:R-:W-:Y:S02]  /*44030*/  MOV R0, UR16 ;  /* 0x0000001000007c02 */ /* 0x000fe40008000f00 */
[----:B------:R-:W-:Y:S02]  /*44040*/  LEA R72, R72, 0xf, 0x4 ;  /* 0x0000000f48487811 */ /* 0x000fe400078e20ff */
[----:B------:R-:W-:Y:S01]  /*44050*/  @P4 LOP3.LUT R2, R2, 0x4, RZ, 0xfc, !PT ;  /* 0x0000000402024812 */ /* 0x000fe200078efcff */
[----:B------:R-:W-:Y:S01]  /*44060*/  IMAD R73, R73, UR27, R150 ;  /* 0x0000001b49497c24 */ /* 0x000fe2000f8e0296 */
[----:B------:R-:W-:-:S02]  /*44070*/  ISETP.LT.U32.AND.EX P4, PT, R0, R5, !P5, P3 ;  /* 0x000000050000720c */ /* 0x000fc40006f81130 */
[----:B------:R-:W-:Y:S02]  /*44080*/  ISETP.GE.U32.AND P5, PT, R72, UR8, PT ;  /* 0x0000000848007c0c */ /* 0x000fe4000bfa6070 */
[----:B------:R-:W-:Y:S02]  /*44090*/  LEA R73, R73, 0xf, 0x4 ;  /* 0x0000000f49497811 */ /* 0x000fe400078e20ff */
[----:B------:R-:W-:Y:S02]  /*440a0*/  ISETP.GE.U32.AND.EX P5, PT, RZ, UR9, PT, P5 ;  /* 0x00000009ff007c0c */ /* 0x000fe4000bfa6150 */
[----:B------:R-:W-:Y:S02]  /*440b0*/  LOP3.LUT P0, RZ, R9, 0x20000, RZ, 0xc0, !PT ;  /* 0x0002000009ff7812 */ /* 0x000fe4000780c0ff */
[----:B------:R-:W-:Y:S02]  /*440c0*/  ISETP.LT.U32.AND.EX P6, PT, R0, R5, !P5, P3 ;  /* 0x000000050000720c */ /* 0x000fe40006fc1130 */
        /* <DEDUP_REMOVED lines=10> */
[----:B0-----:R-:W2:Y:S01]  /*44170*/  @P5 LDG.E R0, desc[UR20][R116.64+0x8] ;  /* 0x0000081474005981 */ /* 0x001ea2000c1e1900 */
        /* <DEDUP_REMOVED lines=96> */
[----:B------:R-:W-:-:S04]  /*44780*/  LOP3.LUT R58, R58, 0xfbffffff, RZ, 0xc0, !PT ;  /* 0xfbffffff3a3a7812 */ /* 0x000fc800078ec0ff */
[----:B------:R-:W-:-:S04]  /*44790*/  @P6 LOP3.LUT R58, R58, 0x4000000, RZ, 0xfc, !PT ;  /* 0x040000003a3a6812 */ /* 0x000fc800078efcff */
[----:B------:R-:W-:-:S04]  /*447a0*/  LOP3.LUT R58, R58, 0xf7ffffff, RZ, 0xc0, !PT ;  /* 0xf7ffffff3a3a7812 */ /* 0x000fc800078ec0ff */
[----:B------:R-:W-:Y:S01]  /*447b0*/  @P4 LOP3.LUT R58, R58, 0x8000000, RZ, 0xfc, !PT ;  /* 0x080000003a3a4812 */ /* 0x000fe200078efcff */
[----:B--2---:R0:W-:Y:S01]  /*447c0*/  @P5 STS [R3+0x3f4], R0 ;  /* 0x0003f40003005388 */ /* 0x0041e20000000800 */
[----:B------:R-:W-:-:S04]  /*447d0*/  ISETP.LT.U32.AND P5, PT, R129, UR6, PT ;  /* 0x0000000681007c0c */ /* 0x000fc8000bfa1070 */
[----:B------:R-:W-:-:S13]  /*447e0*/  ISETP.LT.U32.AND.EX P5, PT, RZ, UR7, !P0, P5 ;  /* 0x00000007ff007c0c */ /* 0x000fda000c7a1150 */
[----:B0-----:R-:W2:Y:S01]  /*447f0*/  @P5 LDG.E R0, desc[UR20][R116.64+0x38] ;  /* 0x0000381474005981 */ /* 0x001ea2000c1e1900 */
[----:B------:R-:W-:-:S04]  /*44800*/  LOP3.LUT R58, R58, 0xefffffff, RZ, 0xc0, !PT ;  /* 0xefffffff3a3a7812 */ /* 0x000fc800078ec0ff */
[----:B------:R-:W-:-:S04]  /*44810*/  @P1 LOP3.LUT R58, R58, 0x10000000, RZ, 0xfc, !PT ;  /* 0x100000003a3a1812 */ /* 0x000fc800078efcff */
[----:B------:R-:W-:-:S04]  /*44820*/  LOP3.LUT R58, R58, 0xdfffffff, RZ, 0xc0, !PT ;  /* 0xdfffffff3a3a7812 */ /* 0x000fc800078ec0ff */
[----:B------:R-:W-:-:S04]  /*44830*/  @P2 LOP3.LUT R58, R58, 0x20000000, RZ, 0xfc, !PT ;  /* 0x200000003a3a2812 */ /* 0x000fc800078efcff */
[----:B------:R-:W-:-:S04]  /*44840*/  LOP3.LUT R58, R58, 0xbfffffff, RZ, 0xc0, !PT ;  /* 0xbfffffff3a3a7812 */ /* 0x000fc800078ec0ff */
[----:B------:R-:W-:Y:S02]  /*44850*/  @P0 LOP3.LUT R58, R58, 0x40000000, RZ, 0xfc, !PT ;  /* 0x400000003a3a0812 */ /* 0x000fe400078efcff */
[----:B------:R-:W-:Y:S02]  /*44860*/  LOP3.LUT P0, RZ, R9, 0x100, RZ, 0xc0, !PT ;  /* 0x0000010009ff7812 */ /* 0x000fe4000780c0ff */
[----:B------:R-:W-:Y:S02]  /*44870*/  LOP3.LUT R58, R58, 0x7fffffff, RZ, 0xc0, !PT ;  /* 0x7fffffff3a3a7812 */ /* 0x000fe400078ec0ff */
[----:B------:R-:W-:Y:S01]  /*44880*/  IADD3 R118, PT, PT, R118, 0xf, RZ ;  /* 0x0000000f76767810 */ /* 0x000fe20007ffe0ff */
[----:B------:R-:W-:Y:S01]  /*44890*/  @!P5 STS [R3+0x3f8], RZ ;  /* 0x0003f8ff0300d388 */ /* 0x000fe20000000800 */
[----:B------:R-:W-:-:S07]  /*448a0*/  LOP3.LUT P6, RZ, R8, 0x4, RZ, 0xc0, !PT ;  /* 0x0000000408ff7812 */ /* 0x000fce00078cc0ff */
[----:B------:R-:W-:Y:S02]  /*448b0*/  @P0 LOP3.LUT R58, R58, 0x80000000, RZ, 0xfc, !PT ;  /* 0x800000003a3a0812 */ /* 0x000fe400078efcff */
[----:B------:R-:W-:Y:S02]  /*448c0*/  LOP3.LUT P0, RZ, R9, 0x200, RZ, 0xc0, !PT ;  /* 0x0000020009ff7812 */ /* 0x000fe4000780c0ff */
[C---:B------:R-:W-:Y:S02]  /*448d0*/  LOP3.LUT P3, RZ, R10.reuse, 0x40, RZ, 0xc0, !PT ;  /* 0x000000400aff7812 */ /* 0x040fe4000786c0ff */
[----:B------:R-:W-:Y:S01]  /*448e0*/  LOP3.LUT R10, R10, 0xfffffffe, RZ, 0xc0, !PT ;  /* 0xfffffffe0a0a7812 */ /* 0x000fe200078ec0ff */
[----:B------:R-:W-:Y:S01]  /*448f0*/  IMAD R130, R130, UR27, R150 ;  /* 0x0000001b82827c24 */ /* 0x000fe2000f8e0296 */
[----:B------:R-:W-:-:S07]  /*44900*/  MOV R72, RZ ;  /* 0x000000ff00487202 */ /* 0x000fce0000000f00 */
[----:B------:R-:W-:Y:S02]  /*44910*/  @P0 LOP3.LUT R10, R10, 0x1, RZ, 0xfc, !PT ;  /* 0x000000010a0a0812 */ /* 0x000fe400078efcff */
[----:B------:R-:W-:Y:S02]  /*44920*/  LOP3.LUT P0, RZ, R9, 0x400, RZ, 0xc0, !PT ;  /* 0x0000040009ff7812 */ /* 0x000fe4000780c0ff */
[----:B------:R-:W-:Y:S02]  /*44930*/  LEA R130, R130, 0xf, 0x4 ;  /* 0x0000000f82827811 */ /* 0x000fe400078e20ff */
[----:B------:R-:W-:-:S09]  /*44940*/  LOP3.LUT R10, R10, 0xfffffffd, RZ, 0xc0, !PT ;  /* 0xfffffffd0a0a7812 */ /* 0x000fd200078ec0ff */
[----:B------:R-:W-:Y:S02]  /*44950*/  @P0 LOP3.LUT R10, R10, 0x2, RZ, 0xfc, !PT ;  /* 0x000000020a0a0812 */ /* 0x000fe400078efcff */
[----:B------:R-:W-:-:S13]  /*44960*/  LOP3.LUT P0, RZ, R9, 0x20000, RZ, 0xc0, !PT ;  /* 0x0002000009ff7812 */ /* 0x000fda000780c0ff */
[----:B------:R-:W3:Y:S04]  /*44970*/  @!P0 LDG.E R73, desc[UR20][R96.64] ;  /* 0x0000001460498981 */ /* 0x000ee8000c1e1900 */
[----:B--2---:R0:W-:Y:S01]  /*44980*/  @P5 STS [R3+0x3f8], R0 ;  /* 0x0003f80003005388 */ /* 0x0041e20000000800 */
[----:B------:R-:W-:-:S04]  /*44990*/  ISETP.GE.U32.AND P5, PT, R118, UR6, PT ;  /* 0x0000000676007c0c */ /* 0x000fc8000bfa6070 */
[----:B------:R-:W-:-:S13]  /*449a0*/  ISETP.GE.U32.OR.EX P5, PT, RZ, UR7, P6, P5 ;  /* 0x00000007ff007c0c */ /* 0x000fda000b7a6550 */
[----:B------:R-:W2:Y:S01]  /*449b0*/  @!P5 LDG.E R72, desc[UR20][R116.64] ;  /* 0x000000147448d981 */ /* 0x000ea2000c1e1900 */
[----:B------:R-:W-:-:S04]  /*449c0*/  ISETP.LT.U32.AND P5, PT, R130, UR6, PT ;  /* 0x0000000682007c0c */ /* 0x000fc8000bfa1070 */
[----:B------:R-:W-:-:S13]  /*449d0*/  ISETP.LT.U32.AND.EX P5, PT, RZ, UR7, !P3, P5 ;  /* 0x00000007ff007c0c */ /* 0x000fda000dfa1150 */
[----:B------:R-:W4:Y:S01]  /*449e0*/  @P5 LDG.E R116, desc[UR20][R116.64+0x3c] ;  /* 0x00003c1474745981 */ /* 0x000f22000c1e1900 */
[----:B------:R-:W-:-:S04]  /*449f0*/  UIADD3 UR11, UPT, UPT, UR11, 0x2000, URZ ;  /* 0x000020000b0b7890 */ /* 0x000fc8000fffe0ff */
[----:B------:R-:W-:Y:S01]  /*44a00*/  ULEA UR11, UR12, UR11, 0x18 ;  /* 0x0000000b0c0b7291 */ /* 0x000fe2000f8ec0ff */
[----:B------:R-:W-:Y:S05]  /*44a10*/  @!P5 STS [R3+0x3fc], RZ ;  /* 0x0003fcff0300d388 */ /* 0x000fea0000000800 */
[----:B0-----:R-:W-:Y:S01]  /*44a20*/  LEA R0, R149, UR11, 0x6 ;  /* 0x0000000b95007c11 */ /* 0x001fe2000f8e30ff */
[----:B------:R-:W-:Y:S04]  /*44a30*/  STS [R3+0x180], R62 ;  /* 0x0001803e03007388 */ /* 0x000fe80000000800 */
[----:B------:R-:W-:Y:S04]  /*44a40*/  STS [R3+0x1c0], R71 ;  /* 0x0001c04703007388 */ /* 0x000fe80000000800 */
[----:B------:R-:W-:Y:S04]  /*44a50*/  STS [R3+0x200], R70 ;  /* 0x0002004603007388 */ /* 0x000fe80000000800 */
[----:B------:R-:W-:Y:S04]  /*44a60*/  STS [R3+0x240], R67 ;  /* 0x0002404303007388 */ /* 0x000fe80000000800 */
[----:B------:R-:W-:Y:S04]  /*44a70*/  STS [R3+0x280], R66 ;  /* 0x0002804203007388 */ /* 0x000fe80000000800 */
[----:B------:R-:W-:Y:S04]  /*44a80*/  STS [R3+0x2c0], R64 ;  /* 0x0002c04003007388 */ /* 0x000fe80000000800 */
[----:B------:R0:W-:Y:S04]  /*44a90*/  STS [R3+0x300], R7 ;  /* 0x0003000703007388 */ /* 0x0001e80000000800 */
[----:B------:R-:W-:Y:S04]  /*44aa0*/  STS [R3+0x340], R145 ;  /* 0x0003409103007388 */ /* 0x000fe80000000800 */
[----:B------:R-:W-:Y:S04]  /*44ab0*/  STS [R3+0x380], R120 ;  /* 0x0003807803007388 */ /* 0x000fe80000000800 */
[----:B--2---:R-:W-:Y:S04]  /*44ac0*/  STS [R3+0x3c0], R72 ;  /* 0x0003c04803007388 */ /* 0x004fe80000000800 */
[----:B----4-:R-:W-:Y:S04]  /*44ad0*/  @P5 STS [R3+0x3fc], R116 ;  /* 0x0003fc7403005388 */ /* 0x010fe80000000800 */
[----:B------:R-:W-:Y:S04]  /*44ae0*/  @P0 STS [R0+0x200], RZ ;  /* 0x000200ff00000388 */ /* 0x000fe80000000800 */
[----:B---3--:R-:W-:Y:S01]  /*44af0*/  @!P0 STS [R0+0x200], R73 ;  /* 0x0002004900008388 */ /* 0x008fe20000000800 */
[----:B------:R-:W-:-:S13]  /*44b00*/  LOP3.LUT P0, RZ, R10, 0x2, RZ, 0xc0, !PT ;  /* 0x000000020aff7812 */ /* 0x000fda000780c0ff */
[----:B0-----:R-:W2:Y:S04]  /*44b10*/  @!P0 LDG.E R7, desc[UR20][R110.64] ;  /* 0x000000146e078981 */ /* 0x001ea8000c1e1900 */
[----:B------:R-:W-:Y:S04]  /*44b20*/  @P0 STS [R0+0x400], RZ ;  /* 0x000400ff00000388 */ /* 0x000fe80000000800 */
[----:B--2---:R0:W-:Y:S01]  /*44b30*/  @!P0 STS [R0+0x400], R7 ;  /* 0x0004000700008388 */ /* 0x0041e20000000800 */
[----:B------:R-:W-:-:S13]  /*44b40*/  LOP3.LUT P0, RZ, R10, 0x1, RZ, 0xc0, !PT ;  /* 0x000000010aff7812 */ /* 0x000fda000780c0ff */
[----:B0-----:R-:W2:Y:S04]  /*44b50*/  @!P0 LDG.E R7, desc[UR20][R108.64] ;  /* 0x000000146c078981 */ /* 0x001ea8000c1e1900 */
[----:B------:R-:W-:Y:S04]  /*44b60*/  @P0 STS [R0+0x600], RZ ;  /* 0x000600ff00000388 */ /* 0x000fe80000000800 */
[----:B--2---:R0:W-:Y:S01]  /*44b70*/  @!P0 STS [R0+0x600], R7 ;  /* 0x0006000700008388 */ /* 0x0041e20000000800 */
[----:B------:R-:W-:-:S13]  /*44b80*/  LOP3.LUT P0, RZ, R58, 0x80000000, RZ, 0xc0, !PT ;  /* 0x800000003aff7812 */ /* 0x000fda000780c0ff */
[----:B0-----:R-:W2:Y:S01]  /*44b90*/  @!P0 LDG.E R7, desc[UR20][R106.64] ;  /* 0x000000146a078981 */ /* 0x001ea2000c1e1900 */
[----:B------:R-:W-:-:S03]  /*44ba0*/  LOP3.LUT P2, RZ, R9, 0x80, RZ, 0xc0, !PT ;  /* 0x0000008009ff7812 */ /* 0x000fc6000784c0ff */
[----:B------:R-:W-:Y:S01]  /*44bb0*/  @P0 STS [R0+0x800], RZ ;  /* 0x000800ff00000388 */ /* 0x000fe20000000800 */
[----:B------:R-:W-:-:S03]  /*44bc0*/  LOP3.LUT P1, RZ, R9, 0x40, RZ, 0xc0, !PT ;  /* 0x0000004009ff7812 */ /* 0x000fc6000782c0ff */
[----:B--2---:R0:W-:Y:S06]  /*44bd0*/  @!P0 STS [R0+0x800], R7 ;  /* 0x0008000700008388 */ /* 0x0041ec0000000800 */
[----:B0-----:R-:W2:Y:S04]  /*44be0*/  @!P2 LDG.E R7, desc[UR20][R104.64] ;  /* 0x000000146807a981 */ /* 0x001ea8000c1e1900 */
[----:B------:R-:W-:Y:S01]  /*44bf0*/  @P2 STS [R0+0xa00], RZ ;  /* 0x000a00ff00002388 */ /* 0x000fe20000000800 */
[----:B------:R-:W-:-:S03]  /*44c00*/  LOP3.LUT P4, RZ, R9, 0x20, RZ, 0xc0, !PT ;  /* 0x0000002009ff7812 */ /* 0x000fc6000788c0ff */
[----:B--2---:R0:W-:Y:S04]  /*44c10*/  @!P2 STS [R0+0xa00], R7 ;  /* 0x000a00070000a388 */ /* 0x0041e80000000800 */
        /* <DEDUP_REMOVED lines=9> */
[----:B------:R-:W-:Y:S04]  /*44cb0*/  @P6 STS [R0+0x1000], RZ ;  /* 0x001000ff00006388 */ /* 0x000fe80000000800 */
[----:B--2---:R0:W-:Y:S04]  /*44cc0*/  @!P6 STS [R0+0x1000], R7 ;  /* 0x001000070000e388 */ /* 0x0041e80000000800 */
        /* <DEDUP_REMOVED lines=20> */
[----:B0-----:R-:W2:Y:S04]  /*44e10*/  @!P0 LDG.E R7, desc[UR20][R82.64] ;  /* 0x0000001452078981 */ /* 0x001ea8000c1e1900 */
[----:B------:R-:W-:Y:S01]  /*44e20*/  @P0 STS [R0+0x1c00], RZ ;  /* 0x001c00ff00000388 */ /* 0x000fe20000000800 */
[----:B------:R-:W-:-:S03]  /*44e30*/  LOP3.LUT P1, RZ, R11, 0x20000, RZ, 0xc0, !PT ;  /* 0x000200000bff7812 */ /* 0x000fc6000782c0ff */
[----:B--2---:R0:W-:Y:S04]  /*44e40*/  @!P0 STS [R0+0x1c00], R7 ;  /* 0x001c000700008388 */ /* 0x0041e80000000800 */
[----:B0-----:R-:W2:Y:S04]  /*44e50*/  @!P3 LDG.E R7, desc[UR20][R112.64] ;  /* 0x000000147007b981 */ /* 0x001ea8000c1e1900 */
[----:B------:R-:W-:Y:S01]  /*44e60*/  @P3 STS [R0+0x1e00], RZ ;  /* 0x001e00ff00003388 */ /* 0x000fe20000000800 */
[----:B------:R-:W-:Y:S02]  /*44e70*/  LOP3.LUT P6, RZ, R11, 0x2000, RZ, 0xc0, !PT ;  /* 0x000020000bff7812 */ /* 0x000fe400078cc0ff */
[----:B------:R-:W-:-:S11]  /*44e80*/  LOP3.LUT R58, R58, 0xfeffffff, RZ, 0xc0, !PT ;  /* 0xfeffffff3a3a7812 */ /* 0x000fd600078ec0ff */
[----:B------:R-:W-:Y:S02]  /*44e90*/  @P6 LOP3.LUT R58, R58, 0x1000000, RZ, 0xfc, !PT ;  /* 0x010000003a3a6812 */ /* 0x000fe400078efcff */
[----:B------:R-:W-:Y:S01]  /*44ea0*/  LOP3.LUT P6, RZ, R11, 0x8000, RZ, 0xc0, !PT ;  /* 0x000080000bff7812 */ /* 0x000fe200078cc0ff */
[----:B--2---:R0:W-:Y:S04]  /*44eb0*/  @!P3 STS [R0+0x1e00], R7 ;  /* 0x001e00070000b388 */ /* 0x0041e80000000800 */
[----:B0-----:R-:W2:Y:S01]  /*44ec0*/  @P1 LDG.E R7, desc[UR20][R96.64+0x4] ;  /* 0x0000041460071981 */ /* 0x001ea2000c1e1900 */
[----:B------:R-:W-:-:S07]  /*44ed0*/  LOP3.LUT R58, R58, 0xfdffffff, RZ, 0xc0, !PT ;  /* 0xfdffffff3a3a7812 */ /* 0x000fce00078ec0ff */
[----:B------:R-:W-:Y:S02]  /*44ee0*/  @P6 LOP3.LUT R58, R58, 0x2000000, RZ, 0xfc, !PT ;  /* 0x020000003a3a6812 */ /* 0x000fe400078efcff */
[----:B------:R-:W-:Y:S01]  /*44ef0*/  LOP3.LUT P6, RZ, R11, 0x10000, RZ, 0xc0, !PT ;  /* 0x000100000bff7812 */ /* 0x000fe200078cc0ff */
[----:B------:R-:W-:Y:S04]  /*44f00*/  @!P1 STS [R0+0x204], RZ ;  /* 0x000204ff00009388 */ /* 0x000fe80000000800 */
[----:B--2---:R0:W-:Y:S08]  /*44f10*/  @P1 STS [R0+0x204], R7 ;  /* 0x0002040700001388 */ /* 0x0041f00000000800 */
[----:B0-----:R-:W2:Y:S04]  /*44f20*/  @P6 LDG.E R7, desc[UR20][R110.64+0x4] ;  /* 0x000004146e076981 */ /* 0x001ea8000c1e1900 */
[----:B------:R-:W-:Y:S04]  /*44f30*/  @!P6 STS [R0+0x404], RZ ;  /* 0x000404ff0000e388 */ /* 0x000fe80000000800 */
[----:B--2---:R0:W-:Y:S01]  /*44f40*/  @P6 STS [R0+0x404], R7 ;  /* 0x0004040700006388 */ /* 0x0041e20000000800 */
[----:B------:R-:W-:-:S13]  /*44f50*/  LOP3.LUT P6, RZ, R58, 0x2000000, RZ, 0xc0, !PT ;  /* 0x020000003aff7812 */ /* 0x000fda00078cc0ff */
[----:B0-----:R-:W2:Y:S01]  /*44f60*/  @P6 LDG.E R7, desc[UR20][R108.64+0x4] ;  /* 0x000004146c076981 */ /* 0x001ea2000c1e1900 */
[----:B------:R-:W-:-:S03]  /*44f70*/  LOP3.LUT P3, RZ, R11, 0x4000, RZ, 0xc0, !PT ;  /* 0x000040000bff7812 */ /* 0x000fc6000786c0ff */
[----:B------:R-:W-:Y:S04]  /*44f80*/  @!P6 STS [R0+0x604], RZ ;  /* 0x000604ff0000e388 */ /* 0x000fe80000000800 */
[----:B--2---:R0:W-:Y:S06]  /*44f90*/  @P6 STS [R0+0x604], R7 ;  /* 0x0006040700006388 */ /* 0x0041ec0000000800 */
[----:B0-----:R-:W2:Y:S01]  /*44fa0*/  @P3 LDG.E R7, desc[UR20][R106.64+0x4] ;  /* 0x000004146a073981 */ /* 0x001ea2000c1e1900 */
[----:B------:R-:W-:-:S03]  /*44fb0*/  LOP3.LUT P6, RZ, R58, 0x1000000, RZ, 0xc0, !PT ;  /* 0x010000003aff7812 */ /* 0x000fc600078cc0ff */
[----:B------:R-:W-:Y:S01]  /*44fc0*/  @!P3 STS [R0+0x804], RZ ;  /* 0x000804ff0000b388 */ /* 0x000fe20000000800 */
[----:B------:R-:W-:-:S03]  /*44fd0*/  LOP3.LUT P0, RZ, R11, 0x1000, RZ, 0xc0, !PT ;  /* 0x000010000bff7812 */ /* 0x000fc6000780c0ff */
[----:B--2---:R0:W-:Y:S06]  /*44fe0*/  @P3 STS [R0+0x804], R7 ;  /* 0x0008040700003388 */ /* 0x0041ec0000000800 */
[----:B0-----:R-:W2:Y:S04]  /*44ff0*/  @P6 LDG.E R7, desc[UR20][R104.64+0x4] ;  /* 0x0000041468076981 */ /* 0x001ea8000c1e1900 */
[----:B------:R-:W-:Y:S01]  /*45000*/  @!P6 STS [R0+0xa04], RZ ;  /* 0x000a04ff0000e388 */ /* 0x000fe20000000800 */
[----:B------:R-:W-:-:S03]  /*45010*/  LOP3.LUT P5, RZ, R11, 0x800, RZ, 0xc0, !PT ;  /* 0x000008000bff7812 */ /* 0x000fc600078ac0ff */
[----:B--2---:R0:W-:Y:S04]  /*45020*/  @P6 STS [R0+0xa04], R7 ;  /* 0x000a040700006388 */ /* 0x0041e80000000800 */
        /* <DEDUP_REMOVED lines=18> */
[----:B------:R-:W-:Y:S02]  /*45150*/  LOP3.LUT P5, RZ, R11, 0x20, RZ, 0xc0, !PT ;  /* 0x000000200bff7812 */ /* 0x000fe400078ac0ff */
[----:B------:R-:W-:Y:S01]  /*45160*/  LOP3.LUT R58, R58, 0xff7fffff, RZ, 0xc0, !PT ;  /* 0xff7fffff3a3a7812 */ /* 0x000fe200078ec0ff */
[----:B--2---:R0:W-:Y:S04]  /*45170*/  @P1 STS [R0+0x1404], R7 ;  /* 0x0014040700001388 */ /* 0x0041e80000000800 */
[----:B0-----:R-:W2:Y:S06]  /*45180*/  @P6 LDG.E R7, desc[UR20][R88.64+0x4] ;  /* 0x0000041458076981 */ /* 0x001eac000c1e1900 */
[----:B------:R-:W-:-:S02]  /*45190*/  @P5 LOP3.LUT R58, R58, 0x800000, RZ, 0xfc, !PT ;  /* 0x008000003a3a5812 */ /* 0x000fc400078efcff */
[----:B------:R-:W-:Y:S01]  /*451a0*/  LOP3.LUT P5, RZ, R11, 0x40, RZ, 0xc0, !PT ;  /* 0x000000400bff7812 */ /* 0x000fe200078ac0ff */
[----:B------:R-:W-:Y:S01]  /*451b0*/  @!P6 STS [R0+0x1604], RZ ;  /* 0x001604ff0000e388 */ /* 0x000fe20000000800 */
[----:B------:R-:W-:Y:S02]  /*451c0*/  LOP3.LUT P3, RZ, R8, 0x4, RZ, 0xc0, !PT ;  /* 0x0000000408ff7812 */ /* 0x000fe4000786c0ff */
[----:B------:R-:W-:-:S11]  /*451d0*/  LOP3.LUT R58, R58, 0xffefffff, RZ, 0xc0, !PT ;  /* 0xffefffff3a3a7812 */ /* 0x000fd600078ec0ff */
[----:B------:R-:W-:Y:S02]  /*451e0*/  @P3 LOP3.LUT R58, R58, 0x100000, RZ, 0xfc, !PT ;  /* 0x001000003a3a3812 */ /* 0x000fe400078efcff */
[----:B------:R-:W-:Y:S01]  /*451f0*/  LOP3.LUT P3, RZ, R11, 0x1, RZ, 0xc0, !PT ;  /* 0x000000010bff7812 */ /* 0x000fe2000786c0ff */
[----:B--2---:R0:W-:Y:S04]  /*45200*/  @P6 STS [R0+0x1604], R7 ;  /* 0x0016040700006388 */ /* 0x0041e80000000800 */
[----:B0-----:R-:W2:Y:S01]  /*45210*/  @P5 LDG.E R7, desc[UR20][R86.64+0x4] ;  /* 0x0000041456075981 */ /* 0x001ea2000c1e1900 */
[----:B------:R-:W-:-:S07]  /*45220*/  LOP3.LUT R58, R58, 0xffdfffff, RZ, 0xc0, !PT ;  /* 0xffdfffff3a3a7812 */ /* 0x000fce00078ec0ff */
[----:B------:R-:W-:Y:S02]  /*45230*/  @P3 LOP3.LUT R58, R58, 0x200000, RZ, 0xfc, !PT ;  /* 0x002000003a3a3812 */ /* 0x000fe400078efcff */
[----:B------:R-:W-:Y:S02]  /*45240*/  LOP3.LUT P3, RZ, R11, 0x2, RZ, 0xc0, !PT ;  /* 0x000000020bff7812 */ /* 0x000fe4000786c0ff */
[----:B------:R-:W-:Y:S01]  /*45250*/  LOP3.LUT R58, R58, 0xffbfffff, RZ, 0xc0, !PT ;  /* 0xffbfffff3a3a7812 */ /* 0x000fe200078ec0ff */
[----:B------:R-:W-:Y:S10]  /*45260*/  @!P5 STS [R0+0x1804], RZ ;  /* 0x001804ff0000d388 */ /* 0x000ff40000000800 */
[----:B------:R-:W-:Y:S01]  /*45270*/  @P3 LOP3.LUT R58, R58, 0x400000, RZ, 0xfc, !PT ;  /* 0x004000003a3a3812 */ /* 0x000fe200078efcff */
[----:B--2---:R0:W-:Y:S03]  /*45280*/  @P5 STS [R0+0x1804], R7 ;  /* 0x0018040700005388 */ /* 0x0041e60000000800 */
[----:B------:R-:W-:-:S13]  /*45290*/  LOP3.LUT P5, RZ, R58, 0x800000, RZ, 0xc0, !PT ;  /* 0x008000003aff7812 */ /* 0x000fda00078ac0ff */
        /* <DEDUP_REMOVED lines=10> */
[----:B------:R-:W-:Y:S04]  /*45340*/  @!P0 STS [R0+0x1e04], RZ ;  /* 0x001e04ff00008388 */ /* 0x000fe80000000800 */
[----:B--2---:R0:W-:Y:S04]  /*45350*/  @P0 STS [R0+0x1e04], R7 ;  /* 0x001e040700000388 */ /* 0x0041e80000000800 */
[----:B0-----:R-:W2:Y:S04]  /*45360*/  @P3 LDG.E R7, desc[UR20][R96.64+0x8] ;  /* 0x0000081460073981 */ /* 0x001ea8000c1e1900 */
[----:B------:R-:W-:Y:S04]  /*45370*/  @!P3 STS [R0+0x208], RZ ;  /* 0x000208ff0000b388 */ /* 0x000fe80000000800 */
[----:B--2---:R0:W-:Y:S01]  /*45380*/  @P3 STS [R0+0x208], R7 ;  /* 0x0002080700003388 */ /* 0x0041e20000000800 */
[----:B------:R-:W-:-:S13]  /*45390*/  LOP3.LUT P3, RZ, R58, 0x400000, RZ, 0xc0, !PT ;  /* 0x004000003aff7812 */ /* 0x000fda000786c0ff */
[----:B0-----:R-:W2:Y:S04]  /*453a0*/  @P3 LDG.E R7, desc[UR20][R110.64+0x8] ;  /* 0x000008146e073981 */ /* 0x001ea8000c1e1900 */
[----:B------:R-:W-:Y:S04]  /*453b0*/  @!P3 STS [R0+0x408], RZ ;  /* 0x000408ff0000b388 */ /* 0x000fe80000000800 */
[----:B--2---:R0:W-:Y:S01]  /*453c0*/  @P3 STS [R0+0x408], R7 ;  /* 0x0004080700003388 */ /* 0x0041e20000000800 */
[----:B------:R-:W-:-:S13]  /*453d0*/  LOP3.LUT P3, RZ, R58, 0x200000, RZ, 0xc0, !PT ;  /* 0x002000003aff7812 */ /* 0x000fda000786c0ff */
[----:B0-----:R-:W2:Y:S01]  /*453e0*/  @P3 LDG.E R7, desc[UR20][R108.64+0x8] ;  /* 0x000008146c073981 */ /* 0x001ea2000c1e1900 */
[----:B------:R-:W-:-:S03]  /*453f0*/  LOP3.LUT P2, RZ, R11, 0x40000000, RZ, 0xc0, !PT ;  /* 0x400000000bff7812 */ /* 0x000fc6000784c0ff */
[----:B------:R-:W-:Y:S01]  /*45400*/  @!P3 STS [R0+0x608], RZ ;  /* 0x000608ff0000b388 */ /* 0x000fe20000000800 */
[----:B------:R-:W-:Y:S02]  /*45410*/  LOP3.LUT P1, RZ, R11, 0x20000000, RZ, 0xc0, !PT ;  /* 0x200000000bff7812 */ /* 0x000fe4000782c0ff */
[----:B------:R-:W-:Y:S01]  /*45420*/  LOP3.LUT P6, RZ, R23, 0x80000000, RZ, 0xc0, !PT ;  /* 0x8000000017ff7812 */ /* 0x000fe200078cc0ff */
[----:B------:R-:W-:Y:S01]  /*45430*/  HFMA2 R62, -RZ, RZ, 0, 0 ;  /* 0x00000000ff3e7431 */ /* 0x000fe200000001ff */
[----:B------:R-:W-:-:S06]  /*45440*/  MOV R10, RZ ;  /* 0x000000ff000a7202 */ /* 0x000fcc0000000f00 */
[----:B------:R-:W3:Y:S04]  /*45450*/  @!P2 LDG.E R10, desc[UR20][R90.64+0x4] ;  /* 0x000004145a0aa981 */ /* 0x000ee8000c1e1900 */
[----:B------:R-:W4:Y:S04]  /*45460*/  @!P1 LDG.E R62, desc[UR20][R90.64+0x8] ;  /* 0x000008145a3e9981 */ /* 0x000f28000c1e1900 */
[----:B------:R-:W3:Y:S04]  /*45470*/  @P6 LDG.E R64, desc[UR20][R106.64+0x8] ;  /* 0x000008146a406981 */ /* 0x000ee8000c1e1900 */
[----:B--2---:R0:W-:Y:S01]  /*45480*/  @P3 STS [R0+0x608], R7 ;  /* 0x0006080700003388 */ /* 0x0041e20000000800 */
[----:B------:R-:W-:Y:S01]  /*45490*/  LOP3.LUT P3, RZ, R58, 0x100000, RZ, 0xc0, !PT ;  /* 0x001000003aff7812 */ /* 0x000fe2000786c0ff */
[----:B0-----:R-:W-:-:S12]  /*454a0*/  HFMA2 R7, -RZ, RZ, 0, 0 ;  /* 0x00000000ff077431 */ /* 0x001fd800000001ff */
[----:B------:R-:W2:Y:S01]  /*454b0*/  @!P3 LDG.E R7, desc[UR20][R90.64] ;  /* 0x000000145a07b981 */ /* 0x000ea2000c1e1900 */
[----:B------:R-:W-:-:S03]  /*454c0*/  LOP3.LUT P5, RZ, R23, 0x40000000, RZ, 0xc0, !PT ;  /* 0x4000000017ff7812 */ /* 0x000fc600078ac0ff */
[----:B------:R-:W-:Y:S04]  /*454d0*/  @!P6 STS [R0+0x808], RZ ;  /* 0x000808ff0000e388 */ /* 0x000fe80000000800 */
[----:B---3--:R-:W-:Y:S04]  /*454e0*/  @P6 STS [R0+0x808], R64 ;  /* 0x0008084000006388 */ /* 0x008fe80000000800 */
[----:B------:R-:W-:Y:S04]  /*454f0*/  STS [R0+0x4], R10 ;  /* 0x0000040a00007388 */ /* 0x000fe80000000800 */
[----:B----4-:R-:W-:Y:S04]  /*45500*/  STS [R0+0x8], R62 ;  /* 0x0000083e00007388 */ /* 0x010fe80000000800 */
[----:B------:R-:W-:Y:S04]  /*45510*/  @!P5 STS [R0+0xa08], RZ ;  /* 0x000a08ff0000d388 */ /* 0x000fe80000000800 */
[----:B--2---:R0:W-:Y:S04]  /*45520*/  STS [R0], R7 ;  /* 0x0000000700007388 */ /* 0x0041e80000000800 */
[----:B0-----:R-:W2:Y:S01]  /*45530*/  @P5 LDG.E R7, desc[UR20][R104.64+0x8] ;  /* 0x0000081468075981 */ /* 0x001ea2000c1e1900 */
[----:B------:R-:W-:-:S02]  /*45540*/  LOP3.LUT P4, RZ, R23, 0x20000000, RZ, 0xc0, !PT ;  /* 0x2000000017ff7812 */ /* 0x000fc4000788c0ff */
[C---:B------:R-:W-:Y:S01]  /*45550*/  LOP3.LUT P0, RZ, R23.reuse, 0x10000000, RZ, 0xc0, !PT ;  /* 0x1000000017ff7812 */ /* 0x040fe2000780c0ff */
[----:B--2---:R0:W-:Y:S10]  /*45560*/  @P5 STS [R0+0xa08], R7 ;  /* 0x000a080700005388 */ /* 0x0041f40000000800 */
        /* <DEDUP_REMOVED lines=23> */
[----:B------:R-:W-:-:S11]  /*456e0*/  LOP3.LUT R58, R58, 0xfffdffff, RZ, 0xc0, !PT ;  /* 0xfffdffff3a3a7812 */ /* 0x000fd600078ec0ff */
[----:B------:R-:W-:Y:S02]  /*456f0*/  @P3 LOP3.LUT R58, R58, 0x20000, RZ, 0xfc, !PT ;  /* 0x000200003a3a3812 */ /* 0x000fe400078efcff */
[----:B------:R-:W-:Y:S02]  /*45700*/  LOP3.LUT P3, RZ, R23, 0x100000, RZ, 0xc0, !PT ;  /* 0x0010000017ff7812 */ /* 0x000fe4000786c0ff */
[----:B------:R-:W-:Y:S01]  /*45710*/  LOP3.LUT R58, R58, 0xfffbffff, RZ, 0xc0, !PT ;  /* 0xfffbffff3a3a7812 */ /* 0x000fe200078ec0ff */
[----:B--2---:R0:W-:Y:S04]  /*45720*/  @P5 STS [R0+0x1608], R7 ;  /* 0x0016080700005388 */ /* 0x0041e80000000800 */
[----:B0-----:R-:W2:Y:S06]  /*45730*/  @P4 LDG.E R7, desc[UR20][R86.64+0x8] ;  /* 0x0000081456074981 */ /* 0x001eac000c1e1900 */
[----:B------:R-:W-:-:S02]  /*45740*/  @P3 LOP3.LUT R58, R58, 0x40000, RZ, 0xfc, !PT ;  /* 0x000400003a3a3812 */ /* 0x000fc400078efcff */
[----:B------:R-:W-:Y:S02]  /*45750*/  LOP3.LUT P3, RZ, R23, 0x200000, RZ, 0xc0, !PT ;  /* 0x0020000017ff7812 */ /* 0x000fe4000786c0ff */
[----:B------:R-:W-:-:S11]  /*45760*/  LOP3.LUT R58, R58, 0xfff7ffff, RZ, 0xc0, !PT ;  /* 0xfff7ffff3a3a7812 */ /* 0x000fd600078ec0ff */
        /* <DEDUP_REMOVED lines=405> */
[----:B------:R-:W-:-:S02]  /*470c0*/  LOP3.LUT R60, R60, 0x7fffffff, RZ, 0xc0, !PT ;  /* 0x7fffffff3c3c7812 */ /* 0x000fc400078ec0ff */
[----:B------:R-:W-:-:S09]  /*470d0*/  LOP3.LUT R58, R58, 0xfffffffe, RZ, 0xc0, !PT ;  /* 0xfffffffe3a3a7812 */ /* 0x000fd200078ec0ff */
[----:B------:R-:W-:Y:S02]  /*470e0*/  @P3 LOP3.LUT R60, R60, 0x80000000, RZ, 0xfc, !PT ;  /* 0x800000003c3c3812 */ /* 0x000fe400078efcff */
[----:B------:R-:W-:Y:S01]  /*470f0*/  LOP3.LUT P3, RZ, R56, 0x1000000, RZ, 0xc0, !PT ;  /* 0x0100000038ff7812 */ /* 0x000fe2000786c0ff */
[----:B--2---:R0:W-:Y:S04]  /*47100*/  @P5 STS [R0+0x1620], R7 ;  /* 0x0016200700005388 */ /* 0x0041e80000000800 */
[----:B0-----:R-:W2:Y:S08]  /*47110*/  @P4 LDG.E R7, desc[UR20][R86.64+0x20] ;  /* 0x0000201456074981 */ /* 0x001eb0000c1e1900 */
        /* <DEDUP_REMOVED lines=413> */
[----:B------:R-:W-:Y:S01]  /*48af0*/  @!P5 STS [R0+0x1438], RZ ;  /* 0x001438ff0000d388 */ /* 0x000fe20000000800 */
[C---:B------:R-:W-:Y:S02]  /*48b00*/  LOP3.LUT P1, RZ, R11.reuse, 0x800000, RZ, 0xc0, !PT ;  /* 0x008000000bff7812 */ /* 0x040fe4000782c0ff */
[----:B------:R-:W-:Y:S01]  /*48b10*/  LOP3.LUT P4, RZ, R11, 0x200000, RZ, 0xc0, !PT ;  /* 0x002000000bff7812 */ /* 0x000fe2000788c0ff */
[----:B--2---:R0:W-:Y:S08]  /*48b20*/  @P5 STS [R0+0x1438], R7 ;  /* 0x0014380700005388 */ /* 0x0041f00000000800 */
[----:B0-----:R-:W2:Y:S01]  /*48b30*/  @P3 LDG.E R7, desc[UR20][R88.64+0x38] ;  /* 0x0000381458073981 */ /* 0x001ea2000c1e1900 */
[----:B------:R-:W-:-:S02]  /*48b40*/  LOP3.LUT R60, R60, 0xfffffbff, RZ, 0xc0, !PT ;  /* 0xfffffbff3c3c7812 */ /* 0x000fc400078ec0ff */
[----:B------:R-:W-:Y:S02]  /*48b50*/  LOP3.LUT P0, RZ, R11, 0x40000, RZ, 0xc0, !PT ;  /* 0x000400000bff7812 */ /* 0x000fe4000780c0ff */
[----:B------:R-:W-:-:S04]  /*48b60*/  @P1 LOP3.LUT R60, R60, 0x400, RZ, 0xfc, !PT ;  /* 0x000004003c3c1812 */ /* 0x000fc800078efcff */
[----:B------:R-:W-:-:S04]  /*48b70*/  LOP3.LUT R60, R60, 0xfffffdff, RZ, 0xc0, !PT ;  /* 0xfffffdff3c3c7812 */ /* 0x000fc800078ec0ff */
[----:B------:R-:W-:-:S04]  /*48b80*/  @P4 LOP3.LUT R60, R60, 0x200, RZ, 0xfc, !PT ;  /* 0x000002003c3c4812 */ /* 0x000fc800078efcff */
[----:B------:R-:W-:Y:S01]  /*48b90*/  LOP3.LUT R60, R60, 0xfffffeff, RZ, 0xc0, !PT ;  /* 0xfffffeff3c3c7812 */ /* 0x000fe200078ec0ff */
[----:B------:R-:W-:Y:S03]  /*48ba0*/  @!P3 STS [R0+0x1638], RZ ;  /* 0x001638ff0000b388 */ /* 0x000fe60000000800 */
[----:B------:R-:W-:Y:S02]  /*48bb0*/  @P0 LOP3.LUT R60, R60, 0x100, RZ, 0xfc, !PT ;  /* 0x000001003c3c0812 */ /* 0x000fe400078efcff */
[----:B------:R-:W-:Y:S02]  /*48bc0*/  MOV R10, RZ ;  /* 0x000000ff000a7202 */ /* 0x000fe40000000f00 */
[----:B------:R-:W-:Y:S02]  /*48bd0*/  CS2R R8, SRZ ;  /* 0x0000000000087805 */ /* 0x000fe4000001ff00 */
[C---:B------:R-:W-:Y:S01]  /*48be0*/  LOP3.LUT P4, RZ, R11.reuse, 0x400000, RZ, 0xc0, !PT ;  /* 0x004000000bff7812 */ /* 0x040fe2000788c0ff */
[----:B------:R-:W-:Y:S01]  /*48bf0*/  HFMA2 R51, -RZ, RZ, 0, 0 ;  /* 0x00000000ff337431 */ /* 0x000fe200000001ff */
[----:B------:R-:W-:-:S02]  /*48c00*/  LOP3.LUT P1, RZ, R11, 0x1000000, RZ, 0xc0, !PT ;  /* 0x010000000bff7812 */ /* 0x000fc4000782c0ff */
[C---:B------:R-:W-:Y:S02]  /*48c10*/  LOP3.LUT P0, RZ, R11.reuse, 0x80000, RZ, 0xc0, !PT ;  /* 0x000800000bff7812 */ /* 0x040fe4000780c0ff */
[----:B------:R-:W-:Y:S02]  /*48c20*/  MOV R62, RZ ;  /* 0x000000ff003e7202 */ /* 0x000fe40000000f00 */
[----:B------:R-:W-:Y:S02]  /*48c30*/  LOP3.LUT P6, RZ, R11, 0x100000, RZ, 0xc0, !PT ;  /* 0x001000000bff7812 */ /* 0x000fe400078cc0ff */
[----:B------:R-:W-:Y:S02]  /*48c40*/  LOP3.LUT P2, RZ, R23, 0x80, RZ, 0xc0, !PT ;  /* 0x0000008017ff7812 */ /* 0x000fe4000784c0ff */
[----:B------:R-:W-:Y:S01]  /*48c50*/  LOP3.LUT P5, RZ, R2, 0x4000000, RZ, 0xc0, !PT ;  /* 0x0400000002ff7812 */ /* 0x000fe200078ac0ff */
[----:B------:R-:W-:Y:S02]  /*48c60*/  HFMA2 R58, -RZ, RZ, 0, 0 ;  /* 0x00000000ff3a7431 */ /* 0x000fe400000001ff */
[----:B------:R-:W-:Y:S01]  /*48c70*/  HFMA2 R66, -RZ, RZ, 0, 0 ;  /* 0x00000000ff427431 */ /* 0x000fe200000001ff */
[----:B------:R-:W3:Y:S01]  /*48c80*/  @!P1 LDG.E R62, desc[UR20][R90.64+0x1c] ;  /* 0x00001c145a3e9981 */ /* 0x000ee2000c1e1900 */
[----:B------:R-:W-:-:S02]  /*48c90*/  LOP3.LUT P1, RZ, R60, 0x400, RZ, 0xc0, !PT ;  /* 0x000004003cff7812 */ /* 0x000fc4000782c0ff */
[----:B------:R-:W-:Y:S02]  /*48ca0*/  MOV R23, RZ ;  /* 0x000000ff00177202 */ /* 0x000fe40000000f00 */
[----:B------:R-:W-:Y:S02]  /*48cb0*/  MOV R64, RZ ;  /* 0x000000ff00407202 */ /* 0x000fe40000000f00 */
[----:B------:R-:W4:Y:S04]  /*48cc0*/  @!P2 LDG.E R66, desc[UR20][R90.64+0x38] ;  /* 0x000038145a42a981 */ /* 0x000f28000c1e1900 */
[----:B------:R-:W3:Y:S04]  /*48cd0*/  @P5 LDG.E R67, desc[UR20][R86.64+0x38] ;  /* 0x0000381456435981 */ /* 0x000ee8000c1e1900 */
[----:B------:R-:W4:Y:S04]  /*48ce0*/  @!P6 LDG.E R23, desc[UR20][R90.64+0x2c] ;  /* 0x00002c145a17e981 */ /* 0x000f28000c1e1900 */
[----:B------:R-:W4:Y:S04]  /*48cf0*/  @!P1 LDG.E R58, desc[UR20][R90.64+0x20] ;  /* 0x000020145a3a9981 */ /* 0x000f28000c1e1900 */
[----:B--2---:R0:W-:Y:S01]  /*48d00*/  @P3 STS [R0+0x1638], R7 ;  /* 0x0016380700003388 */ /* 0x0041e20000000800 */
[----:B------:R-:W-:-:S13]  /*48d10*/  LOP3.LUT P3, RZ, R60, 0x4000, RZ, 0xc0, !PT ;  /* 0x000040003cff7812 */ /* 0x000fda000786c0ff */
[----:B------:R-:W2:Y:S01]  /*48d20*/  @!P3 LDG.E R10, desc[UR20][R90.64+0xc] ;  /* 0x00000c145a0ab981 */ /* 0x000ea2000c1e1900 */
[----:B------:R-:W-:-:S13]  /*48d30*/  LOP3.LUT P3, RZ, R60, 0x2000, RZ, 0xc0, !PT ;  /* 0x000020003cff7812 */ /* 0x000fda000786c0ff */
[----:B------:R-:W2:Y:S01]  /*48d40*/  @!P3 LDG.E R9, desc[UR20][R90.64+0x10] ;  /* 0x000010145a09b981 */ /* 0x000ea2000c1e1900 */
[----:B------:R-:W-:Y:S01]  /*48d50*/  LOP3.LUT P3, RZ, R60, 0x1000, RZ, 0xc0, !PT ;  /* 0x000010003cff7812 */ /* 0x000fe2000786c0ff */
[----:B0-----:R-:W-:-:S12]  /*48d60*/  HFMA2 R7, -RZ, RZ, 0, 0 ;  /* 0x00000000ff077431 */ /* 0x001fd800000001ff */
[----:B------:R-:W2:Y:S01]  /*48d70*/  @!P3 LDG.E R8, desc[UR20][R90.64+0x14] ;  /* 0x000014145a08b981 */ /* 0x000ea2000c1e1900 */
[----:B------:R-:W-:-:S13]  /*48d80*/  LOP3.LUT P3, RZ, R60, 0x800, RZ, 0xc0, !PT ;  /* 0x000008003cff7812 */ /* 0x000fda000786c0ff */
[----:B------:R-:W2:Y:S01]  /*48d90*/  @!P3 LDG.E R7, desc[UR20][R90.64+0x18] ;  /* 0x000018145a07b981 */ /* 0x000ea2000c1e1900 */
[----:B------:R-:W-:Y:S02]  /*48da0*/  LOP3.LUT P3, RZ, R56, 0x8, RZ, 0xc0, !PT ;  /* 0x0000000838ff7812 */ /* 0x000fe4000786c0ff */
[----:B------:R-:W-:-:S06]  /*48db0*/  MOV R56, RZ ;  /* 0x000000ff00387202 */ /* 0x000fcc0000000f00 */
[----:B------:R-:W2:Y:S01]  /*48dc0*/  @!P4 LDG.E R56, desc[UR20][R90.64+0x24] ;  /* 0x000024145a38c981 */ /* 0x000ea2000c1e1900 */
[----:B------:R-:W-:-:S13]  /*48dd0*/  LOP3.LUT P4, RZ, R60, 0x200, RZ, 0xc0, !PT ;  /* 0x000002003cff7812 */ /* 0x000fda000788c0ff */
[----:B------:R-:W2:Y:S01]  /*48de0*/  @!P4 LDG.E R51, desc[UR20][R90.64+0x28] ;  /* 0x000028145a33c981 */ /* 0x000ea2000c1e1900 */
[----:B------:R-:W-:Y:S01]  /*48df0*/  LOP3.LUT P4, RZ, R54, 0x4000, RZ, 0xc0, !PT ;  /* 0x0000400036ff7812 */ /* 0x000fe2000788c0ff */
[----:B------:R-:W-:-:S06]  /*48e00*/  HFMA2 R54, -RZ, RZ, 0, 0 ;  /* 0x00000000ff367431 */ /* 0x000fcc00000001ff */
[----:B------:R-:W2:Y:S01]  /*48e10*/  @!P0 LDG.E R54, desc[UR20][R90.64+0x30] ;  /* 0x000030145a368981 */ /* 0x000ea2000c1e1900 */
[----:B------:R-:W-:-:S13]  /*48e20*/  LOP3.LUT P0, RZ, R60, 0x100, RZ, 0xc0, !PT ;  /* 0x000001003cff7812 */ /* 0x000fda000780c0ff */
[----:B------:R-:W2:Y:S01]  /*48e30*/  @!P0 LDG.E R64, desc[UR20][R90.64+0x34] ;  /* 0x000034145a408981 */ /* 0x000ea2000c1e1900 */
[----:B------:R-:W-:-:S03]  /*48e40*/  LOP3.LUT P1, RZ, R2, 0x200000, RZ, 0xc0, !PT ;  /* 0x0020000002ff7812 */ /* 0x000fc6000782c0ff */
[----:B------:R-:W-:Y:S04]  /*48e50*/  @!P5 STS [R0+0x1838], RZ ;  /* 0x001838ff0000d388 */ /* 0x000fe80000000800 */
[----:B---3--:R-:W-:Y:S04]  /*48e60*/  @P5 STS [R0+0x1838], R67 ;  /* 0x0018384300005388 */ /* 0x008fe80000000800 */
[----:B------:R-:W-:Y:S04]  /*48e70*/  STS [R0+0x1c], R62 ;  /* 0x00001c3e00007388 */ /* 0x000fe80000000800 */
[----:B----4-:R-:W-:Y:S04]  /*48e80*/  STS [R0+0x20], R58 ;  /* 0x0000203a00007388 */ /* 0x010fe80000000800 */
[----:B------:R-:W-:Y:S04]  /*48e90*/  STS [R0+0x2c], R23 ;  /* 0x00002c1700007388 */ /* 0x000fe80000000800 */
[----:B------:R-:W-:Y:S04]  /*48ea0*/  STS [R0+0x38], R66 ;  /* 0x0000384200007388 */ /* 0x000fe80000000800 */
[----:B------:R-:W-:Y:S04]  /*48eb0*/  @!P3 STS [R0+0xc28], RZ ;  /* 0x000c28ff0000b388 */ /* 0x000fe80000000800 */
[----:B------:R-:W-:Y:S01]  /*48ec0*/  @!P1 STS [R0+0x1a38], RZ ;  /* 0x001a38ff00009388 */ /* 0x000fe20000000800 */
[----:B------:R-:W-:-:S04]  /*48ed0*/  LOP3.LUT R60, R60, 0xfffffffe, RZ, 0xc0, !PT ;  /* 0xfffffffe3c3c7812 */ /* 0x000fc800078ec0ff */
[----:B------:R-:W-:Y:S01]  /*48ee0*/  @P3 LOP3.LUT R60, R60, 0x1, RZ, 0xfc, !PT ;  /* 0x000000013c3c3812 */ /* 0x000fe200078efcff */
[----:B--2---:R-:W-:Y:S04]  /*48ef0*/  STS [R0+0xc], R10 ;  /* 0x00000c0a00007388 */ /* 0x004fe80000000800 */
[----:B------:R-:W-:Y:S04]  /*48f00*/  STS [R0+0x10], R9 ;  /* 0x0000100900007388 */ /* 0x000fe80000000800 */
[----:B------:R0:W-:Y:S04]  /*48f10*/  STS [R0+0x14], R8 ;  /* 0x0000140800007388 */ /* 0x0001e80000000800 */
[----:B------:R1:W-:Y:S04]  /*48f20*/  STS [R0+0x18], R7 ;  /* 0x0000180700007388 */ /* 0x0003e80000000800 */
[----:B------:R-:W-:Y:S04]  /*48f30*/  STS [R0+0x24], R56 ;  /* 0x0000243800007388 */ /* 0x000fe80000000800 */
[----:B------:R-:W-:Y:S04]  /*48f40*/  STS [R0+0x28], R51 ;  /* 0x0000283300007388 */ /* 0x000fe80000000800 */
[----:B------:R-:W-:Y:S04]  /*48f50*/  STS [R0+0x30], R54 ;  /* 0x0000303600007388 */ /* 0x000fe80000000800 */
[----:B------:R-:W-:Y:S04]  /*48f60*/  STS [R0+0x34], R64 ;  /* 0x0000344000007388 */ /* 0x000fe80000000800 */
[----:B0-----:R-:W2:Y:S04]  /*48f70*/  @P1 LDG.E R8, desc[UR20][R84.64+0x38] ;  /* 0x0000381454081981 */ /* 0x001ea8000c1e1900 */
[----:B-1----:R-:W3:Y:S01]  /*48f80*/  @P3 LDG.E R7, desc[UR20][R102.64+0x28] ;  /* 0x0000281466073981 */ /* 0x002ee2000c1e1900 */
[----:B------:R-:W-:-:S02]  /*48f90*/  LOP3.LUT P3, RZ, R2, 0x1000, RZ, 0xc0, !PT ;  /* 0x0000100002ff7812 */ /* 0x000fc4000786c0ff */
[----:B------:R-:W-:-:S11]  /*48fa0*/  LOP3.LUT R60, R60, 0xfffffffd, RZ, 0xc0, !PT ;  /* 0xfffffffd3c3c7812 */ /* 0x000fd600078ec0ff */
[----:B------:R-:W-:Y:S02]  /*48fb0*/  @P3 LOP3.LUT R60, R60, 0x2, RZ, 0xfc, !PT ;  /* 0x000000023c3c3812 */ /* 0x000fe400078efcff */
[----:B------:R-:W-:Y:S02]  /*48fc0*/  LOP3.LUT P3, RZ, R2, 0x2000, RZ, 0xc0, !PT ;  /* 0x0000200002ff7812 */ /* 0x000fe4000786c0ff */
        /* <DEDUP_REMOVED lines=17> */
[----:B------:R-:W-:Y:S01]  /*490e0*/  LOP3.LUT P3, RZ, R2, 0x80000, RZ, 0xc0, !PT ;  /* 0x0008000002ff7812 */ /* 0x000fe2000786c0ff */
[----:B--2---:R-:W-:-:S12]  /*490f0*/  @P1 STS [R0+0x1a38], R8 ;  /* 0x001a380800001388 */ /* 0x004fd80000000800 */
[----:B------:R-:W2:Y:S04]  /*49100*/  @P3 LDG.E R96, desc[UR20][R96.64+0x3c] ;  /* 0x00003c1460603981 */ /* 0x000ea8000c1e1900 */
[----:B------:R-:W-:Y:S04]  /*49110*/  @!P3 STS [R0+0x23c], RZ ;  /* 0x00023cff0000b388 */ /* 0x000fe80000000800 */
[----:B--2---:R-:W-:Y:S01]  /*49120*/  @P3 STS [R0+0x23c], R96 ;  /* 0x00023c6000003388 */ /* 0x004fe20000000800 */
[----:B------:R-:W-:-:S13]  /*49130*/  LOP3.LUT P3, RZ, R60, 0x80, RZ, 0xc0, !PT ;  /* 0x000000803cff7812 */ /* 0x000fda000786c0ff */
        /* <DEDUP_REMOVED lines=13> */
[----:B------:R-:W-:Y:S01]  /*49210*/  @!P3 STS [R0+0xa3c], RZ ;  /* 0x000a3cff0000b388 */ /* 0x000fe20000000800 */
[----:B------:R-:W-:-:S13]  /*49220*/  LOP3.LUT P6, RZ, R2, 0x100000, RZ, 0xc0, !PT ;  /* 0x0010000002ff7812 */ /* 0x000fda00078cc0ff */
[----:B------:R-:W4:Y:S04]  /*49230*/  @P6 LDG.E R9, desc[UR20][R82.64+0x38] ;  /* 0x0000381452096981 */ /* 0x000f28000c1e1900 */
[----:B--2---:R-:W-:Y:S01]  /*49240*/  @P3 STS [R0+0xa3c], R104 ;  /* 0x000a3c6800003388 */ /* 0x004fe20000000800 */
[----:B------:R-:W-:-:S13]  /*49250*/  LOP3.LUT P3, RZ, R60, 0x8, RZ, 0xc0, !PT ;  /* 0x000000083cff7812 */ /* 0x000fda000786c0ff */
[----:B------:R-:W2:Y:S04]  /*49260*/  @P3 LDG.E R102, desc[UR20][R102.64+0x3c] ;  /* 0x00003c1466663981 */ /* 0x000ea8000c1e1900 */
[----:B------:R-:W-:Y:S04]  /*49270*/  @!P3 STS [R0+0xc3c], RZ ;  /* 0x000c3cff0000b388 */ /* 0x000fe80000000800 */
[----:B------:R-:W-:Y:S04]  /*49280*/  @!P6 STS [R0+0x1c38], RZ ;  /* 0x001c38ff0000e388 */ /* 0x000fe80000000800 */
[----:B----4-:R0:W-:Y:S01]  /*49290*/  @P6 STS [R0+0x1c38], R9 ;  /* 0x001c380900006388 */ /* 0x0101e20000000800 */
[----:B------:R-:W-:-:S02]  /*492a0*/  LOP3.LUT P5, RZ, R2, 0x2, RZ, 0xc0, !PT ;  /* 0x0000000202ff7812 */ /* 0x000fc400078ac0ff */
[----:B------:R-:W-:-:S11]  /*492b0*/  LOP3.LUT P6, RZ, R2, 0x800, RZ, 0xc0, !PT ;  /* 0x0000080002ff7812 */ /* 0x000fd600078cc0ff */
[----:B0-----:R-:W4:Y:S04]  /*492c0*/  @P5 LDG.E R9, desc[UR20][R112.64+0x38] ;  /* 0x0000381470095981 */ /* 0x001f28000c1e1900 */
[----:B------:R-:W3:Y:S04]  /*492d0*/  @P6 LDG.E R94, desc[UR20][R94.64+0x3c] ;  /* 0x00003c145e5e6981 */ /* 0x000ee8000c1e1900 */
[----:B--2---:R-:W-:Y:S01]  /*492e0*/  @P3 STS [R0+0xc3c], R102 ;  /* 0x000c3c6600003388 */ /* 0x004fe20000000800 */
[----:B------:R-:W-:-:S13]  /*492f0*/  LOP3.LUT P3, RZ, R60, 0x4, RZ, 0xc0, !PT ;  /* 0x000000043cff7812 */ /* 0x000fda000786c0ff */
[----:B------:R-:W2:Y:S04]  /*49300*/  @P3 LDG.E R100, desc[UR20][R100.64+0x3c] ;  /* 0x00003c1464643981 */ /* 0x000ea8000c1e1900 */
[----:B------:R-:W-:Y:S01]  /*49310*/  @!P3 STS [R0+0xe3c], RZ ;  /* 0x000e3cff0000b388 */ /* 0x000fe20000000800 */
[----:B------:R-:W-:-:S03]  /*49320*/  MOV R8, RZ ;  /* 0x000000ff00087202 */ /* 0x000fc60000000f00 */
[----:B------:R-:W-:Y:S04]  /*49330*/  @!P5 STS [R0+0x1e38], RZ ;  /* 0x001e38ff0000d388 */ /* 0x000fe80000000800 */
[----:B------:R-:W-:Y:S04]  /*49340*/  @!P6 STS [R0+0x123c], RZ ;  /* 0x00123cff0000e388 */ /* 0x000fe80000000800 */
[----:B----4-:R-:W-:Y:S04]  /*49350*/  @P5 STS [R0+0x1e38], R9 ;  /* 0x001e380900005388 */ /* 0x010fe80000000800 */
[----:B---3--:R-:W-:Y:S01]  /*49360*/  @P6 STS [R0+0x123c], R94 ;  /* 0x00123c5e00006388 */ /* 0x008fe20000000800 */
[----:B------:R-:W-:-:S03]  /*49370*/  LOP3.LUT P0, RZ, R2, 0x400, RZ, 0xc0, !PT ;  /* 0x0000040002ff7812 */ /* 0x000fc6000780c0ff */
[----:B------:R-:W3:Y:S01]  /*49380*/  @!P4 LDG.E R8, desc[UR20][R90.64+0x3c] ;  /* 0x00003c145a08c981 */ /* 0x000ee2000c1e1900 */
[C---:B------:R-:W-:Y:S02]  /*49390*/  LOP3.LUT P2, RZ, R2.reuse, 0x200, RZ, 0xc0, !PT ;  /* 0x0000020002ff7812 */ /* 0x040fe4000784c0ff */
[C---:B------:R-:W-:Y:S02]  /*493a0*/  LOP3.LUT P1, RZ, R2.reuse, 0x100, RZ, 0xc0, !PT ;  /* 0x0000010002ff7812 */ /* 0x040fe4000782c0ff */
[C---:B------:R-:W-:Y:S02]  /*493b0*/  LOP3.LUT P4, RZ, R2.reuse, 0x80, RZ, 0xc0, !PT ;  /* 0x0000008002ff7812 */ /* 0x040fe4000788c0ff */
[----:B------:R-:W-:Y:S02]  /*493c0*/  LOP3.LUT P5, RZ, R2, 0x40, RZ, 0xc0, !PT ;  /* 0x0000004002ff7812 */ /* 0x000fe400078ac0ff */
[----:B------:R-:W-:Y:S01]  /*493d0*/  LOP3.LUT P6, RZ, R11, 0x80000000, RZ, 0xc0, !PT ;  /* 0x800000000bff7812 */ /* 0x000fe200078cc0ff */
[----:B------:R-:W4:Y:S04]  /*493e0*/  @P0 LDG.E R92, desc[UR20][R92.64+0x3c] ;  /* 0x00003c145c5c0981 */ /* 0x000f28000c1e1900 */
[----:B------:R-:W4:Y:S04]  /*493f0*/  @P2 LDG.E R88, desc[UR20][R88.64+0x3c] ;  /* 0x00003c1458582981 */ /* 0x000f28000c1e1900 */
[----:B------:R-:W4:Y:S04]  /*49400*/  @P1 LDG.E R86, desc[UR20][R86.64+0x3c] ;  /* 0x00003c1456561981 */ /* 0x000f28000c1e1900 */
[----:B------:R-:W4:Y:S04]  /*49410*/  @P4 LDG.E R84, desc[UR20][R84.64+0x3c] ;  /* 0x00003c1454544981 */ /* 0x000f28000c1e1900 */
[----:B------:R-:W4:Y:S04]  /*49420*/  @P5 LDG.E R82, desc[UR20][R82.64+0x3c] ;  /* 0x00003c1452525981 */ /* 0x000f28000c1e1900 */
[----:B------:R-:W4:Y:S04]  /*49430*/  @P6 LDG.E R112, desc[UR20][R112.64+0x3c] ;  /* 0x00003c1470706981 */ /* 0x000f28000c1e1900 */
[----:B------:R0:W-:Y:S04]  /*49440*/  STL [R1+0x39c], R4 ;  /* 0x00039c0401007387 */ /* 0x0001e80000100800 */
[----:B------:R-:W-:Y:S04]  /*49450*/  STL [R1+0x3a0], R5 ;  /* 0x0003a00501007387 */ /* 0x000fe80000100800 */
[----:B0-----:R-:W4:Y:S04]  /*49460*/  LDL.LU R4, [R1] ;  /* 0x0000000001047983 */ /* 0x001f280000300800 */
[----:B--2---:R-:W-:Y:S01]  /*49470*/  @P3 STS [R0+0xe3c], R100 ;  /* 0x000e3c6400003388 */ /* 0x004fe20000000800 */
[----:B------:R-:W-:-:S03]  /*49480*/  LOP3.LUT P3, RZ, R60, 0x2, RZ, 0xc0, !PT ;  /* 0x000000023cff7812 */ /* 0x000fc6000786c0ff */
[----:B------:R-:W-:Y:S04]  /*49490*/  @!P0 STS [R0+0x143c], RZ ;  /* 0x00143cff00008388 */ /* 0x000fe80000000800 */
[----:B------:R-:W-:Y:S04]  /*494a0*/  @!P2 STS [R0+0x163c], RZ ;  /* 0x00163cff0000a388 */ /* 0x000fe80000000800 */
[----:B------:R-:W-:Y:S04]  /*494b0*/  @!P1 STS [R0+0x183c], RZ ;  /* 0x00183cff00009388 */ /* 0x000fe80000000800 */
[----:B------:R-:W-:Y:S04]  /*494c0*/  @!P4 STS [R0+0x1a3c], RZ ;  /* 0x001a3cff0000c388 */ /* 0x000fe80000000800 */
[----:B------:R-:W-:Y:S04]  /*494d0*/  @!P5 STS [R0+0x1c3c], RZ ;  /* 0x001c3cff0000d388 */ /* 0x000fe80000000800 */
[----:B------:R-:W-:Y:S04]  /*494e0*/  @!P6 STS [R0+0x1e3c], RZ ;  /* 0x001e3cff0000e388 */ /* 0x000fe80000000800 */
[----:B---3--:R-:W-:Y:S04]  /*494f0*/  STS [R0+0x3c], R8 ;  /* 0x00003c0800007388 */ /* 0x008fe80000000800 */
[----:B------:R-:W2:Y:S04]  /*49500*/  LDL.LU R71, [R1+0x20] ;  /* 0x0000200001477983 */ /* 0x000ea80000300800 */
[----:B------:R-:W3:Y:S04]  /*49510*/  LDL.LU R70, [R1+0x1c] ;  /* 0x00001c0001467983 */ /* 0x000ee80000300800 */
[----:B------:R-:W2:Y:S04]  /*49520*/  @P3 LDG.E R98, desc[UR20][R98.64+0x3c] ;  /* 0x00003c1462623981 */ /* 0x000ea8000c1e1900 */
[----:B------:R-:W-:Y:S04]  /*49530*/  @!P3 STS [R0+0x103c], RZ ;  /* 0x00103cff0000b388 */ /* 0x000fe80000000800 */
[----:B----4-:R-:W-:Y:S04]  /*49540*/  @P0 STS [R0+0x143c], R92 ;  /* 0x00143c5c00000388 */ /* 0x010fe80000000800 */
[----:B------:R-:W-:Y:S04]  /*49550*/  @P2 STS [R0+0x163c], R88 ;  /* 0x00163c5800002388 */ /* 0x000fe80000000800 */
[----:B------:R-:W-:Y:S04]  /*49560*/  @P1 STS [R0+0x183c], R86 ;  /* 0x00183c5600001388 */ /* 0x000fe80000000800 */
[----:B------:R-:W-:Y:S04]  /*49570*/  @P4 STS [R0+0x1a3c], R84 ;  /* 0x001a3c5400004388 */ /* 0x000fe80000000800 */
[----:B------:R-:W-:Y:S04]  /*49580*/  @P5 STS [R0+0x1c3c], R82 ;  /* 0x001c3c5200005388 */ /* 0x000fe80000000800 */
[----:B------:R-:W-:Y:S04]  /*49590*/  @P6 STS [R0+0x1e3c], R112 ;  /* 0x001e3c7000006388 */ /* 0x000fe80000000800 */
[----:B------:R-:W-:Y:S04]  /*495a0*/  STL [R1+0x2bc], R2 ;  /* 0x0002bc0201007387 */ /* 0x000fe80000100800 */
[----:B--2---:R-:W-:Y:S01]  /*495b0*/  @P3 STS [R0+0x103c], R98 ;  /* 0x00103c6200003388 */ /* 0x004fe20000000800 */
[----:B------:R-:W-:-:S13]  /*495c0*/  LOP3.LUT P3, RZ, R60, 0x1, RZ, 0xc0, !PT ;  /* 0x000000013cff7812 */ /* 0x000fda000786c0ff */
[----:B------:R-:W-:Y:S01]  /*495d0*/  @P3 STS [R0+0xc28], R7 ;  /* 0x000c280700003388 */ /* 0x000fe20000000800 */
[----:B------:R-:W-:Y:S06]  /*495e0*/  BAR.SYNC.DEFER_BLOCKING 0x0 ;  /* 0x0000000000007b1d */ /* 0x000fec0000010000 */
[----:B------:R-:W0:Y:S04]  /*495f0*/  LDS.128 R88, [R3] ;  /* 0x0000000003587984 */ /* 0x000e280000000c00 */
[----:B------:R-:W-:Y:S04]  /*49600*/  LDS.128 R120, [R0] ;  /* 0x0000000000787984 */ /* 0x000fe80000000c00 */
[----:B------:R-:W1:Y:S04]  /*49610*/  LDS.128 R84, [R3+0x40] ;  /* 0x0000400003547984 */ /* 0x000e680000000c00 */
[----:B------:R-:W2:Y:S04]  /*49620*/  LDS.128 R116, [R0+0x20] ;  /* 0x0000200000747984 */ /* 0x000ea80000000c00 */
[----:B------:R-:W4:Y:S04]  /*49630*/  LDS.128 R108, [R3+0x80] ;  /* 0x00008000036c7984 */ /* 0x000f280000000c00 */
[----:B------:R-:W3:Y:S04]  /*49640*/  LDS.128 R104, [R3+0xc0] ;  /* 0x0000c00003687984 */ /* 0x000ee80000000c00 */
[----:B------:R-:W3:Y:S04]  /*49650*/  LDS.128 R112, [R0+0x30] ;  /* 0x0000300000707984 */ /* 0x000ee80000000c00 */
[----:B------:R-:W3:Y:S04]  /*49660*/  LDS.128 R80, [R0+0x10] ;  /* 0x0000100000507984 */ /* 0x000ee80000000c00 */
[----:B------:R-:W3:Y:S04]  /*49670*/  LDS.128 R100, [R3+0x100] ;  /* 0x0001000003647984 */ /* 0x000ee80000000c00 */
[----:B------:R-:W3:Y:S04]  /*49680*/  LDS.128 R96, [R3+0x140] ;  /* 0x0001400003607984 */ /* 0x000ee80000000c00 */
[----:B------:R-:W3:Y:S04]  /*49690*/  LDS.128 R92, [R3+0x180] ;  /* 0x00018000035c7984 */ /* 0x000ee80000000c00 */
[----:B------:R-:W-:Y:S04]  /*496a0*/  LDS.128 R72, [R3+0x240] ;  /* 0x0002400003487984 */ /* 0x000fe80000000c00 */
[----:B------:R-:W-:Y:S04]  /*496b0*/  LDS.128 R76, [R3+0x280] ;  /* 0x00028000034c7984 */ /* 0x000fe80000000c00 */
[----:B0-----:R-:W-:Y:S04]  /*496c0*/  STL [R1+0x600], R90 ;  /* 0x0006005a01007387 */ /* 0x001fe80000100800 */
[----:B------:R-:W-:Y:S04]  /*496d0*/  STL [R1+0x5e8], R91 ;  /* 0x0005e85b01007387 */ /* 0x000fe80000100800 */
[----:B-1----:R-:W-:Y:S01]  /*496e0*/  STL [R1+0x5fc], R86 ;  /* 0x0005fc5601007387 */ /* 0x002fe20000100800 */
[----:B------:R-:W-:-:S03]  /*496f0*/  FFMA R183, R88, R120, R4 ;  /* 0x0000007858b77223 */ /* 0x000fc60000000004 */
[----:B------:R-:W-:Y:S01]  /*49700*/  STL [R1+0x5ec], R87 ;  /* 0x0005ec5701007387 */ /* 0x000fe20000100800 */
[----:B--2---:R-:W-:-:S03]  /*49710*/  FFMA R4, R88, R117, R37 ;  /* 0x0000007558047223 */ /* 0x004fc60000000025 */
[----:B----4-:R-:W-:Y:S01]  /*49720*/  STL [R1+0x604], R110 ;  /* 0x0006046e01007387 */ /* 0x010fe20000100800 */
[----:B------:R-:W-:-:S03]  /*49730*/  FFMA R2, R88, R118, R41 ;  /* 0x0000007658027223 */ /* 0x000fc60000000029 */
[----:B------:R-:W-:Y:S01]  /*49740*/  STL [R1+0x5e4], R111 ;  /* 0x0005e46f01007387 */ /* 0x000fe20000100800 */
[----:B------:R-:W-:-:S03]  /*49750*/  FFMA R5, R88, R119, R50 ;  /* 0x0000007758057223 */ /* 0x000fc60000000032 */
[----:B---3--:R-:W-:Y:S04]  /*49760*/  STL [R1+0x608], R106 ;  /* 0x0006086a01007387 */ /* 0x008fe80000100800 */
[----:B------:R-:W-:Y:S04]  /*49770*/  STL [R1+0x5e0], R107 ;  /* 0x0005e06b01007387 */ /* 0x000fe80000100800 */
[----:B------:R-:W-:Y:S04]  /*49780*/  STL [R1+0x4], R4 ;  /* 0x0000040401007387 */ /* 0x000fe80000100800 */
[----:B------:R-:W-:Y:S04]  /*49790*/  STL [R1+0x110], R2 ;  /* 0x0001100201007387 */ /* 0x000fe80000100800 */
[----:B------:R0:W-:Y:S04]  /*497a0*/  STL [R1+0x138], R5 ;  /* 0x0001380501007387 */ /* 0x0001e80000100800 */
[----:B0-----:R-:W2:Y:S01]  /*497b0*/  LDL.LU R5, [R1+0x7c] ;  /* 0x00007c0001057983 */ /* 0x001ea20000300800 */
[C---:B------:R-:W-:Y:S01]  /*497c0*/  FFMA R4, R88.reuse, R112, R31 ;  /* 0x0000007058047223 */ /* 0x040fe2000000001f */
[----:B------:R-:W-:-:S04]  /*497d0*/  FFMA R2, R88, R113, R13 ;  /* 0x0000007158027223 */ /* 0x000fc8000000000d */
[----:B------:R0:W-:Y:S04]  /*497e0*/  STL [R1+0x158], R4 ;  /* 0x0001580401007387 */ /* 0x0001e80000100800 */
[----:B0-----:R-:W3:Y:S04]  /*497f0*/  LDL.LU R4, [R1+0x2c] ;  /* 0x00002c0001047983 */ /* 0x001ee80000300800 */
[----:B------:R0:W-:Y:S04]  /*49800*/  STL [R1+0x154], R2 ;  /* 0x0001540201007387 */ /* 0x0001e80000100800 */
[----:B0-----:R-:W4:Y:S01]  /*49810*/  LDL.LU R2, [R1+0x10] ;  /* 0x0000100001027983 */ /* 0x001f220000300800 */
[C---:B------:R-:W-:Y:S01]  /*49820*/  FFMA R11, R88.reuse, R114, R29 ;  /* 0x00000072580b7223 */ /* 0x040fe2000000001d */
[C---:B------:R-:W-:Y:S01]  /*49830*/  FFMA R10, R88.reuse, R115, R14 ;  /* 0x00000073580a7223 */ /* 0x040fe2000000000e */
[----:B------:R-:W-:Y:S01]  /*49840*/  FFMA R8, R88, R83, R16 ;  /* 0x0000005358087223 */ /* 0x000fe20000000010 */
[----:B------:R-:W-:Y:S01]  /*49850*/  FFMA R16, R84, R118, R154 ;  /* 0x0000007654107223 */ /* 0x000fe2000000009a */
[----:B------:R-:W-:Y:S01]  /*49860*/  FFMA R9, R88, R82, R15 ;  /* 0x0000005258097223 */ /* 0x000fe2000000000f */
[----:B------:R-:W-:Y:S04]  /*49870*/  STL [R1+0x150], R11 ;  /* 0x0001500b01007387 */ /* 0x000fe80000100800 */
[----:B------:R-:W-:Y:S01]  /*49880*/  STL [R1+0x5f8], R102 ;  /* 0x0005f86601007387 */ /* 0x000fe20000100800 */
[----:B------:R-:W-:-:S03]  /*49890*/  FFMA R15, R84, R119, R186 ;  /* 0x00000077540f7223 */ /* 0x000fc600000000ba */
[----:B------:R0:W-:Y:S04]  /*498a0*/  STL [R1+0x14c], R10 ;  /* 0x00014c0a01007387 */ /* 0x0001e80000100800 */
[----:B------:R-:W-:Y:S04]  /*498b0*/  STL [R1+0x5d8], R103 ;  /* 0x0005d86701007387 */ /* 0x000fe80000100800 */
[----:B------:R1:W-:Y:S04]  /*498c0*/  STL [R1+0x1c], R16 ;  /* 0x00001c1001007387 */ /* 0x0003e80000100800 */
[----:B------:R1:W-:Y:S01]  /*498d0*/  STL [R1+0x114], R15 ;  /* 0x0001140f01007387 */ /* 0x0003e20000100800 */
[----:B0-----:R-:W-:Y:S01]  /*498e0*/  FFMA R10, R112, R84, R190 ;  /* 0x00000054700a7223 */ /* 0x001fe200000000be */
[C---:B-1----:R-:W-:Y:S01]  /*498f0*/  FFMA R16, R84.reuse, R113, R233 ;  /* 0x0000007154107223 */ /* 0x042fe200000000e9 */
[----:B------:R-:W-:-:S03]  /*49900*/  FFMA R15, R84, R114, R232 ;  /* 0x00000072540f7223 */ /* 0x000fc600000000e8 */
[----:B------:R0:W-:Y:S04]  /*49910*/  STL [R1+0x148], R10 ;  /* 0x0001480a01007387 */ /* 0x0001e80000100800 */
[----:B------:R-:W-:Y:S04]  /*49920*/  STL [R1+0x144], R16 ;  /* 0x0001441001007387 */ /* 0x000fe80000100800 */
[----:B------:R-:W4:Y:S04]  /*49930*/  LDL.LU R31, [R1+0xac] ;  /* 0x0000ac00011f7983 */ /* 0x000f280000300800 */
[----:B------:R1:W-:Y:S04]  /*49940*/  STL [R1+0x140], R15 ;  /* 0x0001400f01007387 */ /* 0x0003e80000100800 */
[----:B------:R-:W4:Y:S01]  /*49950*/  LDL.LU R23, [R1+0x84] ;  /* 0x0000840001177983 */ /* 0x000f220000300800 */
[----:B0-----:R-:W-:-:S05]  /*49960*/  FFMA R10, R84, R115, R19 ;  /* 0x00000073540a7223 */ /* 0x001fca0000000013 */
[----:B------:R0:W-:Y:S04]  /*49970*/  STL [R1+0x13c], R10 ;  /* 0x00013c0a01007387 */ /* 0x0001e80000100800 */
[----:B-1----:R-:W4:Y:S04]  /*49980*/  LDL.LU R15, [R1+0x38] ;  /* 0x00003800010f7983 */ /* 0x002f280000300800 */
[----:B0-----:R-:W4:Y:S04]  /*49990*/  LDL.LU R10, [R1+0x28] ;  /* 0x00002800010a7983 */ /* 0x001f280000300800 */
[----:B------:R-:W-:Y:S04]  /*499a0*/  STL [R1+0x60c], R98 ;  /* 0x00060c6201007387 */ /* 0x000fe80000100800 */
[----:B------:R-:W-:Y:S01]  /*499b0*/  STL [R1+0x5d4], R99 ;  /* 0x0005d46301007387 */ /* 0x000fe20000100800 */
[----:B------:R-:W-:Y:S01]  /*499c0*/  FFMA R24, R108, R119, R24 ;  /* 0x000000776c187223 */ /* 0x000fe20000000018 */
[----:B--2---:R-:W-:-:S02]  /*499d0*/  FFMA R193, R120, R108, R5 ;  /* 0x0000006c78c17223 */ /* 0x004fc40000000005 */
[----:B------:R-:W2:Y:S01]  /*499e0*/  LDL.LU R5, [R1+0xc8] ;  /* 0x0000c80001057983 */ /* 0x000ea20000300800 */
[C---:B---3--:R-:W-:Y:S01]  /*499f0*/  FFMA R225, R108.reuse, R121, R4 ;  /* 0x000000796ce17223 */ /* 0x048fe20000000004 */
[----:B------:R-:W-:-:S05]  /*49a00*/  FFMA R4, R108, R118, R155 ;  /* 0x000000766c047223 */ /* 0x000fca000000009b */
[----:B------:R0:W-:Y:S01]  /*49a10*/  STL [R1], R4 ;  /* 0x0000000401007387 */ /* 0x0001e20000100800 */
[----:B----4-:R-:W-:Y:S01]  /*49a20*/  FFMA R158, R108, R122, R2 ;  /* 0x0000007a6c9e7223 */ /* 0x010fe20000000002 */
[----:B------:R-:W-:Y:S02]  /*49a30*/  FFMA R2, R112, R108, R240 ;  /* 0x0000006c70027223 */ /* 0x000fe400000000f0 */
[----:B0-----:R-:W3:Y:S04]  /*49a40*/  LDL.LU R4, [R1+0xa4] ;  /* 0x0000a40001047983 */ /* 0x001ee80000300800 */
[----:B------:R0:W-:Y:S04]  /*49a50*/  STL [R1+0x20], R24 ;  /* 0x0000201801007387 */ /* 0x0001e80000100800 */
[----:B------:R1:W-:Y:S04]  /*49a60*/  STL [R1+0x134], R2 ;  /* 0x0001340201007387 */ /* 0x0003e80000100800 */
[----:B------:R-:W4:Y:S01]  /*49a70*/  LDL.LU R37, [R1+0x80] ;  /* 0x0000800001257983 */ /* 0x000f220000300800 */
[C---:B0-----:R-:W-:Y:S01]  /*49a80*/  FFMA R24, R108.reuse, R113, R53 ;  /* 0x000000716c187223 */ /* 0x041fe20000000035 */
[----:B-1----:R-:W-:-:S04]  /*49a90*/  FFMA R2, R108, R114, R49 ;  /* 0x000000726c027223 */ /* 0x002fc80000000031 */
[----:B------:R-:W-:Y:S04]  /*49aa0*/  STL [R1+0x130], R24 ;  /* 0x0001301801007387 */ /* 0x000fe80000100800 */
[----:B------:R-:W4:Y:S04]  /*49ab0*/  LDL.LU R29, [R1+0x34] ;  /* 0x00003400011d7983 */ /* 0x000f280000300800 */
[----:B------:R0:W-:Y:S04]  /*49ac0*/  STL [R1+0x12c], R2 ;  /* 0x00012c0201007387 */ /* 0x0001e80000100800 */
[----:B0-----:R-:W4:Y:S01]  /*49ad0*/  LDL.LU R2, [R1+0x24] ;  /* 0x0000240001027983 */ /* 0x001f220000300800 */
[----:B------:R-:W-:-:S03]  /*49ae0*/  FFMA R21, R108, R115, R21 ;  /* 0x000000736c157223 */ /* 0x000fc60000000015 */
[----:B------:R-:W-:Y:S01]  /*49af0*/  STL [R1+0x5f4], R94 ;  /* 0x0005f45e01007387 */ /* 0x000fe20000100800 */
[----:B------:R-:W-:Y:S01]  /*49b00*/  FFMA R151, R88, R121, R251 ;  /* 0x0000007958977223 */ /* 0x000fe200000000fb */
[C---:B------:R-:W-:Y:S02]  /*49b10*/  FFMA R251, R104.reuse, R118, R28 ;  /* 0x0000007668fb7223 */ /* 0x040fe4000000001c */
[----:B------:R-:W-:Y:S01]  /*49b20*/  STL [R1+0x128], R21 ;  /* 0x0001281501007387 */ /* 0x000fe20000100800 */
[----:B------:R-:W-:Y:S01]  /*49b30*/  FFMA R155, R104, R122, R15 ;  /* 0x0000007a689b7223 */ /* 0x000fe2000000000f */
[----:B------:R-:W-:Y:S02]  /*49b40*/  FFMA R15, R112, R104, R138 ;  /* 0x00000068700f7223 */ /* 0x000fe4000000008a */
[----:B------:R-:W-:Y:S01]  /*49b50*/  STL [R1+0x5cc], R95 ;  /* 0x0005cc5f01007387 */ /* 0x000fe20000100800 */
[C---:B------:R-:W-:Y:S01]  /*49b60*/  FFMA R28, R104.reuse, R113, R61 ;  /* 0x00000071681c7223 */ /* 0x040fe2000000003d */
[C---:B------:R-:W-:Y:S01]  /*49b70*/  FFMA R171, R104.reuse, R123, R10 ;  /* 0x0000007b68ab7223 */ /* 0x040fe2000000000a */
[C---:B------:R-:W-:Y:S01]  /*49b80*/  FFMA R10, R104.reuse, R119, R180 ;  /* 0x00000077680a7223 */ /* 0x040fe200000000b4 */
[----:B------:R-:W-:-:S04]  /*49b90*/  FFMA R6, R104, R115, R6 ;  /* 0x0000007368067223 */ /* 0x000fc80000000006 */
[----:B------:R0:W-:Y:S04]  /*49ba0*/  STL [R1+0x10], R10 ;  /* 0x0000100a01007387 */ /* 0x0001e80000100800 */
[----:B------:R1:W-:Y:S01]  /*49bb0*/  STL [R1+0x124], R15 ;  /* 0x0001240f01007387 */ /* 0x0003e20000100800 */
[----:B------:R-:W-:Y:S01]  /*49bc0*/  FFMA R194, R80, R84, R195 ;  /* 0x0000005450c27223 */ /* 0x000fe200000000c3 */
[----:B------:R-:W-:Y:S01]  /*49bd0*/  FFMA R195, R120, R104, R31 ;  /* 0x0000006878c37223 */ /* 0x000fe2000000001f */
[----:B0-----:R-:W-:Y:S01]  /*49be0*/  FFMA R10, R104, R114, R57 ;  /* 0x00000072680a7223 */ /* 0x001fe20000000039 */
[----:B-1----:R-:W4:Y:S04]  /*49bf0*/  LDL.LU R15, [R1+0xe0] ;  /* 0x0000e000010f7983 */ /* 0x002f280000300800 */
[----:B------:R-:W-:Y:S04]  /*49c00*/  STL [R1+0x120], R28 ;  /* 0x0001201c01007387 */ /* 0x000fe80000100800 */
[----:B------:R-:W-:Y:S04]  /*49c10*/  STL [R1+0x11c], R10 ;  /* 0x00011c0a01007387 */ /* 0x000fe80000100800 */
[----:B------:R-:W4:Y:S04]  /*49c20*/  LDL.LU R51, [R1+0xd0] ;  /* 0x0000d00001337983 */ /* 0x000f280000300800 */
[----:B------:R0:W-:Y:S04]  /*49c30*/  STL [R1+0x118], R6 ;  /* 0x0001180601007387 */ /* 0x0001e80000100800 */
[----:B------:R-:W4:Y:S01]  /*49c40*/  LDL.LU R31, [R1+0xb8] ;  /* 0x0000b800011f7983 */ /* 0x000f220000300800 */
[----:B------:R-:W-:Y:S01]  /*49c50*/  FFMA R156, R84, R122, R252 ;  /* 0x0000007a549c7223 */ /* 0x000fe200000000fc */
[C---:B------:R-:W-:Y:S01]  /*49c60*/  FFMA R252, R100.reuse, R119, R33 ;  /* 0x0000007764fc7223 */ /* 0x040fe20000000021 */
[C---:B------:R-:W-:Y:S01]  /*49c70*/  FFMA R33, R100.reuse, R113, R68 ;  /* 0x0000007164217223 */ /* 0x040fe20000000044 */
[C---:B0-----:R-:W-:Y:S01]  /*49c80*/  FFMA R6, R100.reuse, R118, R32 ;  /* 0x0000007664067223 */ /* 0x041fe20000000020 */
[----:B------:R-:W-:Y:S01]  /*49c90*/  FFMA R32, R100, R114, R65 ;  /* 0x0000007264207223 */ /* 0x000fe20000000041 */
[----:B------:R-:W-:Y:S01]  /*49ca0*/  FFMA R7, R88, R116, R40 ;  /* 0x0000007458077223 */ /* 0x000fe20000000028 */
[----:B------:R-:W0:Y:S01]  /*49cb0*/  LDS.128 R64, [R3+0x1c0] ;  /* 0x0001c00003407984 */ /* 0x000e220000000c00 */
[----:B--2---:R-:W-:-:S03]  /*49cc0*/  FFMA R210, R120, R100, R5 ;  /* 0x0000006478d27223 */ /* 0x004fc60000000005 */
[----:B------:R-:W2:Y:S04]  /*49cd0*/  LDL.LU R5, [R1+0x94] ;  /* 0x0000940001057983 */ /* 0x000ea80000300800 */
[----:B------:R-:W2:Y:S01]  /*49ce0*/  LDL.LU R10, [R1+0x64] ;  /* 0x00006400010a7983 */ /* 0x000ea20000300800 */
[----:B---3--:R-:W-:-:S03]  /*49cf0*/  FFMA R145, R100, R121, R4 ;  /* 0x0000007964917223 */ /* 0x008fc60000000004 */
[----:B------:R-:W3:Y:S01]  /*49d00*/  LDL.LU R4, [R1+0x30] ;  /* 0x0000300001047983 */ /* 0x000ee20000300800 */
[-C--:B----4-:R-:W-:Y:S01]  /*49d10*/  FFMA R190, R80, R100.reuse, R2 ;  /* 0x0000006450be7223 */ /* 0x090fe20000000002 */
[----:B------:R-:W-:-:S05]  /*49d20*/  FFMA R2, R112, R100, R185 ;  /* 0x0000006470027223 */ /* 0x000fca00000000b9 */
[----:B------:R1:W-:Y:S04]  /*49d30*/  STL [R1+0x24], R2 ;  /* 0x0000240201007387 */ /* 0x0003e80000100800 */
[----:B------:R-:W-:Y:S04]  /*49d40*/  STL [R1+0x28], R33 ;  /* 0x0000282101007387 */ /* 0x000fe80000100800 */
[----:B------:R-:W4:Y:S04]  /*49d50*/  LDL.LU R50, [R1+0xe8] ;  /* 0x0000e80001327983 */ /* 0x000f280000300800 */
[----:B------:R-:W-:Y:S04]  /*49d60*/  STL [R1+0x2c], R32 ;  /* 0x00002c2001007387 */ /* 0x000fe80000100800 */
[----:B------:R-:W4:Y:S01]  /*49d70*/  LDL.LU R49, [R1+0xdc] ;  /* 0x0000dc0001317983 */ /* 0x000f220000300800 */
[----:B-1----:R-:W-:-:S05]  /*49d80*/  FFMA R2, R100, R115, R30 ;  /* 0x0000007364027223 */ /* 0x002fca000000001e */
[----:B------:R1:W-:Y:S04]  /*49d90*/  STL [R1+0x10c], R2 ;  /* 0x00010c0201007387 */ /* 0x0003e80000100800 */
[----:B------:R-:W4:Y:S04]  /*49da0*/  LDL.LU R41, [R1+0xcc] ;  /* 0x0000cc0001297983 */ /* 0x000f280000300800 */
[----:B------:R-:W4:Y:S04]  /*49db0*/  LDL.LU R40, [R1+0xb0] ;  /* 0x0000b00001287983 */ /* 0x000f280000300800 */
[----:B-1----:R-:W4:Y:S04]  /*49dc0*/  LDL.LU R2, [R1+0x90] ;  /* 0x0000900001027983 */ /* 0x002f280000300800 */
[----:B0-----:R-:W-:Y:S01]  /*49dd0*/  STL [R1+0x610], R66 ;  /* 0x0006104201007387 */ /* 0x001fe20000100800 */
[----:B------:R-:W-:-:S03]  /*49de0*/  FFMA R152, R100, R122, R37 ;  /* 0x0000007a64987223 */ /* 0x000fc60000000025 */
[----:B------:R-:W-:Y:S01]  /*49df0*/  STL [R1+0x5d0], R67 ;  /* 0x0005d04301007387 */ /* 0x000fe20000100800 */
[----:B------:R-:W-:-:S03]  /*49e00*/  FFMA R233, R120, R96, R15 ;  /* 0x0000006078e97223 */ /* 0x000fc6000000000f */
[----:B------:R-:W4:Y:S04]  /*49e10*/  LDL.LU R37, [R1+0x58] ;  /* 0x0000580001257983 */ /* 0x000f280000300800 */
[----:B------:R-:W4:Y:S01]  /*49e20*/  LDL.LU R15, [R1+0x4c] ;  /* 0x00004c00010f7983 */ /* 0x000f220000300800 */
[C---:B------:R-:W-:Y:S01]  /*49e30*/  FFMA R148, R96.reuse, R121, R51 ;  /* 0x0000007960947223 */ /* 0x040fe20000000033 */
[----:B------:R-:W-:Y:S01]  /*49e40*/  FFMA R51, R96, R113, R184 ;  /* 0x0000007160337223 */ /* 0x000fe200000000b8 */
[----:B------:R-:W-:Y:S01]  /*49e50*/  FFMA R11, R116, R84, R189 ;  /* 0x00000054740b7223 */ /* 0x000fe200000000bd */
[----:B--2---:R-:W-:Y:S02]  /*49e60*/  FFMA R169, R96, R123, R5 ;  /* 0x0000007b60a97223 */ /* 0x004fe40000000005 */
[----:B------:R-:W2:Y:S01]  /*49e70*/  LDL.LU R5, [R1+0x3c] ;  /* 0x00003c0001057983 */ /* 0x000ea20000300800 */
[----:B------:R-:W-:Y:S01]  /*49e80*/  FFMA R186, R80, R96, R10 ;  /* 0x0000006050ba7223 */ /* 0x000fe2000000000a */
[C---:B------:R-:W-:Y:S01]  /*49e90*/  FFMA R10, R96.reuse, R118, R36 ;  /* 0x00000076600a7223 */ /* 0x040fe20000000024 */
[C---:B------:R-:W-:Y:S01]  /*49ea0*/  FFMA R36, R96.reuse, R114, R69 ;  /* 0x0000007260247223 */ /* 0x040fe20000000045 */
[----:B---3--:R-:W-:Y:S01]  /*49eb0*/  FFMA R205, R96, R81, R4 ;  /* 0x0000005160cd7223 */ /* 0x008fe20000000004 */
[----:B------:R-:W-:-:S05]  /*49ec0*/  FFMA R4, R112, R96, R206 ;  /* 0x0000006070047223 */ /* 0x000fca00000000ce */
[----:B------:R0:W-:Y:S04]  /*49ed0*/  STL [R1+0x30], R4 ;  /* 0x0000300401007387 */ /* 0x0001e80000100800 */
[----:B------:R-:W-:Y:S04]  /*49ee0*/  STL [R1+0x34], R51 ;  /* 0x0000343301007387 */ /* 0x000fe80000100800 */
[----:B------:R-:W3:Y:S04]  /*49ef0*/  LDL.LU R57, [R1+0xf0] ;  /* 0x0000f00001397983 */ /* 0x000ee80000300800 */
[----:B------:R-:W-:Y:S04]  /*49f00*/  STL [R1+0x38], R36 ;  /* 0x0000382401007387 */ /* 0x000fe80000100800 */
[----:B------:R-:W3:Y:S01]  /*49f10*/  LDL.LU R56, [R1+0xec] ;  /* 0x0000ec0001387983 */ /* 0x000ee20000300800 */
[----:B0-----:R-:W-:-:S05]  /*49f20*/  FFMA R4, R96, R115, R25 ;  /* 0x0000007360047223 */ /* 0x001fca0000000019 */
[----:B------:R0:W-:Y:S04]  /*49f30*/  STL [R1+0x108], R4 ;  /* 0x0001080401007387 */ /* 0x0001e80000100800 */
[----:B------:R-:W3:Y:S04]  /*49f40*/  LDL.LU R54, [R1+0xe4] ;  /* 0x0000e40001367983 */ /* 0x000ee80000300800 */
[----:B------:R-:W3:Y:S04]  /*49f50*/  LDL.LU R53, [R1+0xd4] ;  /* 0x0000d40001357983 */ /* 0x000ee80000300800 */
[----:B0-----:R-:W3:Y:S01]  /*49f60*/  LDL.LU R4, [R1+0xbc] ;  /* 0x0000bc0001047983 */ /* 0x001ee20000300800 */
[C---:B----4-:R-:W-:Y:S01]  /*49f70*/  FFMA R161, R92.reuse, R122, R41 ;  /* 0x0000007a5ca17223 */ /* 0x050fe20000000029 */
[----:B------:R-:W-:-:S02]  /*49f80*/  FFMA R167, R92, R123, R40 ;  /* 0x0000007b5ca77223 */ /* 0x000fc40000000028 */
[----:B------:R-:W4:Y:S04]  /*49f90*/  LDL.LU R41, [R1+0x98] ;  /* 0x0000980001297983 */ /* 0x000f280000300800 */
[----:B------:R-:W4:Y:S01]  /*49fa0*/  LDL.LU R40, [R1+0x6c] ;  /* 0x00006c0001287983 */ /* 0x000f220000300800 */
[----:B------:R-:W-:-:S03]  /*49fb0*/  FFMA R189, R80, R92, R2 ;  /* 0x0000005c50bd7223 */ /* 0x000fc60000000002 */
[----:B------:R-:W4:Y:S01]  /*49fc0*/  LDL.LU R2, [R1+0x50] ;  /* 0x0000500001027983 */ /* 0x000f220000300800 */
[----:B------:R-:W-:Y:S01]  /*49fd0*/  FFMA R196, R88, R80, R188 ;  /* 0x0000005058c47223 */ /* 0x000fe200000000bc */
[----:B------:R-:W-:Y:S01]  /*49fe0*/  FFMA R188, R120, R84, R71 ;  /* 0x0000005478bc7223 */ /* 0x000fe20000000047 */
[-C--:B------:R-:W-:Y:S02]  /*49ff0*/  FFMA R149, R84, R121.reuse, R70 ;  /* 0x0000007954957223 */ /* 0x080fe40000000046 */
[----:B------:R-:W0:Y:S01]  /*4a000*/  LDS.128 R68, [R3+0x200] ;  /* 0x0002000003447984 */ /* 0x000e220000000c00 */
[C---:B------:R-:W-:Y:S01]  /*4a010*/  FFMA R229, R92.reuse, R121, R49 ;  /* 0x000000795ce57223 */ /* 0x040fe20000000031 */
[C---:B------:R-:W-:Y:S01]  /*4a020*/  FFMA R49, R92.reuse, R113, R203 ;  /* 0x000000715c317223 */ /* 0x040fe200000000cb */
[----:B------:R-:W-:Y:S01]  /*4a030*/  FFMA R25, R92, R114, R181 ;  /* 0x000000725c197223 */ /* 0x000fe200000000b5 */
[-C--:B------:R-:W-:Y:S01]  /*4a040*/  FFMA R234, R120, R92.reuse, R50 ;  /* 0x0000005c78ea7223 */ /* 0x080fe20000000032 */
[----:B0-----:R-:W-:Y:S04]  /*4a050*/  STL [R1+0x614], R70 ;  /* 0x0006144601007387 */ /* 0x001fe80000100800 */
[----:B------:R-:W-:Y:S04]  /*4a060*/  STL [R1+0x5c8], R71 ;  /* 0x0005c84701007387 */ /* 0x000fe80000100800 */
[----:B------:R-:W4:Y:S01]  /*4a070*/  LDL.LU R51, [R1+0x48] ;  /* 0x0000480001337983 */ /* 0x000f220000300800 */
[-C--:B------:R-:W-:Y:S01]  /*4a080*/  FFMA R19, R108, R83.reuse, R187 ;  /* 0x000000536c137223 */ /* 0x080fe200000000bb */
[----:B--2---:R-:W-:Y:S01]  /*4a090*/  FFMA R36, R92, R83, R5 ;  /* 0x000000535c247223 */ /* 0x004fe20000000005 */
[----:B------:R-:W-:-:S05]  /*4a0a0*/  FFMA R5, R112, R92, R230 ;  /* 0x0000005c70057223 */ /* 0x000fca00000000e6 */
[----:B------:R-:W-:Y:S04]  /*4a0b0*/  STL [R1+0x104], R5 ;  /* 0x0001040501007387 */ /* 0x000fe80000100800 */
[----:B------:R0:W-:Y:S04]  /*4a0c0*/  STL [R1+0x100], R49 ;  /* 0x0001003101007387 */ /* 0x0001e80000100800 */
[----:B------:R-:W2:Y:S04]  /*4a0d0*/  LDL.LU R50, [R1+0x1f0] ;  /* 0x0001f00001327983 */ /* 0x000ea80000300800 */
[----:B------:R-:W-:Y:S04]  /*4a0e0*/  STL [R1+0xfc], R25 ;  /* 0x0000fc1901007387 */ /* 0x000fe80000100800 */
[----:B0-----:R-:W2:Y:S01]  /*4a0f0*/  LDL.LU R49, [R1+0x1d0] ;  /* 0x0001d00001317983 */ /* 0x001ea20000300800 */
[----:B------:R-:W-:-:S05]  /*4a100*/  FFMA R5, R92, R115, R20 ;  /* 0x000000735c057223 */ /* 0x000fca0000000014 */
[----:B------:R0:W-:Y:S04]  /*4a110*/  STL [R1+0xf8], R5 ;  /* 0x0000f80501007387 */ /* 0x0001e80000100800 */
[----:B0-----:R-:W2:Y:S04]  /*4a120*/  LDL.LU R5, [R1+0x1b0] ;  /* 0x0001b00001057983 */ /* 0x001ea80000300800 */
[----:B------:R-:W2:Y:S04]  /*4a130*/  LDL.LU R61, [R1+0x190] ;  /* 0x00019000013d7983 */ /* 0x000ea80000300800 */
[----:B------:R-:W2:Y:S04]  /*4a140*/  LDL.LU R60, [R1+0xd8] ;  /* 0x0000d800013c7983 */ /* 0x000ea80000300800 */
[----:B------:R-:W2:Y:S04]  /*4a150*/  LDL.LU R58, [R1+0xc0] ;  /* 0x0000c000013a7983 */ /* 0x000ea80000300800 */
[----:B------:R-:W2:Y:S01]  /*4a160*/  LDL.LU R25, [R1+0x9c] ;  /* 0x00009c0001197983 */ /* 0x000ea20000300800 */
[----:B---3--:R-:W-:-:S03]  /*4a170*/  FFMA R187, R80, R64, R4 ;  /* 0x0000004050bb7223 */ /* 0x008fc60000000004 */
[----:B------:R-:W3:Y:S01]  /*4a180*/  LDL.LU R4, [R1+0x70] ;  /* 0x0000700001047983 */ /* 0x000ee20000300800 */
[C---:B----4-:R-:W-:Y:S01]  /*4a190*/  FFMA R204, R64.reuse, R81, R41 ;  /* 0x0000005140cc7223 */ /* 0x050fe20000000029 */
[C---:B------:R-:W-:Y:S01]  /*4a1a0*/  FFMA R41, R64.reuse, R82, R40 ;  /* 0x0000005240297223 */ /* 0x040fe20000000028 */
[C---:B------:R-:W-:Y:S02]  /*4a1b0*/  FFMA R40, R64.reuse, R83, R2 ;  /* 0x0000005340287223 */ /* 0x040fe40000000002 */
[----:B------:R-:W4:Y:S01]  /*4a1c0*/  LDL.LU R2, [R1+0x54] ;  /* 0x0000540001027983 */ /* 0x000f220000300800 */
[----:B------:R-:W-:Y:S01]  /*4a1d0*/  FFMA R180, R64, R123, R53 ;  /* 0x0000007b40b47223 */ /* 0x000fe20000000035 */
[----:B------:R-:W-:Y:S02]  /*4a1e0*/  FFMA R192, R80, R108, R235 ;  /* 0x0000006c50c07223 */ /* 0x000fe400000000eb */
[----:B------:R-:W-:Y:S01]  /*4a1f0*/  STL [R1+0x618], R74 ;  /* 0x0006184a01007387 */ /* 0x000fe20000100800 */
[----:B------:R-:W-:-:S03]  /*4a200*/  FFMA R235, R120, R64, R57 ;  /* 0x0000004078eb7223 */ /* 0x000fc60000000039 */
[----:B------:R-:W-:Y:S04]  /*4a210*/  STL [R1+0x5c4], R75 ;  /* 0x0005c44b01007387 */ /* 0x000fe80000100800 */
[----:B------:R-:W4:Y:S01]  /*4a220*/  LDL.LU R57, [R1+0x214] ;  /* 0x0002140001397983 */ /* 0x000f220000300800 */
[C---:B------:R-:W-:Y:S01]  /*4a230*/  FFMA R150, R64.reuse, R121, R56 ;  /* 0x0000007940967223 */ /* 0x040fe20000000038 */
[----:B------:R-:W-:Y:S01]  /*4a240*/  FFMA R154, R64, R122, R54 ;  /* 0x0000007a409a7223 */ /* 0x000fe20000000036 */
[----:B------:R-:W-:Y:S01]  /*4a250*/  FFMA R53, R112, R64, R51 ;  /* 0x0000004070357223 */ /* 0x000fe20000000033 */
[----:B------:R-:W-:-:S04]  /*4a260*/  FFMA R51, R64, R113, R231 ;  /* 0x0000007140337223 */ /* 0x000fc800000000e7 */
[----:B------:R0:W-:Y:S04]  /*4a270*/  STL [R1+0xf4], R53 ;  /* 0x0000f43501007387 */ /* 0x0001e80000100800 */
[----:B------:R-:W4:Y:S04]  /*4a280*/  LDL.LU R56, [R1+0x1f4] ;  /* 0x0001f40001387983 */ /* 0x000f280000300800 */
[----:B------:R1:W-:Y:S04]  /*4a290*/  STL [R1+0xf0], R51 ;  /* 0x0000f03301007387 */ /* 0x0003e80000100800 */
[----:B------:R-:W4:Y:S01]  /*4a2a0*/  LDL.LU R54, [R1+0x1d8] ;  /* 0x0001d80001367983 */ /* 0x000f220000300800 */
[C---:B0-----:R-:W-:Y:S01]  /*4a2b0*/  FFMA R53, R64.reuse, R114, R201 ;  /* 0x0000007240357223 */ /* 0x041fe200000000c9 */
[----:B-1----:R-:W-:-:S04]  /*4a2c0*/  FFMA R51, R64, R115, R139 ;  /* 0x0000007340337223 */ /* 0x002fc8000000008b */
[----:B------:R0:W-:Y:S04]  /*4a2d0*/  STL [R1+0xec], R53 ;  /* 0x0000ec3501007387 */ /* 0x0001e80000100800 */
[----:B------:R1:W-:Y:S04]  /*4a2e0*/  STL [R1+0xe8], R51 ;  /* 0x0000e83301007387 */ /* 0x0003e80000100800 */
[----:B0-----:R-:W4:Y:S04]  /*4a2f0*/  LDL.LU R53, [R1+0x1b8] ;  /* 0x0001b80001357983 */ /* 0x001f280000300800 */
[----:B-1----:R-:W4:Y:S01]  /*4a300*/  LDL.LU R51, [R1+0x198] ;  /* 0x0001980001337983 */ /* 0x002f220000300800 */
[----:B------:R-:W-:Y:S01]  /*4a310*/  FFMA R14, R84, R117, R18 ;  /* 0x00000075540e7223 */ /* 0x000fe20000000012 */
[----:B------:R-:W-:Y:S01]  /*4a320*/  FFMA R18, R108, R82, R191 ;  /* 0x000000526c127223 */ /* 0x000fe200000000bf */
        /* <DEDUP_REMOVED lines=9> */
[----:B--2---:R-:W-:-:S02]  /*4a3c0*/  FFMA R236, R120, R68, R50 ;  /* 0x0000004478ec7223 */ /* 0x004fc40000000032 */
[----:B------:R-:W2:Y:S01]  /*4a3d0*/  LDL.LU R50, [R1+0x178] ;  /* 0x0001780001327983 */ /* 0x000ea20000300800 */
[----:B------:R-:W-:-:S03]  /*4a3e0*/  FFMA R230, R68, R121, R49 ;  /* 0x0000007944e67223 */ /* 0x000fc60000000031 */
[----:B------:R-:W2:Y:S01]  /*4a3f0*/  LDL.LU R49, [R1+0xc4] ;  /* 0x0000c40001317983 */ /* 0x000ea20000300800 */
[----:B------:R-:W-:-:S03]  /*4a400*/  FFMA R153, R68, R122, R5 ;  /* 0x0000007a44997223 */ /* 0x000fc60000000005 */
[----:B------:R-:W2:Y:S01]  /*4a410*/  LDL.LU R5, [R1+0xa0] ;  /* 0x0000a00001057983 */ /* 0x000ea20000300800 */
[C---:B------:R-:W-:Y:S01]  /*4a420*/  FFMA R84, R68.reuse, R82, R25 ;  /* 0x0000005244547223 */ /* 0x040fe20000000019 */
[C---:B------:R-:W-:Y:S01]  /*4a430*/  FFMA R25, R68.reuse, R118, R48 ;  /* 0x0000007644197223 */ /* 0x040fe20000000030 */
[----:B---3--:R-:W-:Y:S02]  /*4a440*/  FFMA R64, R68, R83, R4 ;  /* 0x0000005344407223 */ /* 0x008fe40000000004 */
        /* <DEDUP_REMOVED lines=8> */
[----:B------:R0:W-:Y:S04]  /*4a4d0*/  STL [R1+0xe4], R48 ;  /* 0x0000e43001007387 */ /* 0x0001e80000100800 */
[----:B------:R1:W-:Y:S01]  /*4a4e0*/  STL [R1+0xe0], R58 ;  /* 0x0000e03a01007387 */ /* 0x0003e20000100800 */
[-C--:B------:R-:W-:Y:S01]  /*4a4f0*/  FFMA R157, R88, R122.reuse, R250 ;  /* 0x0000007a589d7223 */ /* 0x080fe200000000fa */
[----:B------:R-:W-:-:S02]  /*4a500*/  FFMA R164, R96, R122, R31 ;  /* 0x0000007a60a47223 */ /* 0x000fc4000000001f */
[----:B------:R-:W-:Y:S01]  /*4a510*/  STL [R1+0xdc], R55 ;  /* 0x0000dc3701007387 */ /* 0x000fe20000100800 */
[C---:B------:R-:W-:Y:S01]  /*4a520*/  FFMA R33, R96.reuse, R82, R249 ;  /* 0x0000005260217223 */ /* 0x040fe200000000f9 */
[----:B------:R-:W-:Y:S01]  /*4a530*/  FFMA R32, R96, R83, R227 ;  /* 0x0000005360207223 */ /* 0x000fe200000000e3 */
[----:B0-----:R-:W-:Y:S01]  /*4a540*/  FFMA R48, R68, R115, R198 ;  /* 0x0000007344307223 */ /* 0x001fe200000000c6 */
[----:B------:R-:W-:Y:S01]  /*4a550*/  FFMA R31, R116, R96, R223 ;  /* 0x00000060741f7223 */ /* 0x000fe200000000df */
[C---:B------:R-:W-:Y:S01]  /*4a560*/  FFMA R30, R96.reuse, R117, R143 ;  /* 0x00000075601e7223 */ /* 0x040fe2000000008f */
[----:B------:R-:W-:Y:S01]  /*4a570*/  FFMA R250, R96, R119, R178 ;  /* 0x0000007760fa7223 */ /* 0x000fe200000000b2 */
[----:B------:R-:W-:Y:S04]  /*4a580*/  STL [R1+0x61c], R78 ;  /* 0x00061c4e01007387 */ /* 0x000fe80000100800 */
[----:B------:R-:W-:Y:S04]  /*4a590*/  STL [R1+0xd8], R48 ;  /* 0x0000d83001007387 */ /* 0x000fe80000100800 */
[----:B------:R-:W-:Y:S04]  /*4a5a0*/  STL [R1+0x5c0], R79 ;  /* 0x0005c04f01007387 */ /* 0x000fe80000100800 */
[----:B------:R-:W4:Y:S04]  /*4a5b0*/  LDL.LU R67, [R1+0x238] ;  /* 0x0002380001437983 */ /* 0x000f280000300800 */
[----:B------:R-:W4:Y:S01]  /*4a5c0*/  LDL.LU R66, [R1+0x220] ;  /* 0x0002200001427983 */ /* 0x000f220000300800 */
[----:B------:R-:W-:-:S03]  /*4a5d0*/  FFMA R181, R68, R123, R61 ;  /* 0x0000007b44b57223 */ /* 0x000fc6000000003d */
[----:B------:R-:W4:Y:S04]  /*4a5e0*/  LDL.LU R62, [R1+0x204] ;  /* 0x00020400013e7983 */ /* 0x000f280000300800 */
[----:B------:R-:W4:Y:S01]  /*4a5f0*/  LDL.LU R61, [R1+0x1e4] ;  /* 0x0001e400013d7983 */ /* 0x000f220000300800 */
[----:B------:R-:W-:Y:S01]  /*4a600*/  FFMA R182, R80, R68, R60 ;  /* 0x0000004450b67223 */ /* 0x000fe2000000003c */
[----:B------:R-:W-:Y:S02]  /*4a610*/  FFMA R207, R100, R81, R237 ;  /* 0x0000005164cf7223 */ /* 0x000fe400000000ed */
[----:B------:R-:W4:Y:S01]  /*4a620*/  LDL.LU R60, [R1+0x1c4] ;  /* 0x0001c400013c7983 */ /* 0x000f220000300800 */
[----:B------:R-:W-:-:S03]  /*4a630*/  FFMA R237, R120, R72, R57 ;  /* 0x0000004878ed7223 */ /* 0x000fc60000000039 */
[----:B-1----:R-:W4:Y:S01]  /*4a640*/  LDL.LU R58, [R1+0x1a4] ;  /* 0x0001a400013a7983 */ /* 0x002f220000300800 */
[----:B------:R-:W-:-:S03]  /*4a650*/  FFMA R206, R92, R81, R37 ;  /* 0x000000515cce7223 */ /* 0x000fc60000000025 */
[----:B------:R-:W4:Y:S01]  /*4a660*/  LDL.LU R57, [R1+0x180] ;  /* 0x0001800001397983 */ /* 0x000f220000300800 */
[----:B------:R-:W-:Y:S01]  /*4a670*/  FFMA R185, R80, R72, R51 ;  /* 0x0000004850b97223 */ /* 0x000fe20000000033 */
[----:B------:R-:W-:Y:S01]  /*4a680*/  FFMA R147, R72, R121, R56 ;  /* 0x0000007948937223 */ /* 0x000fe20000000038 */
[----:B------:R-:W-:Y:S01]  /*4a690*/  FFMA R37, R92, R82, R15 ;  /* 0x000000525c257223 */ /* 0x000fe2000000000f */
[----:B------:R-:W4:Y:S01]  /*4a6a0*/  LDL.LU R56, [R1+0x164] ;  /* 0x0001640001387983 */ /* 0x000f220000300800 */
[----:B------:R-:W-:Y:S01]  /*4a6b0*/  FFMA R35, R116, R92, R35 ;  /* 0x0000005c74237223 */ /* 0x000fe20000000023 */
[C---:B------:R-:W-:Y:S01]  /*4a6c0*/  FFMA R34, R92.reuse, R117, R34 ;  /* 0x000000755c227223 */ /* 0x040fe20000000022 */
[C---:B------:R-:W-:Y:S01]  /*4a6d0*/  FFMA R15, R92.reuse, R118, R159 ;  /* 0x000000765c0f7223 */ /* 0x040fe2000000009f */
[----:B------:R-:W-:Y:S01]  /*4a6e0*/  FFMA R249, R92, R119, R177 ;  /* 0x000000775cf97223 */ /* 0x000fe200000000b1 */
[----:B------:R-:W-:Y:S01]  /*4a6f0*/  FFMA R170, R100, R123, R29 ;  /* 0x0000007b64aa7223 */ /* 0x000fe2000000001d */
[----:B------:R-:W-:Y:S01]  /*4a700*/  FFMA R92, R116, R72, R47 ;  /* 0x00000048745c7223 */ /* 0x000fe2000000002f */
[C---:B------:R-:W-:Y:S01]  /*4a710*/  FFMA R29, R100.reuse, R82, R218 ;  /* 0x00000052641d7223 */ /* 0x040fe200000000da */
[----:B------:R-:W-:Y:S01]  /*4a720*/  FFMA R28, R100, R83, R200 ;  /* 0x00000053641c7223 */ /* 0x000fe200000000c8 */
[----:B------:R-:W-:Y:S01]  /*4a730*/  FFMA R27, R116, R100, R27 ;  /* 0x00000064741b7223 */ /* 0x000fe2000000001b */
[----:B------:R-:W-:Y:S01]  /*4a740*/  FFMA R26, R100, R117, R26 ;  /* 0x00000075641a7223 */ /* 0x000fe2000000001a */
[C---:B--2---:R-:W-:Y:S01]  /*4a750*/  FFMA R203, R72.reuse, R81, R50 ;  /* 0x0000005148cb7223 */ /* 0x044fe20000000032 */
[----:B------:R-:W-:-:S02]  /*4a760*/  FFMA R96, R72, R82, R49 ;  /* 0x0000005248607223 */ /* 0x000fc40000000031 */
[----:B------:R-:W0:Y:S01]  /*4a770*/  LDS.128 R48, [R3+0x2c0] ;  /* 0x0002c00003307984 */ /* 0x000e220000000c00 */
[----:B------:R-:W-:-:S03]  /*4a780*/  FFMA R100, R72, R83, R5 ;  /* 0x0000005348647223 */ /* 0x000fc60000000005 */
[----:B0-----:R-:W-:Y:S01]  /*4a790*/  STL [R1+0x620], R50 ;  /* 0x0006203201007387 */ /* 0x001fe20000100800 */
[----:B---3--:R-:W-:-:S03]  /*4a7a0*/  FFMA R4, R112, R72, R4 ;  /* 0x0000004870047223 */ /* 0x008fc60000000004 */
[----:B------:R-:W-:Y:S04]  /*4a7b0*/  STL [R1+0x5dc], R51 ;  /* 0x0005dc3301007387 */ /* 0x000fe80000100800 */
[----:B------:R-:W2:Y:S04]  /*4a7c0*/  LDL.LU R47, [R1+0xb4] ;  /* 0x0000b400012f7983 */ /* 0x000ea80000300800 */
[----:B------:R0:W-:Y:S04]  /*4a7d0*/  STL [R1+0xd4], R4 ;  /* 0x0000d40401007387 */ /* 0x0001e80000100800 */
[----:B------:R-:W3:Y:S01]  /*4a7e0*/  LDL.LU R5, [R1+0x88] ;  /* 0x0000880001057983 */ /* 0x000ee20000300800 */
[----:B----4-:R-:W-:-:S05]  /*4a7f0*/  FFMA R2, R72, R113, R2 ;  /* 0x0000007148027223 */ /* 0x010fca0000000002 */
[----:B------:R1:W-:Y:S04]  /*4a800*/  STL [R1+0xd0], R2 ;  /* 0x0000d00201007387 */ /* 0x0003e80000100800 */
[----:B0-----:R-:W4:Y:S01]  /*4a810*/  LDL.LU R4, [R1+0x68] ;  /* 0x0000680001047983 */ /* 0x001f220000300800 */
[----:B-1----:R-:W-:-:S05]  /*4a820*/  FFMA R2, R72, R114, R242 ;  /* 0x0000007248027223 */ /* 0x002fca00000000f2 */
[----:B------:R0:W-:Y:S04]  /*4a830*/  STL [R1+0xcc], R2 ;  /* 0x0000cc0201007387 */ /* 0x0001e80000100800 */
[----:B0-----:R-:W4:Y:S01]  /*4a840*/  LDL.LU R2, [R1+0x24c] ;  /* 0x00024c0001027983 */ /* 0x001f220000300800 */
[C---:B------:R-:W-:Y:S01]  /*4a850*/  FFMA R172, R88.reuse, R123, R245 ;  /* 0x0000007b58ac7223 */ /* 0x040fe200000000f5 */
[----:B------:R-:W-:Y:S01]  /*4a860*/  FFMA R212, R88, R81, R212 ;  /* 0x0000005158d47223 */ /* 0x000fe200000000d4 */
[C---:B------:R-:W-:Y:S01]  /*4a870*/  FFMA R165, R72.reuse, R122, R54 ;  /* 0x0000007a48a57223 */ /* 0x040fe20000000036 */
[C---:B------:R-:W-:Y:S01]  /*4a880*/  FFMA R177, R72.reuse, R123, R53 ;  /* 0x0000007b48b17223 */ /* 0x040fe20000000035 */
[C---:B------:R-:W-:Y:S02]  /*4a890*/  FFMA R88, R72.reuse, R117, R52 ;  /* 0x0000007548587223 */ /* 0x040fe40000000034 */
[----:B------:R-:W0:Y:S01]  /*4a8a0*/  LDS.128 R52, [R3+0x300] ;  /* 0x0003000003347984 */ /* 0x000e220000000c00 */
[----:B------:R-:W-:Y:S01]  /*4a8b0*/  FFMA R50, R72, R115, R216 ;  /* 0x0000007348327223 */ /* 0x000fe200000000d8 */
[----:B------:R-:W-:-:S04]  /*4a8c0*/  FFMA R43, R116, R68, R43 ;  /* 0x00000044742b7223 */ /* 0x000fc8000000002b */
[----:B------:R-:W-:Y:S01]  /*4a8d0*/  STL [R1+0xc8], R50 ;  /* 0x0000c83201007387 */ /* 0x000fe20000100800 */
[----:B------:R-:W-:Y:S01]  /*4a8e0*/  FFMA R42, R68, R117, R42 ;  /* 0x00000075442a7223 */ /* 0x000fe2000000002a */
        /* <DEDUP_REMOVED lines=11> */
[-C--:B------:R-:W-:Y:S01]  /*4a9a0*/  FFMA R21, R104, R117.reuse, R141 ;  /* 0x0000007568157223 */ /* 0x080fe2000000008d */
[C---:B------:R-:W-:Y:S01]  /*4a9b0*/  FFMA R104, R76.reuse, R117, R46 ;  /* 0x000000754c687223 */ /* 0x040fe2000000002e */
[----:B0-----:R0:W-:Y:S04]  /*4a9c0*/  STL [R1+0x624], R54 ;  /* 0x0006243601007387 */ /* 0x0011e80000100800 */
[----:B------:R2:W-:Y:S04]  /*4a9d0*/  STL [R1+0x5bc], R55 ;  /* 0x0005bc3701007387 */ /* 0x0005e80000100800 */
        /* <DEDUP_REMOVED lines=9> */
[----:B------:R-:W4:Y:S01]  /*4aa70*/  LDL.LU R60, [R1+0x78] ;  /* 0x00007800013c7983 */ /* 0x000f220000300800 */
[-C--:B------:R-:W-:Y:S01]  /*4aa80*/  FFMA R214, R76, R81.reuse, R58 ;  /* 0x000000514cd67223 */ /* 0x080fe2000000003a */
[----:B------:R-:W-:Y:S01]  /*4aa90*/  FFMA R209, R108, R81, R209 ;  /* 0x000000516cd17223 */ /* 0x000fe200000000d1 */
[----:B------:R-:W-:Y:S01]  /*4aaa0*/  FFMA R17, R116, R108, R17 ;  /* 0x0000006c74117223 */ /* 0x000fe20000000011 */
[----:B------:R-:W-:Y:S01]  /*4aab0*/  FFMA R16, R108, R117, R140 ;  /* 0x000000756c107223 */ /* 0x000fe2000000008c */
[C---:B------:R-:W-:Y:S01]  /*4aac0*/  FFMA R124, R76.reuse, R82, R57 ;  /* 0x000000524c7c7223 */ /* 0x040fe20000000039 */
[----:B------:R-:W-:Y:S01]  /*4aad0*/  FFMA R108, R76, R83, R56 ;  /* 0x000000534c6c7223 */ /* 0x000fe20000000038 */
[----:B--2---:R-:W-:Y:S01]  /*4aae0*/  FFMA R55, R112, R76, R47 ;  /* 0x0000004c70377223 */ /* 0x004fe2000000002f */
[C---:B---3--:R-:W-:Y:S01]  /*4aaf0*/  FFMA R46, R76.reuse, R113, R5 ;  /* 0x000000714c2e7223 */ /* 0x048fe20000000005 */
[----:B------:R-:W2:Y:S04]  /*4ab00*/  LDL.LU R47, [R1+0x60] ;  /* 0x00006000012f7983 */ /* 0x000ea80000300800 */
[----:B------:R-:W-:Y:S04]  /*4ab10*/  STL [R1+0xc4], R55 ;  /* 0x0000c43701007387 */ /* 0x000fe80000100800 */
[----:B------:R0:W-:Y:S04]  /*4ab20*/  STL [R1+0xc0], R46 ;  /* 0x0000c02e01007387 */ /* 0x0001e80000100800 */
[----:B------:R-:W3:Y:S01]  /*4ab30*/  LDL.LU R58, [R1+0x25c] ;  /* 0x00025c00013a7983 */ /* 0x000ee20000300800 */
[----:B----4-:R-:W-:-:S05]  /*4ab40*/  FFMA R5, R76, R114, R4 ;  /* 0x000000724c057223 */ /* 0x010fca0000000004 */
[----:B------:R1:W-:Y:S04]  /*4ab50*/  STL [R1+0xbc], R5 ;  /* 0x0000bc0501007387 */ /* 0x0003e80000100800 */
[----:B0-----:R-:W4:Y:S01]  /*4ab60*/  LDL.LU R46, [R1+0x248] ;  /* 0x00024800012e7983 */ /* 0x001f220000300800 */
[----:B------:R-:W-:-:S05]  /*4ab70*/  FFMA R4, R76, R115, R244 ;  /* 0x000000734c047223 */ /* 0x000fca00000000f4 */
[----:B------:R0:W-:Y:S04]  /*4ab80*/  STL [R1+0xb8], R4 ;  /* 0x0000b80401007387 */ /* 0x0001e80000100800 */
[----:B------:R-:W3:Y:S04]  /*4ab90*/  LDL.LU R57, [R1+0x230] ;  /* 0x0002300001397983 */ /* 0x000ee80000300800 */
[----:B------:R-:W3:Y:S04]  /*4aba0*/  LDL.LU R56, [R1+0x218] ;  /* 0x0002180001387983 */ /* 0x000ee80000300800 */
[----:B------:R-:W3:Y:S04]  /*4abb0*/  LDL.LU R55, [R1+0x1fc] ;  /* 0x0001fc0001377983 */ /* 0x000ee80000300800 */
[----:B-1----:R-:W3:Y:S04]  /*4abc0*/  LDL.LU R5, [R1+0x1dc] ;  /* 0x0001dc0001057983 */ /* 0x002ee80000300800 */
[----:B0-----:R-:W3:Y:S01]  /*4abd0*/  LDL.LU R4, [R1+0x1bc] ;  /* 0x0001bc0001047983 */ /* 0x001ee20000300800 */
[----:B------:R-:W-:-:S03]  /*4abe0*/  FFMA R242, R120, R48, R2 ;  /* 0x0000003078f27223 */ /* 0x000fc60000000002 */
[----:B------:R-:W3:Y:S01]  /*4abf0*/  LDL.LU R2, [R1+0x19c] ;  /* 0x00019c0001027983 */ /* 0x000ee20000300800 */
[-C--:B------:R-:W-:Y:S01]  /*4ac00*/  FFMA R246, R72, R119.reuse, R174 ;  /* 0x0000007748f67223 */ /* 0x080fe200000000ae */
[----:B------:R-:W-:Y:S01]  /*4ac10*/  FFMA R125, R116, R76, R125 ;  /* 0x0000004c747d7223 */ /* 0x000fe2000000007d */
[CC--:B------:R-:W-:Y:S01]  /*4ac20*/  FFMA R72, R76.reuse, R118.reuse, R163 ;  /* 0x000000764c487223 */ /* 0x0c0fe200000000a3 */
[----:B------:R-:W-:Y:S01]  /*4ac30*/  FFMA R245, R76, R119, R63 ;  /* 0x000000774cf57223 */ /* 0x000fe2000000003f */
[C---:B------:R-:W-:Y:S01]  /*4ac40*/  FFMA R76, R48.reuse, R118, R45 ;  /* 0x00000076304c7223 */ /* 0x040fe2000000002d */
[----:B------:R-:W-:Y:S01]  /*4ac50*/  FFMA R128, R48, R83, R54 ;  /* 0x0000005330807223 */ /* 0x000fe20000000036 */
[----:B------:R-:W-:Y:S01]  /*4ac60*/  FFMA R54, R112, R48, R51 ;  /* 0x0000003070367223 */ /* 0x000fe20000000033 */
[C---:B------:R-:W-:Y:S01]  /*4ac70*/  FFMA R50, R48.reuse, R113, R50 ;  /* 0x0000007130327223 */ /* 0x040fe20000000032 */
[----:B------:R-:W-:-:S03]  /*4ac80*/  FFMA R78, R48, R114, R60 ;  /* 0x00000072304e7223 */ /* 0x000fc6000000003c */
[----:B------:R-:W-:Y:S04]  /*4ac90*/  STL [R1+0x628], R54 ;  /* 0x0006283601007387 */ /* 0x000fe80000100800 */
[----:B------:R-:W3:Y:S04]  /*4aca0*/  LDL.LU R51, [R1+0x184] ;  /* 0x0001840001337983 */ /* 0x000ee80000300800 */
[----:B------:R0:W-:Y:S04]  /*4acb0*/  STL [R1+0x62c], R50 ;  /* 0x00062c3201007387 */ /* 0x0001e80000100800 */
[----:B0-----:R-:W3:Y:S04]  /*4acc0*/  LDL.LU R50, [R1+0x16c] ;  /* 0x00016c0001327983 */ /* 0x001ee80000300800 */
[----:B------:R-:W-:Y:S01]  /*4acd0*/  STL [R1+0x630], R78 ;  /* 0x0006304e01007387 */ /* 0x000fe20000100800 */
[C---:B------:R-:W-:Y:S01]  /*4ace0*/  FFMA R231, R48.reuse, R121, R71 ;  /* 0x0000007930e77223 */ /* 0x040fe20000000047 */
[C---:B------:R-:W-:Y:S01]  /*4acf0*/  FFMA R178, R48.reuse, R123, R67 ;  /* 0x0000007b30b27223 */ /* 0x040fe20000000043 */
[----:B--2---:R-:W-:-:S02]  /*4ad00*/  FFMA R74, R48, R115, R47 ;  /* 0x00000073304a7223 */ /* 0x004fc4000000002f */
[----:B------:R-:W2:Y:S04]  /*4ad10*/  LDL.LU R47, [R1+0x15c] ;  /* 0x00015c00012f7983 */ /* 0x000ea80000300800 */
[----:B------:R0:W-:Y:S01]  /*4ad20*/  STL [R1+0x634], R74 ;  /* 0x0006344a01007387 */ /* 0x0001e20000100800 */
[----:B----4-:R-:W-:-:S03]  /*4ad30*/  FFMA R227, R52, R121, R46 ;  /* 0x0000007934e37223 */ /* 0x010fc6000000002e */
[----:B------:R-:W4:Y:S04]  /*4ad40*/  LDL.LU R46, [R1+0x8c] ;  /* 0x00008c00012e7983 */ /* 0x000f280000300800 */
[----:B------:R-:W4:Y:S01]  /*4ad50*/  LDL.LU R45, [R1+0x274] ;  /* 0x00027400012d7983 */ /* 0x000f220000300800 */
[----:B---3--:R-:W-:-:S03]  /*4ad60*/  FFMA R217, R52, R81, R5 ;  /* 0x0000005134d97223 */ /* 0x008fc60000000005 */
[----:B------:R-:W3:Y:S01]  /*4ad70*/  LDL.LU R5, [R1+0x268] ;  /* 0x0002680001057983 */ /* 0x000ee20000300800 */
[----:B------:R-:W-:-:S03]  /*4ad80*/  FFMA R134, R52, R82, R4 ;  /* 0x0000005234867223 */ /* 0x000fc60000000004 */
[----:B------:R-:W3:Y:S04]  /*4ad90*/  LDL.LU R4, [R1+0x258] ;  /* 0x0002580001047983 */ /* 0x000ee80000300800 */
[----:B------:R-:W3:Y:S04]  /*4ada0*/  LDL.LU R75, [R1+0x244] ;  /* 0x00024400014b7983 */ /* 0x000ee80000300800 */
[----:B0-----:R-:W3:Y:S04]  /*4adb0*/  LDL.LU R74, [R1+0x228] ;  /* 0x00022800014a7983 */ /* 0x001ee80000300800 */
[----:B------:R-:W3:Y:S01]  /*4adc0*/  LDL.LU R71, [R1+0x20c] ;  /* 0x00020c0001477983 */ /* 0x000ee20000300800 */
[----:B------:R-:W-:-:S03]  /*4add0*/  FFMA R133, R52, R83, R2 ;  /* 0x0000005334857223 */ /* 0x000fc60000000002 */
[----:B------:R-:W3:Y:S04]  /*4ade0*/  LDL.LU R67, [R1+0x1ec] ;  /* 0x0001ec0001437983 */ /* 0x000ee80000300800 */
[----:B------:R-:W3:Y:S01]  /*4adf0*/  LDL.LU R2, [R1+0x1c8] ;  /* 0x0001c80001027983 */ /* 0x000ee20000300800 */
[----:B------:R-:W-:Y:S01]  /*4ae00*/  FFMA R244, R48, R119, R59 ;  /* 0x0000007730f47223 */ /* 0x000fe2000000003b */
[----:B------:R-:W-:Y:S01]  /*4ae10*/  FFMA R240, R120, R52, R58 ;  /* 0x0000003478f07223 */ /* 0x000fe2000000003a */
[C---:B------:R-:W-:Y:S01]  /*4ae20*/  FFMA R173, R52.reuse, R122, R57 ;  /* 0x0000007a34ad7223 */ /* 0x040fe20000000039 */
[----:B------:R-:W-:Y:S02]  /*4ae30*/  FFMA R197, R52, R123, R56 ;  /* 0x0000007b34c57223 */ /* 0x000fe40000000038 */
[----:B------:R-:W0:Y:S01]  /*4ae40*/  LDS.128 R56, [R3+0x340] ;  /* 0x0003400003387984 */ /* 0x000e220000000c00 */
[C---:B------:R-:W-:Y:S01]  /*4ae50*/  FFMA R218, R48.reuse, R81, R62 ;  /* 0x0000005130da7223 */ /* 0x040fe2000000003e */
[----:B------:R-:W-:-:S02]  /*4ae60*/  FFMA R129, R48, R82, R61 ;  /* 0x0000005230817223 */ /* 0x000fc4000000003d */
[----:B------:R-:W1:Y:S01]  /*4ae70*/  LDS.128 R60, [R3+0x380] ;  /* 0x00038000033c7984 */ /* 0x000e620000000c00 */
[----:B------:R-:W-:Y:S01]  /*4ae80*/  FFMA R166, R48, R122, R70 ;  /* 0x0000007a30a67223 */ /* 0x000fe20000000046 */
[C---:B------:R-:W-:Y:S01]  /*4ae90*/  FFMA R201, R80.reuse, R48, R66 ;  /* 0x0000003050c97223 */ /* 0x040fe20000000042 */
[----:B------:R-:W-:Y:S01]  /*4aea0*/  FFMA R200, R80, R52, R55 ;  /* 0x0000003450c87223 */ /* 0x000fe20000000037 */
[----:B------:R-:W-:Y:S01]  /*4aeb0*/  FFMA R127, R116, R48, R127 ;  /* 0x00000030747f7223 */ /* 0x000fe2000000007f */
[----:B------:R-:W-:Y:S01]  /*4aec0*/  FFMA R126, R48, R117, R126 ;  /* 0x00000075307e7223 */ /* 0x000fe2000000007e */
[----:B------:R-:W-:Y:S01]  /*4aed0*/  FFMA R48, R52, R119, R44 ;  /* 0x0000007734307223 */ /* 0x000fe2000000002c */
[----:B0-----:R0:W-:Y:S04]  /*4aee0*/  STL [R1+0x638], R58 ;  /* 0x0006383a01007387 */ /* 0x0011e80000100800 */
[----:B------:R-:W-:Y:S01]  /*4aef0*/  STL [R1+0x5b8], R59 ;  /* 0x0005b83b01007387 */ /* 0x000fe20000100800 */
[----:B------:R-:W-:-:S05]  /*4af00*/  FFMA R70, R112, R52, R51 ;  /* 0x0000003470467223 */ /* 0x000fca0000000033 */
[----:B------:R-:W-:Y:S04]  /*4af10*/  STL [R1+0x63c], R70 ;  /* 0x00063c4601007387 */ /* 0x000fe80000100800 */
[----:B0-----:R-:W3:Y:S01]  /*4af20*/  LDL.LU R58, [R1+0x1ac] ;  /* 0x0001ac00013a7983 */ /* 0x001ee20000300800 */
[----:B------:R-:W-:-:S05]  /*4af30*/  FFMA R66, R52, R113, R50 ;  /* 0x0000007134427223 */ /* 0x000fca0000000032 */
[----:B------:R-:W-:Y:S04]  /*4af40*/  STL [R1+0x640], R66 ;  /* 0x0006404201007387 */ /* 0x000fe80000100800 */
[----:B------:R-:W3:Y:S04]  /*4af50*/  LDL.LU R55, [R1+0x18c] ;  /* 0x00018c0001377983 */ /* 0x000ee80000300800 */
[----:B------:R-:W3:Y:S01]  /*4af60*/  LDL.LU R54, [R1+0x174] ;  /* 0x0001740001367983 */ /* 0x000ee20000300800 */
[----:B--2---:R-:W-:-:S05]  /*4af70*/  FFMA R98, R52, R114, R47 ;  /* 0x0000007234627223 */ /* 0x004fca000000002f */
[----:B------:R-:W-:Y:S04]  /*4af80*/  STL [R1+0x644], R98 ;  /* 0x0006446201007387 */ /* 0x000fe80000100800 */
[----:B------:R-:W2:Y:S04]  /*4af90*/  LDL.LU R51, [R1+0x160] ;  /* 0x0001600001337983 */ /* 0x000ea80000300800 */
[----:B------:R-:W2:Y:S01]  /*4afa0*/  LDL.LU R47, [R1+0x278] ;  /* 0x00027800012f7983 */ /* 0x000ea20000300800 */
[----:B----4-:R-:W-:-:S03]  /*4afb0*/  FFMA R106, R52, R115, R46 ;  /* 0x00000073346a7223 */ /* 0x010fc6000000002e */
[----:B------:R-:W4:Y:S04]  /*4afc0*/  LDL.LU R46, [R1+0x26c] ;  /* 0x00026c00012e7983 */ /* 0x000f280000300800 */
[----:B------:R-:W-:Y:S04]  /*4afd0*/  STL [R1+0x648], R106 ;  /* 0x0006486a01007387 */ /* 0x000fe80000100800 */
[----:B-1----:R-:W-:Y:S04]  /*4afe0*/  STL [R1+0x64c], R62 ;  /* 0x00064c3e01007387 */ /* 0x002fe80000100800 */
[----:B------:R0:W-:Y:S01]  /*4aff0*/  STL [R1+0x5f0], R63 ;  /* 0x0005f03f01007387 */ /* 0x0001e20000100800 */
[----:B------:R-:W-:-:S03]  /*4b000*/  FFMA R239, R120, R56, R45 ;  /* 0x0000003878ef7223 */ /* 0x000fc6000000002d */
[----:B------:R-:W4:Y:S04]  /*4b010*/  LDL.LU R45, [R1+0x260] ;  /* 0x00026000012d7983 */ /* 0x000f280000300800 */
[----:B------:R-:W4:Y:S01]  /*4b020*/  LDL.LU R44, [R1+0x250] ;  /* 0x00025000012c7983 */ /* 0x000f220000300800 */
[----:B---3--:R-:W-:-:S03]  /*4b030*/  FFMA R226, R56, R121, R5 ;  /* 0x0000007938e27223 */ /* 0x008fc60000000005 */
[----:B------:R-:W3:Y:S04]  /*4b040*/  LDL.LU R50, [R1+0x23c] ;  /* 0x00023c0001327983 */ /* 0x000ee80000300800 */
[----:B------:R-:W3:Y:S01]  /*4b050*/  LDL.LU R5, [R1+0x224] ;  /* 0x0002240001057983 */ /* 0x000ee20000300800 */
[----:B------:R-:W-:-:S03]  /*4b060*/  FFMA R159, R56, R122, R4 ;  /* 0x0000007a389f7223 */ /* 0x000fc60000000004 */
[----:B------:R-:W3:Y:S01]  /*4b070*/  LDL.LU R4, [R1+0x208] ;  /* 0x0002080001047983 */ /* 0x000ee20000300800 */
[----:B------:R-:W-:-:S03]  /*4b080*/  FFMA R138, R56, R83, R2 ;  /* 0x00000053388a7223 */ /* 0x000fc60000000002 */
[----:B------:R-:W3:Y:S01]  /*4b090*/  LDL.LU R2, [R1+0x1e8] ;  /* 0x0001e80001027983 */ /* 0x000ee20000300800 */
[----:B------:R-:W-:Y:S01]  /*4b0a0*/  FFMA R175, R56, R123, R75 ;  /* 0x0000007b38af7223 */ /* 0x000fe2000000004b */
[----:B------:R-:W-:Y:S01]  /*4b0b0*/  FFMA R199, R80, R56, R74 ;  /* 0x0000003850c77223 */ /* 0x000fe2000000004a */
[C---:B------:R-:W-:Y:S01]  /*4b0c0*/  FFMA R216, R56.reuse, R81, R71 ;  /* 0x0000005138d87223 */ /* 0x040fe20000000047 */
[----:B------:R-:W-:Y:S01]  /*4b0d0*/  FFMA R139, R56, R82, R67 ;  /* 0x00000052388b7223 */ /* 0x000fe20000000043 */
[----:B------:R-:W-:-:S05]  /*4b0e0*/  FFMA R110, R112, R56, R58 ;  /* 0x00000038706e7223 */ /* 0x000fca000000003a */
[----:B------:R-:W-:Y:S01]  /*4b0f0*/  STL [R1+0x650], R110 ;  /* 0x0006506e01007387 */ /* 0x000fe20000100800 */
[C---:B------:R-:W-:Y:S01]  /*4b100*/  FFMA R90, R56.reuse, R113, R55 ;  /* 0x00000071385a7223 */ /* 0x040fe20000000037 */
[----:B0-----:R-:W-:-:S04]  /*4b110*/  FFMA R63, R56, R114, R54 ;  /* 0x00000072383f7223 */ /* 0x001fc80000000036 */
[----:B------:R-:W-:Y:S04]  /*4b120*/  STL [R1+0x654], R90 ;  /* 0x0006545a01007387 */ /* 0x000fe80000100800 */
[----:B------:R0:W-:Y:S04]  /*4b130*/  STL [R1+0x658], R63 ;  /* 0x0006583f01007387 */ /* 0x0001e80000100800 */
[----:B------:R-:W3:Y:S04]  /*4b140*/  LDL.LU R78, [R1+0x8] ;  /* 0x00000800014e7983 */ /* 0x000ee80000300800 */
[----:B------:R-:W3:Y:S01]  /*4b150*/  LDL.LU R75, [R1+0xc] ;  /* 0x00000c00014b7983 */ /* 0x000ee20000300800 */
[----:B------:R-:W-:Y:S01]  /*4b160*/  FFMA R131, R116, R52, R131 ;  /* 0x0000003474837223 */ /* 0x000fe20000000083 */
[C---:B------:R-:W-:Y:S01]  /*4b170*/  FFMA R132, R52.reuse, R117, R136 ;  /* 0x0000007534847223 */ /* 0x040fe20000000088 */
[----:B------:R-:W-:Y:S01]  /*4b180*/  FFMA R130, R52, R118, R137 ;  /* 0x0000007634827223 */ /* 0x000fe20000000089 */
[----:B------:R-:W-:Y:S01]  /*4b190*/  FFMA R52, R56, R119, R213 ;  /* 0x0000007738347223 */ /* 0x000fe200000000d5 */
[----:B------:R-:W-:Y:S01]  /*4b1a0*/  FFMA R137, R116, R56, R219 ;  /* 0x0000003874897223 */ /* 0x000fe200000000db */
[----:B--2---:R-:W-:Y:S01]  /*4b1b0*/  FFMA R87, R56, R115, R51 ;  /* 0x0000007338577223 */ /* 0x004fe20000000033 */
[----:B------:R-:W-:-:S04]  /*4b1c0*/  FFMA R241, R120, R60, R47 ;  /* 0x0000003c78f17223 */ /* 0x000fc8000000002f */
[----:B------:R-:W-:Y:S04]  /*4b1d0*/  STL [R1+0x65c], R87 ;  /* 0x00065c5701007387 */ /* 0x000fe80000100800 */
[----:B------:R-:W2:Y:S01]  /*4b1e0*/  LDL.LU R47, [R1+0x1cc] ;  /* 0x0001cc00012f7983 */ /* 0x000ea20000300800 */
[----:B----4-:R-:W-:-:S03]  /*4b1f0*/  FFMA R163, R60, R121, R46 ;  /* 0x000000793ca37223 */ /* 0x010fc6000000002e */
[----:B------:R-:W4:Y:S01]  /*4b200*/  LDL.LU R46, [R1+0x1a8] ;  /* 0x0001a800012e7983 */ /* 0x000f220000300800 */
[C---:B------:R-:W-:Y:S01]  /*4b210*/  FFMA R160, R60.reuse, R122, R45 ;  /* 0x0000007a3ca07223 */ /* 0x040fe2000000002d */
[----:B------:R-:W-:Y:S02]  /*4b220*/  FFMA R174, R60, R123, R44 ;  /* 0x0000007b3cae7223 */ /* 0x000fe4000000002c */
        /* <DEDUP_REMOVED lines=12> */
[----:B------:R-:W4:Y:S01]  /*4b2f0*/  LDL.LU R54, [R1+0x18] ;  /* 0x0000180001367983 */ /* 0x000f220000300800 */
[----:B---3--:R-:W-:-:S03]  /*4b300*/  FFMA R213, R80, R60, R50 ;  /* 0x0000003c50d57223 */ /* 0x008fc60000000032 */
[----:B------:R-:W3:Y:S01]  /*4b310*/  LDL.LU R51, [R1+0x14] ;  /* 0x0000140001337983 */ /* 0x000ee20000300800 */
[----:B------:R-:W-:-:S03]  /*4b320*/  FFMA R219, R60, R81, R5 ;  /* 0x000000513cdb7223 */ /* 0x000fc60000000005 */
[----:B------:R-:W3:Y:S01]  /*4b330*/  LDL.LU R50, [R1+0x1f8] ;  /* 0x0001f80001327983 */ /* 0x000ee20000300800 */
[----:B------:R-:W-:-:S03]  /*4b340*/  FFMA R144, R60, R82, R4 ;  /* 0x000000523c907223 */ /* 0x000fc60000000004 */
[----:B------:R-:W3:Y:S01]  /*4b350*/  LDL.LU R5, [R1+0x1d4] ;  /* 0x0001d40001057983 */ /* 0x000ee20000300800 */
[----:B------:R-:W-:-:S03]  /*4b360*/  FFMA R143, R60, R83, R2 ;  /* 0x000000533c8f7223 */ /* 0x000fc60000000002 */
[----:B------:R-:W3:Y:S04]  /*4b370*/  LDL.LU R4, [R1+0x1b4] ;  /* 0x0001b40001047983 */ /* 0x000ee80000300800 */
[----:B------:R-:W3:Y:S01]  /*4b380*/  LDL.LU R2, [R1+0x194] ;  /* 0x0001940001027983 */ /* 0x000ee20000300800 */
[----:B------:R-:W-:Y:S01]  /*4b390*/  FFMA R142, R116, R60, R243 ;  /* 0x0000003c748e7223 */ /* 0x000fe200000000f3 */
[-C--:B------:R-:W-:Y:S01]  /*4b3a0*/  FFMA R135, R56, R118.reuse, R221 ;  /* 0x0000007638877223 */ /* 0x080fe200000000dd */
[----:B------:R-:W-:Y:S01]  /*4b3b0*/  FFMA R140, R60, R118, R75 ;  /* 0x000000763c8c7223 */ /* 0x000fe2000000004b */
[----:B--2---:R-:W-:Y:S01]  /*4b3c0*/  FFMA R86, R112, R60, R47 ;  /* 0x0000003c70567223 */ /* 0x004fe2000000002f */
[C---:B----4-:R-:W-:Y:S01]  /*4b3d0*/  FFMA R91, R60.reuse, R113, R46 ;  /* 0x000000713c5b7223 */ /* 0x050fe2000000002e */
[C---:B------:R-:W-:Y:S01]  /*4b3e0*/  FFMA R102, R60.reuse, R114, R45 ;  /* 0x000000723c667223 */ /* 0x040fe2000000002d */
[----:B------:R-:W-:-:S02]  /*4b3f0*/  FFMA R94, R60, R115, R44 ;  /* 0x000000733c5e7223 */ /* 0x000fc4000000002c */
[----:B------:R-:W0:Y:S04]  /*4b400*/  LDS.128 R44, [R3+0x3c0] ;  /* 0x0003c000032c7984 */ /* 0x000e280000000c00 */
[----:B------:R-:W-:Y:S04]  /*4b410*/  STL [R1+0x660], R86 ;  /* 0x0006605601007387 */ /* 0x000fe80000100800 */
[----:B------:R-:W-:Y:S01]  /*4b420*/  STL [R1+0x664], R91 ;  /* 0x0006645b01007387 */ /* 0x000fe20000100800 */
[----:B0-----:R-:W-:Y:S01]  /*4b430*/  FFMA R243, R120, R44, R74 ;  /* 0x0000002c78f37223 */ /* 0x001fe2000000004a */
[C---:B------:R-:W-:Y:S01]  /*4b440*/  FFMA R232, R44.reuse, R121, R71 ;  /* 0x000000792ce87223 */ /* 0x040fe20000000047 */
[C---:B------:R-:W-:Y:S01]  /*4b450*/  FFMA R224, R44.reuse, R122, R70 ;  /* 0x0000007a2ce07223 */ /* 0x040fe20000000046 */
[----:B------:R-:W-:-:S02]  /*4b460*/  FFMA R223, R44, R123, R67 ;  /* 0x0000007b2cdf7223 */ /* 0x000fc40000000043 */
[----:B------:R-:W0:Y:S04]  /*4b470*/  LDS.128 R120, [R0+0x200] ;  /* 0x0002000000787984 */ /* 0x000e280000000c00 */
[----:B------:R-:W-:Y:S04]  /*4b480*/  STL [R1+0x668], R102 ;  /* 0x0006686601007387 */ /* 0x000fe80000100800 */
[----:B------:R-:W-:Y:S04]  /*4b490*/  STL [R1+0x5b4], R47 ;  /* 0x0005b42f01007387 */ /* 0x000fe80000100800 */
[----:B------:R0:W-:Y:S01]  /*4b4a0*/  STL [R1+0x578], R3 ;  /* 0x0005780301007387 */ /* 0x0001e20000100800 */
[----:B---3--:R-:W-:Y:S01]  /*4b4b0*/  FFMA R103, R44, R115, R2 ;  /* 0x000000732c677223 */ /* 0x008fe20000000002 */
[----:B------:R-:W-:-:S02]  /*4b4c0*/  FFMA R111, R112, R44, R50 ;  /* 0x0000002c706f7223 */ /* 0x000fc40000000032 */
[----:B------:R-:W2:Y:S01]  /*4b4d0*/  LDL.LU R50, [R1+0x4] ;  /* 0x0000040001327983 */ /* 0x000ea20000300800 */
[----:B------:R-:W-:Y:S01]  /*4b4e0*/  FFMA R184, R116, R44, R58 ;  /* 0x0000002c74b87223 */ /* 0x000fe2000000003a */
[----:B------:R-:W-:Y:S01]  /*4b4f0*/  FFMA R118, R44, R118, R54 ;  /* 0x000000762c767223 */ /* 0x000fe20000000036 */
[C---:B0-----:R-:W-:Y:S01]  /*4b500*/  FFMA R3, R120.reuse, R73, R237 ;  /* 0x0000004978037223 */ /* 0x041fe200000000ed */
[----:B------:R-:W-:-:S04]  /*4b510*/  FFMA R2, R120, R77, R238 ;  /* 0x0000004d78027223 */ /* 0x000fc800000000ee */
[----:B------:R-:W-:Y:S04]  /*4b520*/  STL [R1+0x40], R3 ;  /* 0x0000400301007387 */ /* 0x000fe80000100800 */
[----:B------:R-:W3:Y:S04]  /*4b530*/  LDL.LU R70, [R1+0x110] ;  /* 0x0001100001467983 */ /* 0x000ee80000300800 */
[----:B------:R0:W-:Y:S04]  /*4b540*/  STL [R1+0x3c], R2 ;  /* 0x00003c0201007387 */ /* 0x0001e80000100800 */
[----:B------:R-:W4:Y:S04]  /*4b550*/  LDL.LU R58, [R1+0x1c] ;  /* 0x00001c00013a7983 */ /* 0x000f280000300800 */
[----:B------:R-:W3:Y:S01]  /*4b560*/  LDL.LU R54, [R1] ;  /* 0x0000000001367983 */ /* 0x000ee20000300800 */
[-C--:B------:R-:W-:Y:S01]  /*4b570*/  FFMA R136, R56, R117.reuse, R220 ;  /* 0x0000007538887223 */ /* 0x080fe200000000dc */
[C---:B------:R-:W-:Y:S01]  /*4b580*/  FFMA R141, R60.reuse, R117, R78 ;  /* 0x000000753c8d7223 */ /* 0x040fe2000000004e */
[----:B------:R-:W-:Y:S01]  /*4b590*/  FFMA R56, R60, R119, R222 ;  /* 0x000000773c387223 */ /* 0x000fe200000000de */
[----:B------:R-:W-:Y:S01]  /*4b5a0*/  FFMA R221, R80, R44, R66 ;  /* 0x0000002c50dd7223 */ /* 0x000fe20000000042 */
[C---:B------:R-:W-:Y:S01]  /*4b5b0*/  FFMA R220, R44.reuse, R81, R63 ;  /* 0x000000512cdc7223 */ /* 0x040fe2000000003f */
[C---:B------:R-:W-:Y:S01]  /*4b5c0*/  FFMA R222, R44.reuse, R82, R62 ;  /* 0x000000522cde7223 */ /* 0x040fe2000000003e */
[C---:B------:R-:W-:Y:S01]  /*4b5d0*/  FFMA R60, R44.reuse, R83, R59 ;  /* 0x000000532c3c7223 */ /* 0x040fe2000000003b */
[C---:B------:R-:W-:Y:S01]  /*4b5e0*/  FFMA R107, R44.reuse, R113, R5 ;  /* 0x000000712c6b7223 */ /* 0x040fe20000000005 */
[----:B------:R-:W1:Y:S01]  /*4b5f0*/  LDS.128 R80, [R0+0x210] ;  /* 0x0002100000507984 */ /* 0x000e620000000c00 */
[C---:B------:R-:W-:Y:S01]  /*4b600*/  FFMA R119, R44.reuse, R119, R51 ;  /* 0x000000772c777223 */ /* 0x040fe20000000033 */
[----:B------:R-:W-:-:S02]  /*4b610*/  FFMA R51, R44, R114, R4 ;  /* 0x000000722c337223 */ /* 0x000fc40000000004 */
[----:B------:R-:W4:Y:S04]  /*4b620*/  LDL.LU R74, [R1+0x138] ;  /* 0x00013800014a7983 */ /* 0x000f280000300800 */
[----:B------:R-:W1:Y:S01]  /*4b630*/  LDS.128 R112, [R0+0x220] ;  /* 0x0002200000707984 */ /* 0x000e620000000c00 */
        /* <DEDUP_REMOVED lines=144> */
[----:B------:R-:W4:Y:S01]  /*4bf40*/  LDL.LU R78, [R1+0x20] ;  /* 0x00002000014e7983 */ /* 0x000f220000300800 */
[----:B--2---:R-:W-:-:S03]  /*4bf50*/  FFMA R112, R89, R113, R50 ;  /* 0x0000007159707223 */ /* 0x004fc60000000032 */
[----:B------:R-:W2:Y:S01]  /*4bf60*/  LDL.LU R50, [R1+0x10] ;  /* 0x0000100001327983 */ /* 0x000ea20000300800 */
[----:B---3--:R-:W-:-:S03]  /*4bf70*/  FFMA R228, R114, R109, R54 ;  /* 0x0000006d72e47223 */ /* 0x008fc60000000036 */
[----:B------:R-:W3:Y:S04]  /*4bf80*/  LDL.LU R54, [R1+0x158] ;  /* 0x0001580001367983 */ /* 0x000ee80000300800 */
[----:B------:R-:W3:Y:S04]  /*4bf90*/  LDL.LU R63, [R1+0x154] ;  /* 0x00015400013f7983 */ /* 0x000ee80000300800 */
[----:B------:R-:W3:Y:S04]  /*4bfa0*/  LDL.LU R90, [R1+0x150] ;  /* 0x00015000015a7983 */ /* 0x000ee80000300800 */
[----:B------:R-:W3:Y:S04]  /*4bfb0*/  LDL.LU R110, [R1+0x14c] ;  /* 0x00014c00016e7983 */ /* 0x000ee80000300800 */
[----:B------:R-:W3:Y:S04]  /*4bfc0*/  LDL.LU R62, [R1+0x148] ;  /* 0x00014800013e7983 */ /* 0x000ee80000300800 */
[----:B------:R-:W3:Y:S04]  /*4bfd0*/  LDL.LU R106, [R1+0x144] ;  /* 0x00014400016a7983 */ /* 0x000ee80000300800 */
[----:B------:R-:W3:Y:S01]  /*4bfe0*/  LDL.LU R98, [R1+0x140] ;  /* 0x0001400001627983 */ /* 0x000ee20000300800 */
[----:B------:R-:W-:Y:S01]  /*4bff0*/  FFMA R230, R113, R45, R215 ;  /* 0x0000002d71e67223 */ /* 0x000fe200000000d7 */
[----:B------:R-:W-:-:S02]  /*4c000*/  FFMA R229, R89, R114, R70 ;  /* 0x0000007259e57223 */ /* 0x000fc40000000046 */
[----:B------:R-:W3:Y:S01]  /*4c010*/  LDL.LU R66, [R1+0x13c] ;  /* 0x00013c0001427983 */ /* 0x000ee20000300800 */
[----:B----4-:R-:W-:-:S03]  /*4c020*/  FFMA R215, R114, R85, R58 ;  /* 0x0000005572d77223 */ /* 0x010fc6000000003a */
[----:B------:R-:W4:Y:S01]  /*4c030*/  LDL.LU R70, [R1+0x134] ;  /* 0x0001340001467983 */ /* 0x000f220000300800 */
[----:B------:R-:W-:-:S03]  /*4c040*/  FFMA R227, R113, R109, R16 ;  /* 0x0000006d71e37223 */ /* 0x000fc60000000010 */
[----:B------:R-:W4:Y:S01]  /*4c050*/  LDL.LU R58, [R1+0x130] ;  /* 0x00013000013a7983 */ /* 0x000f220000300800 */
[----:B------:R-:W-:-:S03]  /*4c060*/  FFMA R239, R89, R115, R74 ;  /* 0x0000007359ef7223 */ /* 0x000fc6000000004a */
[----:B------:R-:W3:Y:S04]  /*4c070*/  LDS.128 R16, [R0+0x230] ;  /* 0x0002300000107984 */ /* 0x000ee80000000c00 */
[----:B------:R-:W4:Y:S01]  /*4c080*/  LDL.LU R74, [R1+0x12c] ;  /* 0x00012c00014a7983 */ /* 0x000f220000300800 */
[C---:B------:R-:W-:Y:S01]  /*4c090*/  FFMA R243, R115.reuse, R49, R244 ;  /* 0x0000003173f37223 */ /* 0x040fe200000000f4 */
[C---:B------:R-:W-:Y:S02]  /*4c0a0*/  FFMA R236, R115.reuse, R109, R78 ;  /* 0x0000006d73ec7223 */ /* 0x040fe4000000004e */
[----:B------:R-:W4:Y:S01]  /*4c0b0*/  LDL.LU R78, [R1+0x128] ;  /* 0x00012800014e7983 */ /* 0x000f220000300800 */
[----:B--2---:R-:W-:-:S03]  /*4c0c0*/  FFMA R237, R115, R105, R50 ;  /* 0x0000006973ed7223 */ /* 0x004fc60000000032 */
[----:B------:R-:W2:Y:S01]  /*4c0d0*/  LDL.LU R50, [R1+0x124] ;  /* 0x0001240001327983 */ /* 0x000ea20000300800 */
[----:B---3--:R-:W-:-:S03]  /*4c0e0*/  FFMA R244, R16, R89, R54 ;  /* 0x0000005910f47223 */ /* 0x008fc60000000036 */
[----:B------:R-:W3:Y:S04]  /*4c0f0*/  LDL.LU R54, [R1+0x120] ;  /* 0x0001200001367983 */ /* 0x000ee80000300800 */
[----:B------:R-:W3:Y:S04]  /*4c100*/  LDL.LU R102, [R1+0x11c] ;  /* 0x00011c0001667983 */ /* 0x000ee80000300800 */
        /* <DEDUP_REMOVED lines=12> */
[----:B----4-:R-:W-:Y:S01]  /*4c1d0*/  FFMA R8, R18, R109, R74 ;  /* 0x0000006d12087223 */ /* 0x010fe2000000004a */
[C---:B------:R-:W-:Y:S01]  /*4c1e0*/  FFMA R136, R113.reuse, R57, R136 ;  /* 0x0000003971887223 */ /* 0x040fe20000000088 */
[----:B------:R-:W-:Y:S01]  /*4c1f0*/  FFMA R141, R113, R61, R141 ;  /* 0x0000003d718d7223 */ /* 0x000fe2000000008d */
        /* <DEDUP_REMOVED lines=16> */
[----:B------:R-:W4:Y:S01]  /*4c300*/  LDL.LU R87, [R1+0x28] ;  /* 0x0000280001577983 */ /* 0x000f220000300800 */
[----:B------:R-:W-:-:S03]  /*4c310*/  FFMA R245, R89, R17, R63 ;  /* 0x0000001159f57223 */ /* 0x000fc6000000003f */
[----:B------:R0:W-:Y:S01]  /*4c320*/  STL [R1], R8 ;  /* 0x0000000801007387 */ /* 0x0001e20000100800 */
[----:B------:R-:W-:-:S03]  /*4c330*/  FFMA R118, R115, R69, R247 ;  /* 0x0000004573767223 */ /* 0x000fc600000000f7 */
[----:B------:R-:W4:Y:S01]  /*4c340*/  LDL.LU R63, [R1+0x2c] ;  /* 0x00002c00013f7983 */ /* 0x000f220000300800 */
[----:B------:R-:W-:Y:S01]  /*4c350*/  FFMA R233, R115, R73, R246 ;  /* 0x0000004973e97223 */ /* 0x000fe200000000f6 */
[C---:B------:R-:W-:Y:S01]  /*4c360*/  FFMA R247, R89.reuse, R18, R90 ;  /* 0x0000001259f77223 */ /* 0x040fe2000000005a */
[----:B------:R-:W-:Y:S01]  /*4c370*/  FFMA R246, R89, R19, R110 ;  /* 0x0000001359f67223 */ /* 0x000fe2000000006e */
[----:B------:R-:W4:Y:S01]  /*4c380*/  LDL.LU R90, [R1+0x10c] ;  /* 0x00010c00015a7983 */ /* 0x000f220000300800 */
[----:B------:R-:W-:-:S03]  /*4c390*/  FFMA R241, R115, R65, R248 ;  /* 0x0000004173f17223 */ /* 0x000fc600000000f8 */
[----:B------:R-:W4:Y:S01]  /*4c3a0*/  LDL.LU R110, [R1+0x30] ;  /* 0x00003000016e7983 */ /* 0x000f220000300800 */
[----:B------:R-:W-:Y:S01]  /*4c3b0*/  FFMA R248, R16, R85, R62 ;  /* 0x0000005510f87223 */ /* 0x000fe2000000003e */
[----:B------:R-:W-:Y:S02]  /*4c3c0*/  FFMA R235, R115, R93, R249 ;  /* 0x0000005d73eb7223 */ /* 0x000fe400000000f9 */
[----:B------:R-:W4:Y:S01]  /*4c3d0*/  LDL.LU R62, [R1+0x34] ;  /* 0x00003400013e7983 */ /* 0x000f220000300800 */
[----:B------:R-:W-:Y:S01]  /*4c3e0*/  FFMA R249, R17, R85, R106 ;  /* 0x0000005511f97223 */ /* 0x000fe2000000006a */
[----:B------:R-:W-:Y:S02]  /*4c3f0*/  FFMA R234, R115, R97, R250 ;  /* 0x0000006173ea7223 */ /* 0x000fe400000000fa */
[----:B------:R-:W4:Y:S01]  /*4c400*/  LDL.LU R106, [R1+0x38] ;  /* 0x00003800016a7983 */ /* 0x000f220000300800 */
[-C--:B------:R-:W-:Y:S01]  /*4c410*/  FFMA R250, R18, R85.reuse, R98 ;  /* 0x0000005512fa7223 */ /* 0x080fe20000000062 */
[----:B------:R-:W-:-:S02]  /*4c420*/  FFMA R85, R19, R85, R66 ;  /* 0x0000005513557223 */ /* 0x000fc40000000042 */
[----:B------:R-:W4:Y:S04]  /*4c430*/  LDL.LU R98, [R1+0x108] ;  /* 0x0001080001627983 */ /* 0x000f280000300800 */
[----:B------:R-:W4:Y:S01]  /*4c440*/  LDL.LU R66, [R1+0x104] ;  /* 0x0001040001427983 */ /* 0x000f220000300800 */
[----:B------:R-:W-:Y:S01]  /*4c450*/  FFMA R251, R16, R109, R70 ;  /* 0x0000006d10fb7223 */ /* 0x000fe20000000046 */
[----:B------:R-:W-:Y:S02]  /*4c460*/  FFMA R240, R115, R101, R252 ;  /* 0x0000006573f07223 */ /* 0x000fe400000000fc */
[----:B------:R-:W4:Y:S01]  /*4c470*/  LDL.LU R70, [R1+0x100] ;  /* 0x0001000001467983 */ /* 0x000f220000300800 */
[----:B------:R-:W-:-:S03]  /*4c480*/  FFMA R252, R17, R109, R58 ;  /* 0x0000006d11fc7223 */ /* 0x000fc6000000003a */
[----:B------:R-:W4:Y:S04]  /*4c490*/  LDL.LU R58, [R1+0xfc] ;  /* 0x0000fc00013a7983 */ /* 0x000f280000300800 */
[----:B------:R-:W4:Y:S04]  /*4c4a0*/  LDL.LU R74, [R1+0xf8] ;  /* 0x0000f800014a7983 */ /* 0x000f280000300800 */
[----:B------:R-:W4:Y:S04]  /*4c4b0*/  LDL.LU R10, [R1+0xf4] ;  /* 0x0000f400010a7983 */ /* 0x000f280000300800 */
[----:B------:R-:W4:Y:S04]  /*4c4c0*/  LDL.LU R11, [R1+0xf0] ;  /* 0x0000f000010b7983 */ /* 0x000f280000300800 */
[----:B0-----:R-:W4:Y:S04]  /*4c4d0*/  LDL.LU R8, [R1+0xec] ;  /* 0x0000ec0001087983 */ /* 0x001f280000300800 */
[----:B------:R-:W4:Y:S01]  /*4c4e0*/  LDL.LU R9, [R1+0xe8] ;  /* 0x0000e80001097983 */ /* 0x000f220000300800 */
[----:B------:R-:W-:-:S03]  /*4c4f0*/  FFMA R109, R19, R109, R78 ;  /* 0x0000006d136d7223 */ /* 0x000fc6000000004e */
[----:B------:R-:W4:Y:S01]  /*4c500*/  LDL.LU R78, [R1+0xe4] ;  /* 0x0000e400014e7983 */ /* 0x000f220000300800 */
[----:B--2---:R-:W-:-:S05]  /*4c510*/  FFMA R13, R16, R105, R50 ;  /* 0x00000069100d7223 */ /* 0x004fca0000000032 */
[----:B------:R-:W-:Y:S04]  /*4c520*/  STL [R1+0x4], R13 ;  /* 0x0000040d01007387 */ /* 0x000fe80000100800 */
[----:B------:R-:W2:Y:S01]  /*4c530*/  LDL.LU R50, [R1+0xe0] ;  /* 0x0000e00001327983 */ /* 0x000ea20000300800 */
[----:B---3--:R-:W-:-:S05]  /*4c540*/  FFMA R12, R17, R105, R54 ;  /* 0x00000069110c7223 */ /* 0x008fca0000000036 */
[----:B------:R0:W-:Y:S04]  /*4c550*/  STL [R1+0x10], R12 ;  /* 0x0000100c01007387 */ /* 0x0001e80000100800 */
[----:B------:R-:W3:Y:S01]  /*4c560*/  LDL.LU R54, [R1+0xdc] ;  /* 0x0000dc0001367983 */ /* 0x000ee20000300800 */
[C---:B------:R-:W-:Y:S01]  /*4c570*/  FFMA R48, R115.reuse, R53, R48 ;  /* 0x0000003573307223 */ /* 0x040fe20000000030 */
[C---:B------:R-:W-:Y:S01]  /*4c580*/  FFMA R52, R115.reuse, R57, R52 ;  /* 0x0000003973347223 */ /* 0x040fe20000000034 */
[C---:B------:R-:W-:Y:S01]  /*4c590*/  FFMA R56, R115.reuse, R61, R56 ;  /* 0x0000003d73387223 */ /* 0x040fe20000000038 */
[----:B------:R-:W-:Y:S01]  /*4c5a0*/  FFMA R119, R115, R45, R119 ;  /* 0x0000002d73777223 */ /* 0x000fe20000000077 */
[----:B------:R-:W3:Y:S04]  /*4c5b0*/  LDL.LU R89, [R1+0xcc] ;  /* 0x0000cc0001597983 */ /* 0x000ee80000300800 */
[----:B------:R-:W3:Y:S01]  /*4c5c0*/  LDL.LU R115, [R1+0xc8] ;  /* 0x0000c80001737983 */ /* 0x000ee20000300800 */
[----:B------:R-:W-:-:S03]  /*4c5d0*/  FFMA R102, R18, R105, R102 ;  /* 0x0000006912667223 */ /* 0x000fc60000000066 */
[----:B------:R-:W3:Y:S04]  /*4c5e0*/  LDL.LU R15, [R1+0xc4] ;  /* 0x0000c400010f7983 */ /* 0x000ee80000300800 */
[----:B------:R-:W3:Y:S04]  /*4c5f0*/  LDL.LU R14, [R1+0xc0] ;  /* 0x0000c000010e7983 */ /* 0x000ee80000300800 */
[----:B0-----:R-:W3:Y:S01]  /*4c600*/  LDL.LU R12, [R1+0xbc] ;  /* 0x0000bc00010c7983 */ /* 0x001ee20000300800 */
[----:B------:R-:W-:-:S03]  /*4c610*/  FFMA R105, R19, R105, R91 ;  /* 0x0000006913697223 */ /* 0x000fc6000000005b */
[----:B------:R-:W3:Y:S04]  /*4c620*/  LDL.LU R13, [R1+0xb8] ;  /* 0x0000b800010d7983 */ /* 0x000ee80000300800 */
[----:B------:R0:W-:Y:S01]  /*4c630*/  STL [R1+0x20], R102 ;  /* 0x0000206601007387 */ /* 0x0001e20000100800 */
[----:B----4-:R-:W-:-:S03]  /*4c640*/  FFMA R86, R16, R101, R86 ;  /* 0x0000006510567223 */ /* 0x010fc60000000056 */
[----:B0-----:R-:W4:Y:S04]  /*4c650*/  LDL.LU R102, [R1+0x668] ;  /* 0x0006680001667983 */ /* 0x001f280000300800 */
[----:B------:R-:W4:Y:S04]  /*4c660*/  LDL.LU R91, [R1+0x664] ;  /* 0x00066400015b7983 */ /* 0x000f280000300800 */
[----:B------:R0:W-:Y:S01]  /*4c670*/  STL [R1+0x1c], R105 ;  /* 0x00001c6901007387 */ /* 0x0001e20000100800 */
[-C--:B------:R-:W-:Y:S01]  /*4c680*/  FFMA R87, R17, R101.reuse, R87 ;  /* 0x0000006511577223 */ /* 0x080fe20000000057 */
[----:B------:R-:W-:-:S02]  /*4c690*/  FFMA R63, R18, R101, R63 ;  /* 0x00000065123f7223 */ /* 0x000fc4000000003f */
[----:B0-----:R-:W4:Y:S04]  /*4c6a0*/  LDL.LU R105, [R1+0xd0] ;  /* 0x0000d00001697983 */ /* 0x001f280000300800 */
[----:B------:R0:W-:Y:S01]  /*4c6b0*/  STL [R1+0x24], R86 ;  /* 0x0000245601007387 */ /* 0x0001e20000100800 */
[----:B------:R-:W-:Y:S01]  /*4c6c0*/  FFMA R110, R16, R97, R110 ;  /* 0x00000061106e7223 */ /* 0x000fe2000000006e */
[----:B------:R-:W-:Y:S01]  /*4c6d0*/  FFMA R101, R19, R101, R90 ;  /* 0x0000006513657223 */ /* 0x000fe2000000005a */
[-C--:B------:R-:W-:Y:S01]  /*4c6e0*/  FFMA R62, R17, R97.reuse, R62 ;  /* 0x00000061113e7223 */ /* 0x080fe2000000003e */
[----:B0-----:R-:W4:Y:S04]  /*4c6f0*/  LDL.LU R86, [R1+0x660] ;  /* 0x0006600001567983 */ /* 0x001f280000300800 */
[----:B------:R0:W-:Y:S01]  /*4c700*/  STL [R1+0x28], R87 ;  /* 0x0000285701007387 */ /* 0x0001e20000100800 */
[----:B------:R-:W-:Y:S01]  /*4c710*/  FFMA R106, R18, R97, R106 ;  /* 0x00000061126a7223 */ /* 0x000fe2000000006a */
[----:B------:R-:W-:-:S02]  /*4c720*/  FFMA R66, R16, R93, R66 ;  /* 0x0000005d10427223 */ /* 0x000fc40000000042 */
[----:B0-----:R-:W4:Y:S04]  /*4c730*/  LDL.LU R87, [R1+0x65c] ;  /* 0x00065c0001577983 */ /* 0x001f280000300800 */
[----:B------:R0:W-:Y:S01]  /*4c740*/  STL [R1+0x2c], R63 ;  /* 0x00002c3f01007387 */ /* 0x0001e20000100800 */
[----:B------:R-:W-:Y:S01]  /*4c750*/  FFMA R70, R17, R93, R70 ;  /* 0x0000005d11467223 */ /* 0x000fe20000000046 */
[C---:B------:R-:W-:Y:S02]  /*4c760*/  FFMA R97, R19.reuse, R97, R98 ;  /* 0x0000006113617223 */ /* 0x040fe40000000062 */
[----:B0-----:R-:W4:Y:S04]  /*4c770*/  LDL.LU R63, [R1+0x658] ;  /* 0x00065800013f7983 */ /* 0x001f280000300800 */
[----:B------:R-:W4:Y:S04]  /*4c780*/  LDL.LU R90, [R1+0x654] ;  /* 0x00065400015a7983 */ /* 0x000f280000300800 */
[----:B------:R0:W-:Y:S01]  /*4c790*/  STL [R1+0x30], R110 ;  /* 0x0000306e01007387 */ /* 0x0001e20000100800 */
[-C--:B------:R-:W-:Y:S01]  /*4c7a0*/  FFMA R58, R18, R93.reuse, R58 ;  /* 0x0000005d123a7223 */ /* 0x080fe2000000003a */
[----:B------:R-:W-:-:S02]  /*4c7b0*/  FFMA R93, R19, R93, R74 ;  /* 0x0000005d135d7223 */ /* 0x000fc4000000004a */
        /* <DEDUP_REMOVED lines=8> */
[----:B0-----:R-:W4:Y:S04]  /*4c840*/  LDL.LU R66, [R1+0x640] ;  /* 0x0006400001427983 */ /* 0x001f280000300800 */
[----:B------:R0:W-:Y:S04]  /*4c850*/  STL [R1+0x170], R70 ;  /* 0x0001704601007387 */ /* 0x0001e80000100800 */
[----:B0-----:R-:W4:Y:S04]  /*4c860*/  LDL.LU R70, [R1+0x63c] ;  /* 0x00063c0001467983 */ /* 0x001f280000300800 */
[----:B------:R0:W-:Y:S04]  /*4c870*/  STL [R1+0x16c], R58 ;  /* 0x00016c3a01007387 */ /* 0x0001e80000100800 */
[----:B0-----:R-:W4:Y:S04]  /*4c880*/  LDL.LU R58, [R1+0x638] ;  /* 0x00063800013a7983 */ /* 0x001f280000300800 */
[----:B------:R-:W4:Y:S04]  /*4c890*/  LDL.LU R74, [R1+0x634] ;  /* 0x00063400014a7983 */ /* 0x000f280000300800 */
[----:B------:R0:W-:Y:S01]  /*4c8a0*/  STL [R1+0x168], R93 ;  /* 0x0001685d01007387 */ /* 0x0001e20000100800 */
[----:B------:R-:W-:-:S03]  /*4c8b0*/  FFMA R8, R18, R65, R8 ;  /* 0x0000004112087223 */ /* 0x000fc60000000008 */
[----:B0-----:R-:W4:Y:S04]  /*4c8c0*/  LDL.LU R93, [R1+0xd4] ;  /* 0x0000d400015d7983 */ /* 0x001f280000300800 */
[----:B------:R0:W-:Y:S02]  /*4c8d0*/  STL [R1+0x164], R10 ;  /* 0x0001640a01007387 */ /* 0x0001e40000100800 */
[-C--:B0-----:R-:W-:Y:S01]  /*4c8e0*/  FFMA R10, R17, R65.reuse, R11 ;  /* 0x00000041110a7223 */ /* 0x081fe2000000000b */
[----:B------:R-:W-:-:S04]  /*4c8f0*/  FFMA R11, R19, R65, R9 ;  /* 0x00000041130b7223 */ /* 0x000fc80000000009 */
[----:B------:R-:W-:Y:S04]  /*4c900*/  STL [R1+0x160], R10 ;  /* 0x0001600a01007387 */ /* 0x000fe80000100800 */
[----:B------:R-:W4:Y:S01]  /*4c910*/  LDL.LU R65, [R1+0xd8] ;  /* 0x0000d80001417983 */ /* 0x000f220000300800 */
[----:B------:R-:W-:-:S03]  /*4c920*/  FFMA R78, R16, R69, R78 ;  /* 0x00000045104e7223 */ /* 0x000fc6000000004e */
[----:B------:R-:W-:Y:S04]  /*4c930*/  STL [R1+0x15c], R8 ;  /* 0x00015c0801007387 */ /* 0x000fe80000100800 */
[----:B------:R-:W-:Y:S04]  /*4c940*/  STL [R1+0x158], R11 ;  /* 0x0001580b01007387 */ /* 0x000fe80000100800 */
[----:B------:R0:W-:Y:S04]  /*4c950*/  STL [R1+0x154], R78 ;  /* 0x0001544e01007387 */ /* 0x0001e80000100800 */
[----:B------:R-:W1:Y:S04]  /*4c960*/  LDS.128 R8, [R0+0x400] ;  /* 0x0004000000087984 */ /* 0x000e680000000c00 */
[----:B0-----:R-:W4:Y:S01]  /*4c970*/  LDL.LU R78, [R1+0x630] ;  /* 0x00063000014e7983 */ /* 0x001f220000300800 */
[----:B--2---:R-:W-:-:S05]  /*4c980*/  FFMA R50, R17, R69, R50 ;  /* 0x0000004511327223 */ /* 0x004fca0000000032 */
[----:B------:R0:W-:Y:S04]  /*4c990*/  STL [R1+0x150], R50 ;  /* 0x0001503201007387 */ /* 0x0001e80000100800 */
[----:B0-----:R-:W2:Y:S01]  /*4c9a0*/  LDL.LU R50, [R1+0x62c] ;  /* 0x00062c0001327983 */ /* 0x001ea20000300800 */
[----:B---3--:R-:W-:-:S05]  /*4c9b0*/  FFMA R54, R18, R69, R54 ;  /* 0x0000004512367223 */ /* 0x008fca0000000036 */
[----:B------:R0:W-:Y:S04]  /*4c9c0*/  STL [R1+0x14c], R54 ;  /* 0x00014c3601007387 */ /* 0x0001e80000100800 */
[----:B0-----:R-:W3:Y:S01]  /*4c9d0*/  LDL.LU R54, [R1+0x628] ;  /* 0x0006280001367983 */ /* 0x001ee20000300800 */
[----:B----4-:R-:W-:Y:S01]  /*4c9e0*/  FFMA R65, R19, R69, R65 ;  /* 0x0000004513417223 */ /* 0x010fe20000000041 */
[-C--:B------:R-:W-:Y:S01]  /*4c9f0*/  FFMA R69, R16, R73.reuse, R93 ;  /* 0x0000004910457223 */ /* 0x080fe2000000005d */
[----:B------:R-:W-:-:S03]  /*4ca00*/  FFMA R93, R17, R73, R105 ;  /* 0x00000049115d7223 */ /* 0x000fc60000000069 */
[----:B------:R0:W-:Y:S04]  /*4ca10*/  STL [R1+0x148], R65 ;  /* 0x0001484101007387 */ /* 0x0001e80000100800 */
[----:B------:R4:W-:Y:S01]  /*4ca20*/  STL [R1+0x144], R69 ;  /* 0x0001444501007387 */ /* 0x0009e20000100800 */
[-C--:B0-----:R-:W-:Y:S01]  /*4ca30*/  FFMA R65, R18, R73.reuse, R89 ;  /* 0x0000004912417223 */ /* 0x081fe20000000059 */
[----:B------:R-:W-:Y:S01]  /*4ca40*/  FFMA R73, R19, R73, R115 ;  /* 0x0000004913497223 */ /* 0x000fe20000000073 */
[-C--:B----4-:R-:W-:Y:S01]  /*4ca50*/  FFMA R69, R16, R77.reuse, R15 ;  /* 0x0000004d10457223 */ /* 0x090fe2000000000f */
[-C--:B------:R-:W-:Y:S02]  /*4ca60*/  FFMA R15, R18, R77.reuse, R12 ;  /* 0x0000004d120f7223 */ /* 0x080fe4000000000c */
[----:B------:R0:W-:Y:S04]  /*4ca70*/  STL [R1+0x140], R65 ;  /* 0x0001404101007387 */ /* 0x0001e80000100800 */
[----:B------:R-:W-:Y:S04]  /*4ca80*/  STL [R1+0x13c], R73 ;  /* 0x00013c4901007387 */ /* 0x000fe80000100800 */
[----:B------:R4:W-:Y:S04]  /*4ca90*/  STL [R1+0x138], R69 ;  /* 0x0001384501007387 */ /* 0x0009e80000100800 */
[----:B------:R-:W3:Y:S04]  /*4caa0*/  LDL.LU R12, [R1+0x40] ;  /* 0x00004000010c7983 */ /* 0x000ee80000300800 */
[----:B------:R-:W-:Y:S01]  /*4cab0*/  STL [R1+0x134], R15 ;  /* 0x0001340f01007387 */ /* 0x000fe20000100800 */
[-C--:B0-----:R-:W-:Y:S01]  /*4cac0*/  FFMA R65, R17, R77.reuse, R14 ;  /* 0x0000004d11417223 */ /* 0x081fe2000000000e */
[----:B------:R-:W-:-:S02]  /*4cad0*/  FFMA R14, R19, R77, R13 ;  /* 0x0000004d130e7223 */ /* 0x000fc4000000000d */
[----:B------:R-:W3:Y:S04]  /*4cae0*/  LDL.LU R13, [R1+0x3c] ;  /* 0x00003c00010d7983 */ /* 0x000ee80000300800 */
[----:B------:R2:W-:Y:S01]  /*4caf0*/  STL [R1+0x130], R14 ;  /* 0x0001300e01007387 */ /* 0x0005e20000100800 */
[-C--:B----4-:R-:W-:Y:S01]  /*4cb00*/  FFMA R69, R16, R61.reuse, R86 ;  /* 0x0000003d10457223 */ /* 0x090fe20000000056 */
[-C--:B------:R-:W-:Y:S01]  /*4cb10*/  FFMA R73, R18, R61.reuse, R102 ;  /* 0x0000003d12497223 */ /* 0x080fe20000000066 */
[----:B------:R-:W-:Y:S01]  /*4cb20*/  FFMA R77, R19, R61, R94 ;  /* 0x0000003d134d7223 */ /* 0x000fe2000000005e */
[-C--:B--2---:R-:W-:Y:S01]  /*4cb30*/  FFMA R14, R17, R49.reuse, R50 ;  /* 0x00000031110e7223 */ /* 0x084fe20000000032 */
[-C--:B---3--:R-:W-:Y:S02]  /*4cb40*/  FFMA R15, R16, R49.reuse, R54 ;  /* 0x00000031100f7223 */ /* 0x088fe40000000036 */
[----:B------:R-:W2:Y:S04]  /*4cb50*/  LDL.LU R54, [R1+0x624] ;  /* 0x0006240001367983 */ /* 0x000ea80000300800 */
[----:B------:R-:W3:Y:S04]  /*4cb60*/  LDL.LU R50, [R1+0x620] ;  /* 0x0006200001327983 */ /* 0x000ee80000300800 */
[----:B------:R0:W-:Y:S02]  /*4cb70*/  STL [R1+0x12c], R15 ;  /* 0x00012c0f01007387 */ /* 0x0001e40000100800 */
[----:B0-----:R-:W-:-:S02]  /*4cb80*/  FFMA R15, R18, R49, R78 ;  /* 0x00000031120f7223 */ /* 0x001fc4000000004e */
[----:B------:R-:W4:Y:S04]  /*4cb90*/  LDL.LU R78, [R1+0x61c] ;  /* 0x00061c00014e7983 */ /* 0x000f280000300800 */
[----:B------:R0:W-:Y:S02]  /*4cba0*/  STL [R1+0x128], R14 ;  /* 0x0001280e01007387 */ /* 0x0001e40000100800 */
[----:B0-----:R-:W-:Y:S02]  /*4cbb0*/  FFMA R14, R19, R49, R74 ;  /* 0x00000031130e7223 */ /* 0x001fe4000000004a */
[----:B------:R-:W2:Y:S04]  /*4cbc0*/  LDL.LU R74, [R1+0x618] ;  /* 0x00061800014a7983 */ /* 0x000ea80000300800 */
[----:B------:R0:W-:Y:S02]  /*4cbd0*/  STL [R1+0x124], R15 ;  /* 0x0001240f01007387 */ /* 0x0001e40000100800 */
[----:B0-----:R-:W-:-:S02]  /*4cbe0*/  FFMA R15, R16, R53, R70 ;  /* 0x00000035100f7223 */ /* 0x001fc40000000046 */
[----:B------:R-:W4:Y:S04]  /*4cbf0*/  LDL.LU R70, [R1+0x614] ;  /* 0x0006140001467983 */ /* 0x000f280000300800 */
[----:B------:R0:W-:Y:S02]  /*4cc00*/  STL [R1+0x120], R14 ;  /* 0x0001200e01007387 */ /* 0x0001e40000100800 */
[-C--:B0-----:R-:W-:Y:S02]  /*4cc10*/  FFMA R14, R17, R53.reuse, R66 ;  /* 0x00000035110e7223 */ /* 0x081fe40000000042 */
[----:B------:R-:W4:Y:S04]  /*4cc20*/  LDL.LU R66, [R1+0x610] ;  /* 0x0006100001427983 */ /* 0x000f280000300800 */
[----:B------:R0:W-:Y:S02]  /*4cc30*/  STL [R1+0x11c], R15 ;  /* 0x00011c0f01007387 */ /* 0x0001e40000100800 */
[----:B0-----:R-:W-:-:S02]  /*4cc40*/  FFMA R15, R18, R53, R98 ;  /* 0x00000035120f7223 */ /* 0x001fc40000000062 */
[----:B------:R-:W4:Y:S04]  /*4cc50*/  LDL.LU R98, [R1+0x60c] ;  /* 0x00060c0001627983 */ /* 0x000f280000300800 */
[----:B------:R0:W-:Y:S02]  /*4cc60*/  STL [R1+0x118], R14 ;  /* 0x0001180e01007387 */ /* 0x0001e40000100800 */
[----:B0-----:R-:W-:Y:S01]  /*4cc70*/  FFMA R14, R19, R53, R106 ;  /* 0x00000035130e7223 */ /* 0x001fe2000000006a */
[-C--:B------:R-:W-:Y:S01]  /*4cc80*/  FFMA R53, R16, R57.reuse, R110 ;  /* 0x0000003910357223 */ /* 0x080fe2000000006e */
[----:B------:R-:W4:Y:S04]  /*4cc90*/  LDL.LU R106, [R1+0x608] ;  /* 0x00060800016a7983 */ /* 0x000f280000300800 */
[----:B------:R-:W-:Y:S04]  /*4cca0*/  STL [R1+0x114], R15 ;  /* 0x0001140f01007387 */ /* 0x000fe80000100800 */
[----:B------:R-:W4:Y:S04]  /*4ccb0*/  LDL.LU R110, [R1+0x604] ;  /* 0x00060400016e7983 */ /* 0x000f280000300800 */
[----:B------:R0:W-:Y:S02]  /*4ccc0*/  STL [R1+0x110], R14 ;  /* 0x0001100e01007387 */ /* 0x0001e40000100800 */
[----:B0-----:R-:W-:-:S02]  /*4ccd0*/  FFMA R14, R17, R57, R90 ;  /* 0x00000039110e7223 */ /* 0x001fc4000000005a */
[----:B------:R-:W4:Y:S04]  /*4cce0*/  LDL.LU R90, [R1+0x600] ;  /* 0x00060000015a7983 */ /* 0x000f280000300800 */
[----:B------:R3:W-:Y:S04]  /*4ccf0*/  STL [R1+0x10c], R14 ;  /* 0x00010c0e01007387 */ /* 0x0007e80000100800 */
[----:B------:R-:W4:Y:S04]  /*4cd00*/  LDL.LU R86, [R1+0x5fc] ;  /* 0x0005fc0001567983 */ /* 0x000f280000300800 */
[----:B------:R-:W4:Y:S04]  /*4cd10*/  LDL.LU R102, [R1+0x5f8] ;  /* 0x0005f80001667983 */ /* 0x000f280000300800 */
[----:B------:R-:W4:Y:S01]  /*4cd20*/  LDL.LU R94, [R1+0x5f4] ;  /* 0x0005f400015e7983 */ /* 0x000f220000300800 */
[----:B-1----:R-:W-:Y:S01]  /*4cd30*/  FFMA R49, R8, R46, R210 ;  /* 0x0000002e08317223 */ /* 0x002fe200000000d2 */
[C---:B------:R-:W-:Y:S01]  /*4cd40*/  FFMA R87, R19.reuse, R57, R87 ;  /* 0x0000003913577223 */ /* 0x040fe20000000057 */
[-C--:B------:R-:W-:Y:S01]  /*4cd50*/  FFMA R103, R19, R45.reuse, R103 ;  /* 0x0000002d13677223 */ /* 0x080fe20000000067 */
[-C--:B------:R-:W-:Y:S01]  /*4cd60*/  FFMA R111, R16, R45.reuse, R111 ;  /* 0x0000002d106f7223 */ /* 0x080fe2000000006f */
[-C--:B------:R-:W-:Y:S01]  /*4cd70*/  FFMA R107, R17, R45.reuse, R107 ;  /* 0x0000002d116b7223 */ /* 0x080fe2000000006b */
[C---:B------:R-:W-:Y:S01]  /*4cd80*/  FFMA R51, R18.reuse, R45, R51 ;  /* 0x0000002d12337223 */ /* 0x040fe20000000033 */
[----:B------:R-:W-:Y:S01]  /*4cd90*/  FFMA R63, R18, R57, R63 ;  /* 0x00000039123f7223 */ /* 0x000fe2000000003f */
[C---:B---3--:R-:W-:Y:S01]  /*4cda0*/  FFMA R14, R8.reuse, R50, R188 ;  /* 0x00000032080e7223 */ /* 0x048fe200000000bc */
[C---:B------:R-:W-:Y:S01]  /*4cdb0*/  FFMA R188, R8.reuse, R62, R193 ;  /* 0x0000003e08bc7223 */ /* 0x040fe200000000c1 */
[C---:B--2---:R-:W-:Y:S01]  /*4cdc0*/  FFMA R15, R8.reuse, R74, R12 ;  /* 0x0000004a080f7223 */ /* 0x044fe2000000000c */
[C---:B----4-:R-:W-:Y:S01]  /*4cdd0*/  FFMA R12, R8.reuse, R78, R13 ;  /* 0x0000004e080c7223 */ /* 0x050fe2000000000d */
[----:B------:R-:W-:-:S03]  /*4cde0*/  FFMA R13, R8, R54, R183 ;  /* 0x00000036080d7223 */ /* 0x000fc600000000b7 */
[----:B------:R-:W-:Y:S04]  /*4cdf0*/  STL [R1+0xc8], R15 ;  /* 0x0000c80f01007387 */ /* 0x000fe80000100800 */
[----:B------:R0:W-:Y:S04]  /*4ce00*/  STL [R1+0xc4], R12 ;  /* 0x0000c40c01007387 */ /* 0x0001e80000100800 */
[----:B------:R-:W-:Y:S04]  /*4ce10*/  STL [R1+0xc0], R14 ;  /* 0x0000c00e01007387 */ /* 0x000fe80000100800 */
[----:B------:R-:W-:Y:S01]  /*4ce20*/  STL [R1+0xbc], R13 ;  /* 0x0000bc0d01007387 */ /* 0x000fe20000100800 */
[C---:B------:R-:W-:Y:S01]  /*4ce30*/  FFMA R47, R8.reuse, R70, R47 ;  /* 0x00000046082f7223 */ /* 0x040fe2000000002f */
[----:B0-----:R-:W-:-:S05]  /*4ce40*/  FFMA R12, R8, R58, R195 ;  /* 0x0000003a080c7223 */ /* 0x001fca00000000c3 */
        /* <DEDUP_REMOVED lines=15> */
[----:B------:R-:W-:Y:S04]  /*4cf40*/  STL [R1+0xb8], R8 ;  /* 0x0000b80801007387 */ /* 0x000fe80000100800 */
[----:B------:R-:W-:Y:S04]  /*4cf50*/  STL [R1+0xb4], R5 ;  /* 0x0000b40501007387 */ /* 0x000fe80000100800 */
[----:B------:R1:W-:Y:S04]  /*4cf60*/  STL [R1+0xb0], R4 ;  /* 0x0000b00401007387 */ /* 0x0003e80000100800 */
[----:B------:R2:W-:Y:S04]  /*4cf70*/  STL [R1+0xac], R3 ;  /* 0x0000ac0301007387 */ /* 0x0005e80000100800 */
[----:B------:R3:W-:Y:S01]  /*4cf80*/  STL [R1+0xa4], R2 ;  /* 0x0000a40201007387 */ /* 0x0007e20000100800 */
[C---:B-1----:R-:W-:Y:S01]  /*4cf90*/  FFMA R4, R9.reuse, R98, R148 ;  /* 0x0000006209047223 */ /* 0x042fe20000000094 */
[C---:B--2---:R-:W-:Y:S01]  /*4cfa0*/  FFMA R3, R9.reuse, R94, R117 ;  /* 0x0000005e09037223 */ /* 0x044fe20000000075 */
[----:B---3--:R-:W-:-:S03]  /*4cfb0*/  FFMA R2, R9, R66, R149 ;  /* 0x0000004209027223 */ /* 0x008fc60000000095 */
        /* <DEDUP_REMOVED lines=15> */
[----:B------:R-:W-:Y:S01]  /*4d0b0*/  FFMA R183, R10, R86, R156 ;  /* 0x000000560ab77223 */ /* 0x000fe2000000009c */
[C---:B-1----:R-:W-:Y:S01]  /*4d0c0*/  FFMA R4, R9.reuse, R62, R150 ;  /* 0x0000003e09047223 */ /* 0x042fe20000000096 */
[----:B--2---:R-:W-:Y:S01]  /*4d0d0*/  FFMA R3, R9, R46, R163 ;  /* 0x0000002e09037223 */ /* 0x004fe200000000a3 */
[----:B---3--:R-:W-:-:S03]  /*4d0e0*/  FFMA R2, R90, R10, R157 ;  /* 0x0000000a5a027223 */ /* 0x008fc6000000009d */
[----:B------:R-:W-:Y:S04]  /*4d0f0*/  STL [R1+0x7c], R4 ;  /* 0x00007c0401007387 */ /* 0x000fe80000100800 */
[----:B------:R1:W-:Y:S04]  /*4d100*/  STL [R1+0x78], R3 ;  /* 0x0000780301007387 */ /* 0x0003e80000100800 */
[----:B------:R-:W-:Y:S04]  /*4d110*/  STL [R1+0x57c], R183 ;  /* 0x00057cb701007387 */ /* 0x000fe80000100800 */
[----:B------:R2:W-:Y:S01]  /*4d120*/  STL [R1+0x74], R2 ;  /* 0x0000740201007387 */ /* 0x0005e20000100800 */
[C---:B-1----:R-:W-:Y:S01]  /*4d130*/  FFMA R3, R10.reuse, R110, R158 ;  /* 0x0000006e0a037223 */ /* 0x042fe2000000009e */
[C---:B--2---:R-:W-:Y:S01]  /*4d140*/  FFMA R2, R10.reuse, R106, R155 ;  /* 0x0000006a0a027223 */ /* 0x044fe2000000009b */
[----:B------:R-:W-:-:S03]  /*4d150*/  FFMA R4, R10, R102, R152 ;  /* 0x000000660a047223 */ /* 0x000fc60000000098 */
        /* <DEDUP_REMOVED lines=20> */
[----:B------:R-:W-:Y:S04]  /*4d2a0*/  STL [R1+0x44], R4 ;  /* 0x0000440401007387 */ /* 0x000fe80000100800 */
[----:B------:R-:W3:Y:S01]  /*4d2b0*/  LDL.LU R120, [R1] ;  /* 0x0000000001787983 */ /* 0x000ee20000300800 */
[C---:B-1----:R-:W-:Y:S01]  /*4d2c0*/  FFMA R3, R10.reuse, R62, R160 ;  /* 0x0000003e0a037223 */ /* 0x042fe200000000a0 */
[----:B--2---:R-:W-:-:S04]  /*4d2d0*/  FFMA R2, R10, R46, R173 ;  /* 0x0000002e0a027223 */ /* 0x004fc800000000ad */
[----:B------:R1:W-:Y:S04]  /*4d2e0*/  STL [R1+0x40], R3 ;  /* 0x0000400301007387 */ /* 0x0003e80000100800 */
[----:B------:R-:W2:Y:S04]  /*4d2f0*/  LDL.LU R147, [R1+0x4] ;  /* 0x0000040001937983 */ /* 0x000ea80000300800 */
[----:B------:R4:W-:Y:S04]  /*4d300*/  STL [R1+0x3c], R2 ;  /* 0x00003c0201007387 */ /* 0x0009e80000100800 */
[----:B------:R-:W3:Y:S04]  /*4d310*/  LDL.LU R193, [R1+0x10] ;  /* 0x0000100001c17983 */ /* 0x000ee80000300800 */
[----:B------:R-:W3:Y:S04]  /*4d320*/  LDL.LU R19, [R1+0x20] ;  /* 0x0000200001137983 */ /* 0x000ee80000300800 */
[----:B------:R-:W3:Y:S04]  /*4d330*/  LDL.LU R45, [R1+0x1c] ;  /* 0x00001c00012d7983 */ /* 0x000ee80000300800 */
[----:B------:R-:W3:Y:S04]  /*4d340*/  LDL.LU R44, [R1+0x24] ;  /* 0x00002400012c7983 */ /* 0x000ee80000300800 */
[----:B------:R-:W3:Y:S04]  /*4d350*/  LDL.LU R18, [R1+0x28] ;  /* 0x0000280001127983 */ /* 0x000ee80000300800 */
[----:B------:R-:W3:Y:S01]  /*4d360*/  LDL.LU R57, [R1+0x2c] ;  /* 0x00002c0001397983 */ /* 0x000ee20000300800 */
        /* <DEDUP_REMOVED lines=64> */
[----:B-1----:R-:W-:Y:S01]  /*4d770*/  FFMA R3, R90, R11, R172 ;  /* 0x0000000b5a037223 */ /* 0x002fe200000000ac */
[C---:B------:R-:W-:Y:S01]  /*4d780*/  FFMA R5, R11.reuse, R86, R179 ;  /* 0x000000560b057223 */ /* 0x040fe200000000b3 */
[----:B------:R-:W-:Y:S01]  /*4d790*/  LDS.128 R12, [R0+0x430] ;  /* 0x00043000000c7984 */ /* 0x000fe20000000c00 */
        /* <DEDUP_REMOVED lines=15> */
[----:B------:R-:W-:-:S03]  /*4d890*/  FFMA R91, R17, R61, R91 ;  /* 0x0000003d115b7223 */ /* 0x000fc6000000005b */
[----:B------:R-:W4:Y:S04]  /*4d8a0*/  LDL.LU R17, [R1+0x30] ;  /* 0x0000300001117983 */ /* 0x000f280000300800 */
[----:B------:R-:W4:Y:S04]  /*4d8b0*/  LDL.LU R61, [R1+0x34] ;  /* 0x00003400013d7983 */ /* 0x000f280000300800 */
[----:B------:R-:W4:Y:S04]  /*4d8c0*/  LDL.LU R16, [R1+0x38] ;  /* 0x0000380001107983 */ /* 0x000f280000300800 */
        /* <DEDUP_REMOVED lines=9> */
[----:B------:R1:W-:Y:S04]  /*4d960*/  STL [R1+0x5a4], R177 ;  /* 0x0005a4b101007387 */ /* 0x0003e80000100800 */
[----:B------:R-:W-:Y:S04]  /*4d970*/  STL [R1+0x5a8], R172 ;  /* 0x0005a8ac01007387 */ /* 0x000fe80000100800 */
[----:B------:R-:W-:Y:S04]  /*4d980*/  STL [R1+0x5ac], R178 ;  /* 0x0005acb201007387 */ /* 0x000fe80000100800 */
[----:B------:R-:W-:Y:S01]  /*4d990*/  STL [R1+0x5b0], R176 ;  /* 0x0005b0b001007387 */ /* 0x000fe20000100800 */
[-C--:B0-----:R-:W-:Y:S01]  /*4d9a0*/  FFMA R22, R8, R106.reuse, R22 ;  /* 0x0000006a08167223 */ /* 0x081fe20000000016 */
[-C--:B------:R-:W-:Y:S01]  /*4d9b0*/  FFMA R21, R9, R106.reuse, R21 ;  /* 0x0000006a09157223 */ /* 0x080fe20000000015 */
[-C--:B------:R-:W-:Y:S01]  /*4d9c0*/  FFMA R113, R10, R106.reuse, R113 ;  /* 0x0000006a0a717223 */ /* 0x080fe20000000071 */
[-C--:B------:R-:W-:Y:S01]  /*4d9d0*/  FFMA R237, R11, R106.reuse, R237 ;  /* 0x0000006a0bed7223 */ /* 0x080fe200000000ed */
[-C--:B--2---:R-:W-:Y:S01]  /*4d9e0*/  FFMA R157, R12, R106.reuse, R147 ;  /* 0x0000006a0c9d7223 */ /* 0x084fe20000000093 */
[-C--:B---3--:R-:W-:Y:S01]  /*4d9f0*/  FFMA R158, R13, R106.reuse, R193 ;  /* 0x0000006a0d9e7223 */ /* 0x088fe200000000c1 */
[CC--:B------:R-:W-:Y:S01]  /*4da00*/  FFMA R159, R14.reuse, R106.reuse, R19 ;  /* 0x0000006a0e9f7223 */ /* 0x0c0fe20000000013 */
[----:B------:R-:W2:Y:S04]  /*4da10*/  LDL.LU R193, [R1+0x174] ;  /* 0x0001740001c17983 */ /* 0x000ea80000300800 */
[----:B------:R-:W3:Y:S01]  /*4da20*/  LDL.LU R19, [R1+0x170] ;  /* 0x0001700001137983 */ /* 0x000ee20000300800 */
[----:B------:R-:W-:Y:S01]  /*4da30*/  FFMA R106, R15, R106, R45 ;  /* 0x0000006a0f6a7223 */ /* 0x000fe2000000002d */
[----:B------:R-:W-:-:S02]  /*4da40*/  FFMA R161, R14, R102, R57 ;  /* 0x000000660ea17223 */ /* 0x000fc40000000039 */
[----:B------:R-:W2:Y:S04]  /*4da50*/  LDL.LU R45, [R1+0x16c] ;  /* 0x00016c00012d7983 */ /* 0x000ea80000300800 */
[----:B------:R-:W2:Y:S04]  /*4da60*/  LDL.LU R57, [R1+0x168] ;  /* 0x0001680001397983 */ /* 0x000ea80000300800 */
[----:B-1----:R-:W2:Y:S01]  /*4da70*/  LDL.LU R177, [R1+0x164] ;  /* 0x0001640001b17983 */ /* 0x002ea20000300800 */
[----:B------:R-:W-:-:S03]  /*4da80*/  FFMA R154, R14, R110, R120 ;  /* 0x0000006e0e9a7223 */ /* 0x000fc60000000078 */
[----:B------:R-:W2:Y:S04]  /*4da90*/  LDL.LU R181, [R1+0x160] ;  /* 0x0001600001b57983 */ /* 0x000ea80000300800 */
        /* <DEDUP_REMOVED lines=8> */
[----:B------:R-:W2:Y:S01]  /*4db20*/  LDL.LU R4, [R1+0x13c] ;  /* 0x00013c0001047983 */ /* 0x000ea20000300800 */
[CC--:B------:R-:W-:Y:S01]  /*4db30*/  FFMA R160, R13.reuse, R102.reuse, R18 ;  /* 0x000000660da07223 */ /* 0x0c0fe20000000012 */
[----:B------:R-:W-:Y:S01]  /*4db40*/  FFMA R162, R12, R102, R44 ;  /* 0x000000660ca27223 */ /* 0x000fe2000000002c */
[----:B----4-:R-:W-:-:S02]  /*4db50*/  FFMA R163, R13, R98, R61 ;  /* 0x000000620da37223 */ /* 0x010fc4000000003d */
[----:B------:R-:W4:Y:S04]  /*4db60*/  LDL.LU R61, [R1+0x138] ;  /* 0x00013800013d7983 */ /* 0x000f280000300800 */
        /* <DEDUP_REMOVED lines=8> */
[----:B---3--:R-:W-:-:S03]  /*4dbf0*/  FFMA R167, R13, R94, R19 ;  /* 0x0000005e0da77223 */ /* 0x008fc60000000013 */
[----:B------:R-:W3:Y:S01]  /*4dc00*/  LDL.LU R19, [R1+0x11c] ;  /* 0x00011c0001137983 */ /* 0x000ee20000300800 */
[----:B--2---:R-:W-:-:S03]  /*4dc10*/  FFMA R168, R14, R94, R45 ;  /* 0x0000005e0ea87223 */ /* 0x004fc6000000002d */
[----:B------:R-:W2:Y:S01]  /*4dc20*/  LDL.LU R44, [R1+0x118] ;  /* 0x00011800012c7983 */ /* 0x000ea20000300800 */
[----:B------:R-:W-:-:S03]  /*4dc30*/  FFMA R169, R12, R94, R193 ;  /* 0x0000005e0ca97223 */ /* 0x000fc600000000c1 */
[----:B------:R-:W2:Y:S04]  /*4dc40*/  LDL.LU R45, [R1+0x114] ;  /* 0x00011400012d7983 */ /* 0x000ea80000300800 */
[----:B------:R-:W2:Y:S01]  /*4dc50*/  LDL.LU R193, [R1+0x110] ;  /* 0x0001100001c17983 */ /* 0x000ea20000300800 */
[----:B------:R-:W-:-:S03]  /*4dc60*/  FFMA R171, R15, R94, R57 ;  /* 0x0000005e0fab7223 */ /* 0x000fc60000000039 */
[----:B------:R-:W3:Y:S01]  /*4dc70*/  LDL.LU R57, [R1+0x10c] ;  /* 0x00010c0001397983 */ /* 0x000ee20000300800 */
[-C--:B------:R-:W-:Y:S01]  /*4dc80*/  FFMA R35, R8, R94.reuse, R35 ;  /* 0x0000005e08237223 */ /* 0x080fe20000000023 */
[-C--:B------:R-:W-:Y:S01]  /*4dc90*/  FFMA R34, R9, R94.reuse, R34 ;  /* 0x0000005e09227223 */ /* 0x080fe20000000022 */
[-C--:B------:R-:W-:Y:S01]  /*4dca0*/  FFMA R232, R10, R94.reuse, R232 ;  /* 0x0000005e0ae87223 */ /* 0x080fe200000000e8 */
[----:B------:R-:W-:Y:S01]  /*4dcb0*/  FFMA R235, R11, R94, R235 ;  /* 0x0000005e0beb7223 */ /* 0x000fe200000000eb */
[-C--:B------:R-:W-:Y:S01]  /*4dcc0*/  FFMA R225, R8, R110.reuse, R225 ;  /* 0x0000006e08e17223 */ /* 0x080fe200000000e1 */
[-C--:B------:R-:W-:Y:S01]  /*4dcd0*/  FFMA R227, R9, R110.reuse, R227 ;  /* 0x0000006e09e37223 */ /* 0x080fe200000000e3 */
[-C--:B------:R-:W-:Y:S01]  /*4dce0*/  FFMA R228, R10, R110.reuse, R228 ;  /* 0x0000006e0ae47223 */ /* 0x080fe200000000e4 */
[C---:B------:R-:W-:Y:S01]  /*4dcf0*/  FFMA R236, R11.reuse, R110, R236 ;  /* 0x0000006e0bec7223 */ /* 0x040fe200000000ec */
[----:B------:R-:W-:Y:S01]  /*4dd00*/  FFMA R146, R11, R46, R119 ;  /* 0x0000002e0b927223 */ /* 0x000fe20000000077 */
[-C--:B------:R-:W-:Y:S01]  /*4dd10*/  FFMA R152, R12, R110.reuse, R251 ;  /* 0x0000006e0c987223 */ /* 0x080fe200000000fb */
[-C--:B------:R-:W-:Y:S01]  /*4dd20*/  FFMA R155, R13, R110.reuse, R252 ;  /* 0x0000006e0d9b7223 */ /* 0x080fe200000000fc */
[C---:B------:R-:W-:Y:S01]  /*4dd30*/  FFMA R156, R15.reuse, R110, R109 ;  /* 0x0000006e0f9c7223 */ /* 0x040fe2000000006d */
[----:B------:R-:W-:Y:S01]  /*4dd40*/  FFMA R170, R15, R98, R97 ;  /* 0x000000620faa7223 */ /* 0x000fe20000000061 */
        /* <DEDUP_REMOVED lines=8> */
[C---:B------:R-:W-:Y:S01]  /*4ddd0*/  FFMA R147, R15.reuse, R66, R147 ;  /* 0x000000420f937223 */ /* 0x040fe20000000093 */
[----:B------:R-:W-:Y:S01]  /*4dde0*/  FFMA R97, R15, R74, R4 ;  /* 0x0000004a0f617223 */ /* 0x000fe20000000004 */
[----:B------:R-:W2:Y:S01]  /*4ddf0*/  LDL.LU R2, [R1+0xc8] ;  /* 0x0000c80001027983 */ /* 0x000ea20000300800 */
[-C--:B------:R-:W-:Y:S01]  /*4de00*/  FFMA R125, R8, R78.reuse, R125 ;  /* 0x0000004e087d7223 */ /* 0x080fe2000000007d */
[-C--:B------:R-:W-:Y:S01]  /*4de10*/  FFMA R104, R9, R78.reuse, R104 ;  /* 0x0000004e09687223 */ /* 0x080fe20000000068 */
[-C--:B------:R-:W-:Y:S01]  /*4de20*/  FFMA R72, R10, R78.reuse, R72 ;  /* 0x0000004e0a487223 */ /* 0x080fe20000000048 */
[-C--:B------:R-:W-:Y:S01]  /*4de30*/  FFMA R117, R11, R78.reuse, R114 ;  /* 0x0000004e0b757223 */ /* 0x080fe20000000072 */
[----:B------:R-:W-:Y:S01]  /*4de40*/  FFMA R65, R13, R78, R65 ;  /* 0x0000004e0d417223 */ /* 0x000fe20000000041 */
[----:B------:R-:W2:Y:S01]  /*4de50*/  LDL.LU R4, [R1+0xc4] ;  /* 0x0000c40001047983 */ /* 0x000ea20000300800 */
[-C--:B------:R-:W-:Y:S01]  /*4de60*/  FFMA R127, R8, R50.reuse, R127 ;  /* 0x00000032087f7223 */ /* 0x080fe2000000007f */
[-C--:B------:R-:W-:Y:S01]  /*4de70*/  FFMA R126, R9, R50.reuse, R126 ;  /* 0x00000032097e7223 */ /* 0x080fe2000000007e */
[-C--:B------:R-:W-:Y:S01]  /*4de80*/  FFMA R76, R10, R50.reuse, R76 ;  /* 0x000000320a4c7223 */ /* 0x080fe2000000004c */
[C---:B------:R-:W-:Y:S01]  /*4de90*/  FFMA R116, R11.reuse, R50, R243 ;  /* 0x000000320b747223 */ /* 0x040fe200000000f3 */
[----:B------:R-:W-:Y:S01]  /*4dea0*/  FFMA R114, R11, R58, R52 ;  /* 0x0000003a0b727223 */ /* 0x000fe20000000034 */
        /* <DEDUP_REMOVED lines=26> */
[----:B------:R-:W-:Y:S01]  /*4e050*/  FFMA R56, R13, R46, R107 ;  /* 0x0000002e0d387223 */ /* 0x000fe2000000006b */
[-C--:B----4-:R-:W-:Y:S01]  /*4e060*/  FFMA R61, R12, R78.reuse, R61 ;  /* 0x0000004e0c3d7223 */ /* 0x090fe2000000003d */
[-C--:B------:R-:W-:Y:S01]  /*4e070*/  FFMA R66, R14, R78.reuse, R5 ;  /* 0x0000004e0e427223 */ /* 0x080fe20000000005 */
[----:B------:R-:W-:Y:S01]  /*4e080*/  FFMA R78, R15, R78, R3 ;  /* 0x0000004e0f4e7223 */ /* 0x000fe20000000003 */
[----:B------:R-:W4:Y:S01]  /*4e090*/  LDL.LU R5, [R1+0xc0] ;  /* 0x0000c00001057983 */ /* 0x000f220000300800 */
[-C--:B------:R-:W-:Y:S01]  /*4e0a0*/  FFMA R16, R12, R50.reuse, R16 ;  /* 0x000000320c107223 */ /* 0x080fe20000000010 */
[-C--:B------:R-:W-:Y:S01]  /*4e0b0*/  FFMA R17, R13, R50.reuse, R17 ;  /* 0x000000320d117223 */ /* 0x080fe20000000011 */
[-C--:B------:R-:W-:Y:S01]  /*4e0c0*/  FFMA R18, R14, R50.reuse, R18 ;  /* 0x000000320e127223 */ /* 0x080fe20000000012 */
[----:B------:R-:W-:Y:S01]  /*4e0d0*/  FFMA R50, R15, R50, R183 ;  /* 0x000000320f327223 */ /* 0x000fe200000000b7 */
[----:B------:R-:W4:Y:S04]  /*4e0e0*/  LDL.LU R3, [R1+0xbc] ;  /* 0x0000bc0001037983 */ /* 0x000f280000300800 */
[----:B------:R-:W4:Y:S04]  /*4e0f0*/  LDL.LU R183, [R1+0xa8] ;  /* 0x0000a80001b77983 */ /* 0x000f280000300800 */
[----:B------:R-:W4:Y:S01]  /*4e100*/  LDL.LU R63, [R1+0x5f0] ;  /* 0x0005f000013f7983 */ /* 0x000f220000300800 */
[-C--:B---3--:R-:W-:Y:S01]  /*4e110*/  FFMA R57, R13, R58.reuse, R57 ;  /* 0x0000003a0d397223 */ /* 0x088fe20000000039 */
[----:B------:R-:W-:-:S02]  /*4e120*/  FFMA R58, R15, R58, R87 ;  /* 0x0000003a0f3a7223 */ /* 0x000fc40000000057 */
[----:B------:R-:W3:Y:S04]  /*4e130*/  LDL.LU R87, [R1+0x5ec] ;  /* 0x0005ec0001577983 */ /* 0x000ee80000300800 */
[----:B------:R-:W4:Y:S04]  /*4e140*/  LDL.LU R91, [R1+0x5e8] ;  /* 0x0005e800015b7983 */ /* 0x000f280000300800 */
[----:B------:R-:W3:Y:S04]  /*4e150*/  LDL.LU R111, [R1+0x5e4] ;  /* 0x0005e400016f7983 */ /* 0x000ee80000300800 */
[----:B------:R-:W3:Y:S01]  /*4e160*/  LDL.LU R107, [R1+0x5e0] ;  /* 0x0005e000016b7983 */ /* 0x000ee20000300800 */
        /* <DEDUP_REMOVED lines=20> */
[----:B------:R-:W-:-:S02]  /*4e2b0*/  FFMA R233, R11, R74, R233 ;  /* 0x0000004a0be97223 */ /* 0x000fc400000000e9 */
[----:B------:R-:W4:Y:S01]  /*4e2c0*/  LDS.128 R8, [R0+0x600] ;  /* 0x0006000000087984 */ /* 0x000f220000000c00 */
[-C--:B------:R-:W-:Y:S01]  /*4e2d0*/  FFMA R69, R12, R62.reuse, R69 ;  /* 0x0000003e0c457223 */ /* 0x080fe20000000045 */
[-C--:B------:R-:W-:Y:S01]  /*4e2e0*/  FFMA R73, R14, R62.reuse, R73 ;  /* 0x0000003e0e497223 */ /* 0x080fe20000000049 */
[----:B------:R-:W-:Y:S01]  /*4e2f0*/  FFMA R77, R15, R62, R77 ;  /* 0x0000003e0f4d7223 */ /* 0x000fe2000000004d */
[-C--:B------:R-:W-:Y:S01]  /*4e300*/  FFMA R149, R12, R86.reuse, R248 ;  /* 0x000000560c957223 */ /* 0x080fe200000000f8 */
[-C--:B------:R-:W-:Y:S01]  /*4e310*/  FFMA R151, R13, R86.reuse, R249 ;  /* 0x000000560d977223 */ /* 0x080fe200000000f9 */
[CC--:B------:R-:W-:Y:S01]  /*4e320*/  FFMA R148, R14.reuse, R86.reuse, R250 ;  /* 0x000000560e947223 */ /* 0x0c0fe200000000fa */
[C---:B------:R-:W-:Y:S01]  /*4e330*/  FFMA R153, R15.reuse, R86, R85 ;  /* 0x000000560f997223 */ /* 0x040fe20000000055 */
[-C--:B------:R-:W-:Y:S01]  /*4e340*/  FFMA R62, R14, R46.reuse, R51 ;  /* 0x0000002e0e3e7223 */ /* 0x080fe20000000033 */
[----:B------:R-:W-:Y:S01]  /*4e350*/  FFMA R86, R15, R46, R103 ;  /* 0x0000002e0f567223 */ /* 0x000fe20000000067 */
[----:B------:R-:W3:Y:S04]  /*4e360*/  LDL.LU R51, [R1+0x5dc] ;  /* 0x0005dc0001337983 */ /* 0x000ee80000300800 */
[----:B------:R-:W3:Y:S01]  /*4e370*/  LDL.LU R103, [R1+0x5d8] ;  /* 0x0005d80001677983 */ /* 0x000ee20000300800 */
[-C--:B------:R-:W-:Y:S01]  /*4e380*/  FFMA R19, R12, R54.reuse, R19 ;  /* 0x000000360c137223 */ /* 0x080fe20000000013 */
[-C--:B--2---:R-:W-:Y:S01]  /*4e390*/  FFMA R44, R13, R54.reuse, R44 ;  /* 0x000000360d2c7223 */ /* 0x084fe2000000002c */
[----:B------:R-:W-:Y:S01]  /*4e3a0*/  FFMA R45, R14, R54, R45 ;  /* 0x000000360e2d7223 */ /* 0x000fe2000000002d */
[----:B------:R-:W-:Y:S01]  /*4e3b0*/  FFMA R145, R12, R90, R244 ;  /* 0x0000005a0c917223 */ /* 0x000fe200000000f4 */
[C---:B------:R-:W-:Y:S01]  /*4e3c0*/  FFMA R122, R90.reuse, R13, R245 ;  /* 0x0000000d5a7a7223 */ /* 0x040fe200000000f5 */
[C---:B------:R-:W-:Y:S01]  /*4e3d0*/  FFMA R121, R90.reuse, R14, R247 ;  /* 0x0000000e5a797223 */ /* 0x040fe200000000f7 */
[----:B------:R-:W-:Y:S01]  /*4e3e0*/  FFMA R150, R90, R15, R246 ;  /* 0x0000000f5a967223 */ /* 0x000fe200000000f6 */
[----:B------:R-:W-:Y:S01]  /*4e3f0*/  FFMA R54, R15, R54, R193 ;  /* 0x000000360f367223 */ /* 0x000fe200000000c1 */
[-C--:B------:R-:W-:Y:S01]  /*4e400*/  FFMA R90, R12, R74.reuse, R210 ;  /* 0x0000004a0c5a7223 */ /* 0x080fe200000000d2 */
[----:B------:R-:W-:Y:S01]  /*4e410*/  FFMA R93, R13, R74, R93 ;  /* 0x0000004a0d5d7223 */ /* 0x000fe2000000005d */
[C---:B----4-:R-:W-:Y:S01]  /*4e420*/  FFMA R46, R8.reuse, R91, R99 ;  /* 0x0000005b082e7223 */ /* 0x050fe20000000063 */
[C---:B---3--:R-:W-:Y:S01]  /*4e430*/  FFMA R193, R8.reuse, R87, R67 ;  /* 0x0000005708c17223 */ /* 0x048fe20000000043 */
[----:B------:R-:W2:Y:S04]  /*4e440*/  LDL.LU R99, [R1+0x5d4] ;  /* 0x0005d40001637983 */ /* 0x000ea80000300800 */
[----:B------:R-:W3:Y:S01]  /*4e450*/  LDL.LU R67, [R1+0x5d0] ;  /* 0x0005d00001437983 */ /* 0x000ee20000300800 */
[----:B------:R-:W-:-:S03]  /*4e460*/  FFMA R12, R8, R111, R95 ;  /* 0x0000006f080c7223 */ /* 0x000fc6000000005f */
[----:B------:R-:W4:Y:S04]  /*4e470*/  LDL.LU R95, [R1+0x5cc] ;  /* 0x0005cc00015f7983 */ /* 0x000f280000300800 */
[----:B------:R-:W3:Y:S01]  /*4e480*/  LDL.LU R180, [R1+0xb8] ;  /* 0x0000b80001b47983 */ /* 0x000ee20000300800 */
[----:B------:R-:W-:-:S03]  /*4e490*/  FFMA R13, R8, R107, R71 ;  /* 0x0000006b080d7223 */ /* 0x000fc60000000047 */
[----:B------:R0:W-:Y:S04]  /*4e4a0*/  STL [R1+0x30], R12 ;  /* 0x0000300c01007387 */ /* 0x0001e80000100800 */
[----:B------:R-:W3:Y:S01]  /*4e4b0*/  LDL.LU R71, [R1+0x5c8] ;  /* 0x0005c80001477983 */ /* 0x000ee20000300800 */
[----:B0-----:R-:W-:-:S03]  /*4e4c0*/  FFMA R12, R8, R103, R75 ;  /* 0x00000067080c7223 */ /* 0x001fc6000000004b */
[----:B------:R-:W3:Y:S04]  /*4e4d0*/  LDL.LU R75, [R1+0x5c4] ;  /* 0x0005c400014b7983 */ /* 0x000ee80000300800 */
[----:B------:R2:W-:Y:S02]  /*4e4e0*/  STL [R1+0xe0], R13 ;  /* 0x0000e00d01007387 */ /* 0x0005e40000100800 */
[C---:B--2---:R-:W-:Y:S02]  /*4e4f0*/  FFMA R13, R8.reuse, R99, R79 ;  /* 0x00000063080d7223 */ /* 0x044fe4000000004f */
[----:B------:R-:W2:Y:S04]  /*4e500*/  LDL.LU R79, [R1+0x5c0] ;  /* 0x0005c000014f7983 */ /* 0x000ea80000300800 */
[----:B------:R4:W-:Y:S02]  /*4e510*/  STL [R1+0xdc], R12 ;  /* 0x0000dc0c01007387 */ /* 0x0009e40000100800 */
[----:B----4-:R-:W-:-:S02]  /*4e520*/  FFMA R12, R8, R95, R55 ;  /* 0x0000005f080c7223 */ /* 0x010fc40000000037 */
[----:B------:R-:W4:Y:S04]  /*4e530*/  LDL.LU R55, [R1+0x5bc] ;  /* 0x0005bc0001377983 */ /* 0x000f280000300800 */
[----:B------:R3:W-:Y:S02]  /*4e540*/  STL [R1+0xd8], R13 ;  /* 0x0000d80d01007387 */ /* 0x0007e40000100800 */
[C---:B---3--:R-:W-:Y:S02]  /*4e550*/  FFMA R13, R8.reuse, R67, R59 ;  /* 0x00000043080d7223 */ /* 0x048fe4000000003b */
[----:B------:R-:W3:Y:S04]  /*4e560*/  LDL.LU R59, [R1+0x5b8] ;  /* 0x0005b800013b7983 */ /* 0x000ee80000300800 */
[----:B------:R0:W-:Y:S02]  /*4e570*/  STL [R1+0xd4], R12 ;  /* 0x0000d40c01007387 */ /* 0x0001e40000100800 */
[----:B0-----:R-:W-:-:S02]  /*4e580*/  FFMA R12, R8, R71, R47 ;  /* 0x00000047080c7223 */ /* 0x001fc4000000002f */
[----:B------:R-:W3:Y:S01]  /*4e590*/  LDL.LU R47, [R1+0x5b4] ;  /* 0x0005b400012f7983 */ /* 0x000ee20000300800 */
[----:B------:R-:W-:-:S03]  /*4e5a0*/  FFMA R2, R8, R75, R2 ;  /* 0x0000004b08027223 */ /* 0x000fc60000000002 */
[----:B------:R-:W-:Y:S04]  /*4e5b0*/  STL [R1+0xe4], R13 ;  /* 0x0000e40d01007387 */ /* 0x000fe80000100800 */
[----:B------:R-:W-:Y:S01]  /*4e5c0*/  STL [R1+0xf0], R12 ;  /* 0x0000f00c01007387 */ /* 0x000fe20000100800 */
[----:B------:R-:W-:-:S03]  /*4e5d0*/  FFMA R5, R8, R51, R5 ;  /* 0x0000003308057223 */ /* 0x000fc60000000005 */
[----:B------:R-:W0:Y:S04]  /*4e5e0*/  LDS.128 R12, [R0+0x610] ;  /* 0x00061000000c7984 */ /* 0x000e280000000c00 */
[----:B------:R4:W-:Y:S01]  /*4e5f0*/  STL [R1+0x1cc], R2 ;  /* 0x0001cc0201007387 */ /* 0x0009e20000100800 */
[----:B--2---:R-:W-:-:S05]  /*4e600*/  FFMA R4, R8, R79, R4 ;  /* 0x0000004f08047223 */ /* 0x004fca0000000004 */
[----:B------:R3:W-:Y:S04]  /*4e610*/  STL [R1+0x224], R4 ;  /* 0x0002240401007387 */ /* 0x0007e80000100800 */
[----:B------:R-:W-:Y:S01]  /*4e620*/  STL [R1+0x24c], R5 ;  /* 0x00024c0501007387 */ /* 0x000fe20000100800 */
[C---:B----4-:R-:W-:Y:S01]  /*4e630*/  FFMA R2, R8.reuse, R55, R3 ;  /* 0x0000003708027223 */ /* 0x050fe20000000003 */
[----:B------:R-:W-:-:S04]  /*4e640*/  FFMA R3, R8, R63, R188 ;  /* 0x0000003f08037223 */ /* 0x000fc800000000bc */
[----:B------:R1:W-:Y:S01]  /*4e650*/  STL [R1+0x26c], R2 ;  /* 0x00026c0201007387 */ /* 0x0003e20000100800 */
[----:B---3--:R-:W-:-:S05]  /*4e660*/  FFMA R4, R8, R59, R183 ;  /* 0x0000003b08047223 */ /* 0x008fca00000000b7 */
[----:B------:R-:W-:Y:S04]  /*4e670*/  STL [R1+0x280], R4 ;  /* 0x0002800401007387 */ /* 0x000fe80000100800 */
[----:B------:R-:W2:Y:S04]  /*4e680*/  LDL.LU R188, [R1+0xb4] ;  /* 0x0000b40001bc7983 */ /* 0x000ea80000300800 */
[----:B------:R-:W-:Y:S04]  /*4e690*/  STL [R1+0x288], R3 ;  /* 0x0002880301007387 */ /* 0x000fe80000100800 */
[----:B------:R-:W3:Y:S01]  /*4e6a0*/  LDL.LU R176, [R1+0xb0] ;  /* 0x0000b00001b07983 */ /* 0x000ee20000300800 */
[----:B-1----:R-:W-:-:S05]  /*4e6b0*/  FFMA R2, R8, R47, R49 ;  /* 0x0000002f08027223 */ /* 0x002fca0000000031 */
[----:B------:R1:W-:Y:S04]  /*4e6c0*/  STL [R1+0x290], R2 ;  /* 0x0002900201007387 */ /* 0x0003e80000100800 */
[----:B------:R-:W4:Y:S04]  /*4e6d0*/  LDL.LU R178, [R1+0xac] ;  /* 0x0000ac0001b27983 */ /* 0x000f280000300800 */
[----:B------:R-:W2:Y:S04]  /*4e6e0*/  LDL.LU R172, [R1+0xa4] ;  /* 0x0000a40001ac7983 */ /* 0x000ea80000300800 */
[----:B------:R-:W2:Y:S04]  /*4e6f0*/  LDL.LU R177, [R1+0xa0] ;  /* 0x0000a00001b17983 */ /* 0x000ea80000300800 */
[----:B------:R-:W2:Y:S04]  /*4e700*/  LDL.LU R181, [R1+0x9c] ;  /* 0x00009c0001b57983 */ /* 0x000ea80000300800 */
[----:B------:R-:W2:Y:S04]  /*4e710*/  LDL.LU R173, [R1+0x98] ;  /* 0x0000980001ad7983 */ /* 0x000ea80000300800 */
[----:B------:R-:W2:Y:S04]  /*4e720*/  LDL.LU R179, [R1+0x94] ;  /* 0x0000940001b37983 */ /* 0x000ea80000300800 */
[----:B------:R-:W2:Y:S04]  /*4e730*/  LDL.LU R195, [R1+0x90] ;  /* 0x0000900001c37983 */ /* 0x000ea80000300800 */
[----:B------:R-:W2:Y:S04]  /*4e740*/  LDL.LU R210, [R1+0x8c] ;  /* 0x00008c0001d27983 */ /* 0x000ea80000300800 */
[----:B-1----:R-:W2:Y:S04]  /*4e750*/  LDL.LU R2, [R1+0x88] ;  /* 0x0000880001027983 */ /* 0x002ea80000300800 */
        /* <DEDUP_REMOVED lines=17> */
[----:B------:R-:W-:-:S03]  /*4e870*/  FFMA R49, R91, R9, R180 ;  /* 0x000000095b317223 */ /* 0x000fc600000000b4 */
[----:B------:R-:W2:Y:S04]  /*4e880*/  LDL.LU R196, [R1+0x40] ;  /* 0x0000400001c47983 */ /* 0x000ea80000300800 */
[----:B------:R-:W2:Y:S01]  /*4e890*/  LDL.LU R180, [R1+0x3c] ;  /* 0x00003c0001b47983 */ /* 0x000ea20000300800 */
[----:B---3--:R-:W-:-:S05]  /*4e8a0*/  FFMA R176, R9, R111, R176 ;  /* 0x0000006f09b07223 */ /* 0x008fca00000000b0 */
[----:B------:R1:W-:Y:S01]  /*4e8b0*/  STL [R1], R176 ;  /* 0x000000b001007387 */ /* 0x0003e20000100800 */
[C---:B----4-:R-:W-:Y:S01]  /*4e8c0*/  FFMA R178, R9.reuse, R107, R178 ;  /* 0x0000006b09b27223 */ /* 0x050fe200000000b2 */
[C---:B--2---:R-:W-:Y:S01]  /*4e8d0*/  FFMA R172, R9.reuse, R103, R172 ;  /* 0x0000006709ac7223 */ /* 0x044fe200000000ac */
[C---:B------:R-:W-:Y:S01]  /*4e8e0*/  FFMA R177, R9.reuse, R99, R177 ;  /* 0x0000006309b17223 */ /* 0x040fe200000000b1 */
[----:B-1----:R-:W2:Y:S04]  /*4e8f0*/  LDL.LU R176, [R1+0x5b0] ;  /* 0x0005b00001b07983 */ /* 0x002ea80000300800 */
[----:B------:R1:W-:Y:S01]  /*4e900*/  STL [R1+0xa8], R178 ;  /* 0x0000a8b201007387 */ /* 0x0003e20000100800 */
[C---:B------:R-:W-:Y:S01]  /*4e910*/  FFMA R181, R9.reuse, R95, R181 ;  /* 0x0000005f09b57223 */ /* 0x040fe200000000b5 */
[C---:B------:R-:W-:Y:S01]  /*4e920*/  FFMA R173, R9.reuse, R67, R173 ;  /* 0x0000004309ad7223 */ /* 0x040fe200000000ad */
[C---:B------:R-:W-:Y:S01]  /*4e930*/  FFMA R179, R9.reuse, R71, R179 ;  /* 0x0000004709b37223 */ /* 0x040fe200000000b3 */
[C---:B------:R-:W-:Y:S01]  /*4e940*/  FFMA R195, R9.reuse, R75, R195 ;  /* 0x0000004b09c37223 */ /* 0x040fe200000000c3 */
[----:B-1----:R-:W3:Y:S04]  /*4e950*/  LDL.LU R178, [R1+0x5ac] ;  /* 0x0005ac0001b27983 */ /* 0x002ee80000300800 */
[----:B------:R1:W-:Y:S01]  /*4e960*/  STL [R1+0xa4], R172 ;  /* 0x0000a4ac01007387 */ /* 0x0003e20000100800 */
[C---:B------:R-:W-:Y:S01]  /*4e970*/  FFMA R210, R9.reuse, R79, R210 ;  /* 0x0000004f09d27223 */ /* 0x040fe200000000d2 */
[----:B------:R-:W-:-:S02]  /*4e980*/  FFMA R2, R9, R51, R2 ;  /* 0x0000003309027223 */ /* 0x000fc40000000002 */
[----:B-1----:R-:W4:Y:S04]  /*4e990*/  LDL.LU R172, [R1+0x5a8] ;  /* 0x0005a80001ac7983 */ /* 0x002f280000300800 */
[----:B------:R1:W-:Y:S01]  /*4e9a0*/  STL [R1+0xac], R177 ;  /* 0x0000acb101007387 */ /* 0x0003e20000100800 */
[----:B------:R-:W-:-:S03]  /*4e9b0*/  FFMA R4, R9, R55, R4 ;  /* 0x0000003709047223 */ /* 0x000fc60000000004 */
[----:B-1----:R-:W2:Y:S04]  /*4e9c0*/  LDL.LU R177, [R1+0x5a4] ;  /* 0x0005a40001b17983 */ /* 0x002ea80000300800 */
[----:B------:R1:W-:Y:S01]  /*4e9d0*/  STL [R1+0x9c], R181 ;  /* 0x00009cb501007387 */ /* 0x0003e20000100800 */
[----:B------:R-:W-:-:S03]  /*4e9e0*/  FFMA R5, R9, R59, R5 ;  /* 0x0000003b09057223 */ /* 0x000fc60000000005 */
[----:B-1----:R-:W3:Y:S04]  /*4e9f0*/  LDL.LU R181, [R1+0x5a0] ;  /* 0x0005a00001b57983 */ /* 0x002ee80000300800 */
[----:B------:R1:W-:Y:S01]  /*4ea00*/  STL [R1+0xbc], R173 ;  /* 0x0000bcad01007387 */ /* 0x0003e20000100800 */
[----:B------:R-:W-:-:S03]  /*4ea10*/  FFMA R3, R9, R63, R3 ;  /* 0x0000003f09037223 */ /* 0x000fc60000000003 */
[----:B-1----:R-:W4:Y:S04]  /*4ea20*/  LDL.LU R173, [R1+0x59c] ;  /* 0x00059c0001ad7983 */ /* 0x002f280000300800 */
[----:B------:R1:W-:Y:S04]  /*4ea30*/  STL [R1+0xc8], R179 ;  /* 0x0000c8b301007387 */ /* 0x0003e80000100800 */
[----:B-1----:R-:W2:Y:S04]  /*4ea40*/  LDL.LU R179, [R1+0x598] ;  /* 0x0005980001b37983 */ /* 0x002ea80000300800 */
[----:B------:R1:W-:Y:S04]  /*4ea50*/  STL [R1+0x190], R195 ;  /* 0x000190c301007387 */ /* 0x0003e80000100800 */
[----:B-1----:R-:W3:Y:S04]  /*4ea60*/  LDL.LU R195, [R1+0x594] ;  /* 0x0005940001c37983 */ /* 0x002ee80000300800 */
[----:B------:R1:W-:Y:S04]  /*4ea70*/  STL [R1+0x1e4], R210 ;  /* 0x0001e4d201007387 */ /* 0x0003e80000100800 */
        /* <DEDUP_REMOVED lines=8> */
[----:B-1----:R-:W2:Y:S01]  /*4eb00*/  LDL.LU R3, [R1+0x580] ;  /* 0x0005800001037983 */ /* 0x002ea20000300800 */
[C---:B------:R-:W-:Y:S01]  /*4eb10*/  FFMA R188, R9.reuse, R87, R188 ;  /* 0x0000005709bc7223 */ /* 0x040fe200000000bc */
[----:B------:R-:W-:-:S02]  /*4eb20*/  FFMA R9, R9, R47, R183 ;  /* 0x0000002f09097223 */ /* 0x000fc400000000b7 */
[----:B------:R-:W4:Y:S01]  /*4eb30*/  LDL.LU R183, [R1+0x57c] ;  /* 0x00057c0001b77983 */ /* 0x000f220000300800 */
[----:B------:R-:W-:-:S03]  /*4eb40*/  FFMA R8, R10, R107, R8 ;  /* 0x0000006b0a087223 */ /* 0x000fc60000000008 */
[----:B------:R1:W-:Y:S01]  /*4eb50*/  STL [R1+0x28c], R9 ;  /* 0x00028c0901007387 */ /* 0x0003e20000100800 */
[----:B------:R-:W-:-:S03]  /*4eb60*/  FFMA R252, R10, R103, R252 ;  /* 0x000000670afc7223 */ /* 0x000fc600000000fc */
[----:B------:R0:W-:Y:S04]  /*4eb70*/  STL [R1+0x4], R8 ;  /* 0x0000040801007387 */ /* 0x0001e80000100800 */
[----:B------:R-:W-:Y:S01]  /*4eb80*/  STL [R1+0x24], R252 ;  /* 0x000024fc01007387 */ /* 0x000fe20000100800 */
[C---:B-1----:R-:W-:Y:S01]  /*4eb90*/  FFMA R9, R10.reuse, R99, R251 ;  /* 0x000000630a097223 */ /* 0x042fe200000000fb */
[C---:B0-----:R-:W-:Y:S01]  /*4eba0*/  FFMA R8, R10.reuse, R95, R85 ;  /* 0x0000005f0a087223 */ /* 0x041fe20000000055 */
[----:B------:R-:W-:-:S03]  /*4ebb0*/  FFMA R85, R10, R67, R250 ;  /* 0x000000430a557223 */ /* 0x000fc600000000fa */
[----:B------:R0:W-:Y:S04]  /*4ebc0*/  STL [R1+0x64], R9 ;  /* 0x0000640901007387 */ /* 0x0001e80000100800 */
[----:B------:R1:W-:Y:S04]  /*4ebd0*/  STL [R1+0x70], R8 ;  /* 0x0000700801007387 */ /* 0x0003e80000100800 */
[----:B------:R1:W-:Y:S01]  /*4ebe0*/  STL [R1+0x8c], R85 ;  /* 0x00008c5501007387 */ /* 0x0003e20000100800 */
[C---:B0-----:R-:W-:Y:S01]  /*4ebf0*/  FFMA R9, R10.reuse, R71, R248 ;  /* 0x000000470a097223 */ /* 0x041fe200000000f8 */
[C---:B-1----:R-:W-:Y:S01]  /*4ec00*/  FFMA R8, R10.reuse, R75, R246 ;  /* 0x0000004b0a087223 */ /* 0x042fe200000000f6 */
        /* <DEDUP_REMOVED lines=10> */
[----:B0-----:R-:W-:-:S05]  /*4ecb0*/  FFMA R9, R10, R63, R196 ;  /* 0x0000003f0a097223 */ /* 0x001fca00000000c4 */
[----:B------:R-:W-:Y:S01]  /*4ecc0*/  STL [R1+0x270], R9 ;  /* 0x0002700901007387 */ /* 0x000fe20000100800 */
[C---:B-1----:R-:W-:Y:S01]  /*4ecd0*/  FFMA R8, R10.reuse, R47, R180 ;  /* 0x0000002f0a087223 */ /* 0x042fe200000000b4 */
[C---:B------:R-:W-:Y:S01]  /*4ece0*/  FFMA R74, R91.reuse, R10, R74 ;  /* 0x0000000a5b4a7223 */ /* 0x040fe2000000004a */
[----:B------:R-:W-:Y:S01]  /*4ecf0*/  FFMA R249, R10, R111, R249 ;  /* 0x0000006f0af97223 */ /* 0x000fe200000000f9 */
[----:B--2---:R-:W-:Y:S02]  /*4ed00*/  FFMA R85, R91, R11, R3 ;  /* 0x0000000b5b557223 */ /* 0x004fe40000000003 */
[----:B------:R-:W2:Y:S01]  /*4ed10*/  LDL.LU R3, [R1+0x578] ;  /* 0x0005780001037983 */ /* 0x000ea20000300800 */
[C---:B---3--:R-:W-:Y:S01]  /*4ed20*/  FFMA R244, R11.reuse, R111, R4 ;  /* 0x0000006f0bf47223 */ /* 0x048fe20000000004 */
[C---:B------:R-:W-:Y:S01]  /*4ed30*/  FFMA R246, R11.reuse, R107, R2 ;  /* 0x0000006b0bf67223 */ /* 0x040fe20000000002 */
[C---:B------:R-:W-:Y:S01]  /*4ed40*/  FFMA R4, R11.reuse, R99, R195 ;  /* 0x000000630b047223 */ /* 0x040fe200000000c3 */
[C---:B------:R-:W-:Y:S01]  /*4ed50*/  FFMA R2, R11.reuse, R95, R179 ;  /* 0x0000005f0b027223 */ /* 0x040fe200000000b3 */
[----:B------:R-:W-:Y:S01]  /*4ed60*/  STL [R1+0x284], R8 ;  /* 0x0002840801007387 */ /* 0x000fe20000100800 */
[C---:B----4-:R-:W-:Y:S01]  /*4ed70*/  FFMA R180, R11.reuse, R87, R5 ;  /* 0x000000570bb47223 */ /* 0x050fe20000000005 */
[----:B------:R-:W-:-:S02]  /*4ed80*/  FFMA R5, R11, R67, R173 ;  /* 0x000000430b057223 */ /* 0x000fc400000000ad */
[----:B------:R0:W-:Y:S04]  /*4ed90*/  STL [R1+0x18], R4 ;  /* 0x0000180401007387 */ /* 0x0001e80000100800 */
[----:B------:R1:W-:Y:S04]  /*4eda0*/  STL [R1+0x38], R2 ;  /* 0x0000380201007387 */ /* 0x0003e80000100800 */
[----:B------:R3:W-:Y:S01]  /*4edb0*/  STL [R1+0x5c], R5 ;  /* 0x00005c0501007387 */ /* 0x0007e20000100800 */
[C---:B0-----:R-:W-:Y:S01]  /*4edc0*/  FFMA R4, R11.reuse, R71, R181 ;  /* 0x000000470b047223 */ /* 0x041fe200000000b5 */
[C---:B-1----:R-:W-:Y:S01]  /*4edd0*/  FFMA R2, R11.reuse, R75, R177 ;  /* 0x0000004b0b027223 */ /* 0x042fe200000000b1 */
[----:B---3--:R-:W-:-:S03]  /*4ede0*/  FFMA R5, R11, R79, R172 ;  /* 0x0000004f0b057223 */ /* 0x008fc600000000ac */
        /* <DEDUP_REMOVED lines=10> */
[----:B-1----:R-:W-:Y:S01]  /*4ee90*/  FFMA R2, R11, R47, R197 ;  /* 0x0000002f0b027223 */ /* 0x002fe200000000c5 */
        /* <DEDUP_REMOVED lines=17> */
[----:B-1----:R-:W-:-:S04]  /*4efb0*/  FFMA R2, R12, R47, R213 ;  /* 0x0000002f0c027223 */ /* 0x002fc800000000d5 */
[----:B------:R0:W-:Y:S04]  /*4efc0*/  STL [R1+0x228], R4 ;  /* 0x0002280401007387 */ /* 0x0001e80000100800 */
[----:B------:R1:W-:Y:S01]  /*4efd0*/  STL [R1+0x258], R2 ;  /* 0x0002580201007387 */ /* 0x0003e20000100800 */
[C---:B---3--:R-:W-:Y:S01]  /*4efe0*/  FFMA R5, R13.reuse, R79, R80 ;  /* 0x0000004f0d057223 */ /* 0x048fe20000000050 */
[C---:B0-----:R-:W-:Y:S01]  /*4eff0*/  FFMA R4, R13.reuse, R71, R202 ;  /* 0x000000470d047223 */ /* 0x041fe200000000ca */
[----:B-1----:R-:W-:-:S04]  /*4f000*/  FFMA R2, R13, R75, R203 ;  /* 0x0000004b0d027223 */ /* 0x002fc800000000cb */
[----:B------:R0:W-:Y:S04]  /*4f010*/  STL [R1+0x28], R4 ;  /* 0x0000280401007387 */ /* 0x0001e80000100800 */
[----:B------:R1:W-:Y:S04]  /*4f020*/  STL [R1+0x48], R2 ;  /* 0x0000480201007387 */ /* 0x0003e80000100800 */
[----:B------:R3:W-:Y:S01]  /*4f030*/  STL [R1+0x94], R5 ;  /* 0x0000940501007387 */ /* 0x0007e20000100800 */
[----:B------:R-:W-:Y:S01]  /*4f040*/  FFMA R183, R10, R87, R183 ;  /* 0x000000570ab77223 */ /* 0x000fe200000000b7 */
[----:B------:R-:W-:-:S02]  /*4f050*/  FFMA R251, R11, R103, R210 ;  /* 0x000000670bfb7223 */ /* 0x000fc400000000d2 */
[----:B------:R-:W4:Y:S01]  /*4f060*/  LDS.128 R8, [R0+0x620] ;  /* 0x0006200000087984 */ /* 0x000f220000000c00 */
        /* <DEDUP_REMOVED lines=8> */
[----:B------:R-:W-:Y:S04]  /*4f0f0*/  STL [R1+0x1f8], R4 ;  /* 0x0001f80401007387 */ /* 0x000fe80000100800 */
[----:B------:R0:W-:Y:S01]  /*4f100*/  STL [R1+0x230], R2 ;  /* 0x0002300201007387 */ /* 0x0001e20000100800 */
[C---:B---3--:R-:W-:Y:S01]  /*4f110*/  FFMA R5, R14.reuse, R79, R124 ;  /* 0x0000004f0e057223 */ /* 0x048fe2000000007c */
[C---:B0-----:R-:W-:Y:S01]  /*4f120*/  FFMA R2, R14.reuse, R75, R96 ;  /* 0x0000004b0e027223 */ /* 0x041fe20000000060 */
[----:B------:R-:W-:-:S04]  /*4f130*/  FFMA R4, R14, R51, R129 ;  /* 0x000000330e047223 */ /* 0x000fc80000000081 */
        /* <DEDUP_REMOVED lines=9> */
[----:B0-----:R-:W-:Y:S01]  /*4f1d0*/  FFMA R2, R14, R47, R82 ;  /* 0x0000002f0e027223 */ /* 0x001fe20000000052 */
[C---:B-1----:R-:W-:Y:S01]  /*4f1e0*/  FFMA R5, R15.reuse, R79, R108 ;  /* 0x0000004f0f057223 */ /* 0x042fe2000000006c */
[----:B---3--:R-:W-:-:S03]  /*4f1f0*/  FFMA R4, R15, R51, R128 ;  /* 0x000000330f047223 */ /* 0x008fc60000000080 */
[----:B------:R0:W-:Y:S04]  /*4f200*/  STL [R1+0x200], R2 ;  /* 0x0002000201007387 */ /* 0x0001e80000100800 */
[----:B------:R1:W-:Y:S01]  /*4f210*/  STL [R1+0x2c], R5 ;  /* 0x00002c0501007387 */ /* 0x0003e20000100800 */
[----:B------:R-:W-:-:S03]  /*4f220*/  FFMA R252, R12, R95, R189 ;  /* 0x0000005f0cfc7223 */ /* 0x000fc600000000bd */
[----:B------:R3:W-:Y:S01]  /*4f230*/  STL [R1+0x3c], R4 ;  /* 0x00003c0401007387 */ /* 0x0007e20000100800 */
[----:B------:R-:W-:Y:S01]  /*4f240*/  FFMA R250, R12, R99, R186 ;  /* 0x000000630cfa7223 */ /* 0x000fe200000000ba */
[C---:B------:R-:W-:Y:S01]  /*4f250*/  FFMA R80, R14.reuse, R107, R23 ;  /* 0x0000006b0e507223 */ /* 0x040fe20000000017 */
[----:B0-----:R-:W-:Y:S01]  /*4f260*/  FFMA R2, R15, R55, R133 ;  /* 0x000000370f027223 */ /* 0x001fe20000000085 */
[C---:B------:R-:W-:Y:S01]  /*4f270*/  FFMA R179, R14.reuse, R95, R37 ;  /* 0x0000005f0eb37223 */ /* 0x040fe20000000025 */
[----:B------:R-:W-:Y:S01]  /*4f280*/  FFMA R189, R14, R67, R41 ;  /* 0x000000430ebd7223 */ /* 0x000fe20000000029 */
[C---:B------:R-:W-:Y:S01]  /*4f290*/  FFMA R89, R12.reuse, R91, R89 ;  /* 0x0000005b0c597223 */ /* 0x040fe20000000059 */
[C---:B------:R-:W-:Y:S01]  /*4f2a0*/  FFMA R194, R12.reuse, R87, R194 ;  /* 0x000000570cc27223 */ /* 0x040fe200000000c2 */
[----:B------:R0:W-:Y:S01]  /*4f2b0*/  STL [R1+0x80], R2 ;  /* 0x0000800201007387 */ /* 0x0001e20000100800 */
        /* <DEDUP_REMOVED lines=27> */
[C---:B-1----:R-:W-:Y:S01]  /*4f470*/  FFMA R5, R15.reuse, R59, R138 ;  /* 0x0000003b0f057223 */ /* 0x042fe2000000008a */
[C---:B---3--:R-:W-:Y:S01]  /*4f480*/  FFMA R4, R15.reuse, R63, R143 ;  /* 0x0000003f0f047223 */ /* 0x048fe2000000008f */
[----:B0-----:R-:W-:-:S02]  /*4f490*/  FFMA R2, R15, R47, R60 ;  /* 0x0000002f0f027223 */ /* 0x001fc4000000003c */
[----:B------:R-:W0:Y:S04]  /*4f4a0*/  LDS.128 R12, [R0+0x630] ;  /* 0x00063000000c7984 */ /* 0x000e280000000c00 */
[----:B------:R-:W-:Y:S04]  /*4f4b0*/  STL [R1+0x138], R5 ;  /* 0x0001380501007387 */ /* 0x000fe80000100800 */
[----:B------:R4:W-:Y:S04]  /*4f4c0*/  STL [R1+0x174], R4 ;  /* 0x0001740401007387 */ /* 0x0009e80000100800 */
[----:B------:R1:W-:Y:S01]  /*4f4d0*/  STL [R1+0x1d0], R2 ;  /* 0x0001d00201007387 */ /* 0x0003e20000100800 */
[C---:B----4-:R-:W-:Y:S01]  /*4f4e0*/  FFMA R4, R8.reuse, R51, R127 ;  /* 0x0000003308047223 */ /* 0x050fe2000000007f */
[C---:B-1----:R-:W-:Y:S01]  /*4f4f0*/  FFMA R2, R8.reuse, R55, R131 ;  /* 0x0000003708027223 */ /* 0x042fe20000000083 */
[----:B------:R-:W-:-:S03]  /*4f500*/  FFMA R5, R8, R59, R137 ;  /* 0x0000003b08057223 */ /* 0x000fc60000000089 */
[----:B------:R1:W-:Y:S04]  /*4f510*/  STL [R1+0x20], R4 ;  /* 0x0000200401007387 */ /* 0x0003e80000100800 */
[----:B------:R3:W-:Y:S04]  /*4f520*/  STL [R1+0x50], R2 ;  /* 0x0000500201007387 */ /* 0x0007e80000100800 */
[----:B------:R4:W-:Y:S01]  /*4f530*/  STL [R1+0xec], R5 ;  /* 0x0000ec0501007387 */ /* 0x0009e20000100800 */
[C---:B-1----:R-:W-:Y:S01]  /*4f540*/  FFMA R4, R8.reuse, R63, R142 ;  /* 0x0000003f08047223 */ /* 0x042fe2000000008e */
[----:B---3--:R-:W-:Y:S01]  /*4f550*/  FFMA R2, R8, R47, R184 ;  /* 0x0000002f08027223 */ /* 0x008fe200000000b8 */
[----:B----4-:R-:W-:-:S03]  /*4f560*/  FFMA R5, R9, R63, R141 ;  /* 0x0000003f09057223 */ /* 0x010fc6000000008d */
[----:B------:R1:W-:Y:S04]  /*4f570*/  STL [R1+0x134], R4 ;  /* 0x0001340401007387 */ /* 0x0003e80000100800 */
[----:B------:R3:W-:Y:S01]  /*4f580*/  STL [R1+0x198], R2 ;  /* 0x0001980201007387 */ /* 0x0007e20000100800 */
[C---:B-1----:R-:W-:Y:S01]  /*4f590*/  FFMA R4, R9.reuse, R55, R132 ;  /* 0x0000003709047223 */ /* 0x042fe20000000084 */
[----:B---3--:R-:W-:-:S04]  /*4f5a0*/  FFMA R2, R9, R59, R136 ;  /* 0x0000003b09027223 */ /* 0x008fc80000000088 */
[----:B------:R-:W-:Y:S04]  /*4f5b0*/  STL [R1+0xc], R4 ;  /* 0x00000c0401007387 */ /* 0x000fe80000100800 */
[----:B------:R-:W-:Y:S04]  /*4f5c0*/  STL [R1+0x574], R5 ;  /* 0x0005740501007387 */ /* 0x000fe80000100800 */
[----:B------:R1:W-:Y:S01]  /*4f5d0*/  STL [R1+0x6c], R2 ;  /* 0x00006c0201007387 */ /* 0x0003e20000100800 */
[C---:B------:R-:W-:Y:S01]  /*4f5e0*/  FFMA R243, R9.reuse, R51, R126 ;  /* 0x0000003309f37223 */ /* 0x040fe2000000007e */
[----:B------:R-:W-:Y:S01]  /*4f5f0*/  FFMA R126, R10, R67, R20 ;  /* 0x000000430a7e7223 */ /* 0x000fe20000000014 */
[C---:B-1----:R-:W-:Y:S01]  /*4f600*/  FFMA R2, R9.reuse, R47, R230 ;  /* 0x0000002f09027223 */ /* 0x042fe200000000e6 */
[----:B------:R-:W-:-:S04]  /*4f610*/  FFMA R124, R9, R107, R21 ;  /* 0x0000006b097c7223 */ /* 0x000fc80000000015 */
[----:B------:R1:W-:Y:S01]  /*4f620*/  STL [R1+0x148], R2 ;  /* 0x0001480201007387 */ /* 0x0003e20000100800 */
[C---:B------:R-:W-:Y:S01]  /*4f630*/  FFMA R20, R10.reuse, R79, R72 ;  /* 0x0000004f0a147223 */ /* 0x040fe20000000048 */
[----:B------:R-:W-:Y:S01]  /*4f640*/  FFMA R21, R9, R75, R88 ;  /* 0x0000004b09157223 */ /* 0x000fe20000000058 */
[C---:B------:R-:W-:Y:S01]  /*4f650*/  FFMA R72, R11.reuse, R71, R118 ;  /* 0x000000470b487223 */ /* 0x040fe20000000076 */
[C---:B------:R-:W-:Y:S01]  /*4f660*/  FFMA R5, R10.reuse, R59, R135 ;  /* 0x0000003b0a057223 */ /* 0x040fe20000000087 */
[----:B------:R-:W-:Y:S01]  /*4f670*/  FFMA R118, R11, R79, R117 ;  /* 0x0000004f0b767223 */ /* 0x000fe20000000075 */
[----:B-1----:R-:W-:Y:S01]  /*4f680*/  FFMA R2, R10, R47, R238 ;  /* 0x0000002f0a027223 */ /* 0x002fe200000000ee */
[----:B0-----:R-:W-:Y:S01]  /*4f690*/  FFMA R88, R12, R91, R145 ;  /* 0x0000005b0c587223 */ /* 0x001fe20000000091 */
[----:B------:R-:W-:Y:S01]  /*4f6a0*/  FFMA R60, R8, R107, R22 ;  /* 0x0000006b083c7223 */ /* 0x000fe20000000016 */
[----:B------:R-:W-:Y:S01]  /*4f6b0*/  FFMA R245, R9, R79, R104 ;  /* 0x0000004f09f57223 */ /* 0x000fe20000000068 */
[-C--:B------:R-:W-:Y:S01]  /*4f6c0*/  FFMA R128, R10, R107.reuse, R113 ;  /* 0x0000006b0a807223 */ /* 0x080fe20000000071 */
[----:B------:R0:W-:Y:S01]  /*4f6d0*/  STL [R1+0x108], R2 ;  /* 0x0001080201007387 */ /* 0x0001e20000100800 */
[-C--:B------:R-:W-:Y:S01]  /*4f6e0*/  FFMA R237, R11, R107.reuse, R237 ;  /* 0x0000006b0bed7223 */ /* 0x080fe200000000ed */
[-C--:B------:R-:W-:Y:S01]  /*4f6f0*/  FFMA R117, R12, R107.reuse, R157 ;  /* 0x0000006b0c757223 */ /* 0x080fe2000000009d */
[-C--:B------:R-:W-:Y:S01]  /*4f700*/  FFMA R135, R13, R107.reuse, R158 ;  /* 0x0000006b0d877223 */ /* 0x080fe2000000009e */
[-C--:B------:R-:W-:Y:S01]  /*4f710*/  FFMA R143, R14, R107.reuse, R159 ;  /* 0x0000006b0e8f7223 */ /* 0x080fe2000000009f */
[----:B------:R-:W-:Y:S01]  /*4f720*/  FFMA R145, R15, R107, R106 ;  /* 0x0000006b0f917223 */ /* 0x000fe2000000006a */
[----:B------:R-:W-:Y:S01]  /*4f730*/  FFMA R248, R10, R55, R130 ;  /* 0x000000370af87223 */ /* 0x000fe20000000082 */
[----:B------:R-:W-:Y:S01]  /*4f740*/  FFMA R64, R8, R103, R27 ;  /* 0x0000006708407223 */ /* 0x000fe2000000001b */
[----:B------:R-:W-:Y:S01]  /*4f750*/  FFMA R129, R91, R9, R112 ;  /* 0x000000095b817223 */ /* 0x000fe20000000070 */
[----:B0-----:R-:W-:Y:S01]  /*4f760*/  FFMA R2, R11, R63, R105 ;  /* 0x0000003f0b027223 */ /* 0x001fe20000000069 */
[-C--:B------:R-:W-:Y:S01]  /*4f770*/  FFMA R123, R9, R103.reuse, R26 ;  /* 0x00000067097b7223 */ /* 0x080fe2000000001a */
[----:B--2---:R-:W0:Y:S01]  /*4f780*/  LDS.128 R104, [R3+0x10] ;  /* 0x0000100003687984 */ /* 0x004e220000000c00 */
[-C--:B------:R-:W-:Y:S01]  /*4f790*/  FFMA R127, R10, R103.reuse, R6 ;  /* 0x000000670a7f7223 */ /* 0x080fe20000000006 */
[----:B------:R-:W-:Y:S01]  /*4f7a0*/  FFMA R240, R11, R103, R240 ;  /* 0x000000670bf07223 */ /* 0x000fe200000000f0 */
[----:B------:R-:W-:Y:S01]  /*4f7b0*/  FFMA R174, R15, R111, R156 ;  /* 0x0000006f0fae7223 */ /* 0x000fe2000000009c */
[-C--:B------:R-:W-:Y:S01]  /*4f7c0*/  FFMA R162, R12, R103.reuse, R162 ;  /* 0x000000670ca27223 */ /* 0x080fe200000000a2 */
[-C--:B------:R-:W-:Y:S01]  /*4f7d0*/  FFMA R130, R13, R103.reuse, R160 ;  /* 0x000000670d827223 */ /* 0x080fe200000000a0 */
[CC--:B------:R-:W-:Y:S01]  /*4f7e0*/  FFMA R141, R14.reuse, R103.reuse, R161 ;  /* 0x000000670e8d7223 */ /* 0x0c0fe200000000a1 */
[----:B------:R-:W-:Y:S01]  /*4f7f0*/  FFMA R166, R15, R103, R166 ;  /* 0x000000670fa67223 */ /* 0x000fe200000000a6 */
[-C--:B------:R-:W-:Y:S01]  /*4f800*/  FFMA R136, R13, R71.reuse, R101 ;  /* 0x000000470d887223 */ /* 0x080fe20000000065 */
[----:B------:R-:W-:Y:S01]  /*4f810*/  FFMA R158, R14, R71, R102 ;  /* 0x000000470e9e7223 */ /* 0x000fe20000000066 */
[C---:B------:R-:W-:Y:S01]  /*4f820*/  FFMA R22, R8.reuse, R99, R31 ;  /* 0x0000006308167223 */ /* 0x040fe2000000001f */
[----:B------:R-:W-:Y:S01]  /*4f830*/  FFMA R190, R8, R75, R92 ;  /* 0x0000004b08be7223 */ /* 0x000fe2000000005c */
[----:B------:R-:W-:Y:S01]  /*4f840*/  FFMA R112, R9, R99, R30 ;  /* 0x0000006309707223 */ /* 0x000fe2000000001e */
[C---:B------:R-:W-:Y:S01]  /*4f850*/  FFMA R68, R10.reuse, R75, R68 ;  /* 0x0000004b0a447223 */ /* 0x040fe20000000044 */
[----:B------:R-:W-:Y:S01]  /*4f860*/  FFMA R6, R10, R51, R76 ;  /* 0x000000330a067223 */ /* 0x000fe2000000004c */
[-C--:B------:R-:W-:Y:S01]  /*4f870*/  FFMA R233, R11, R75.reuse, R233 ;  /* 0x0000004b0be97223 */ /* 0x080fe200000000e9 */
[-C--:B------:R-:W-:Y:S01]  /*4f880*/  FFMA R134, R12, R75.reuse, R90 ;  /* 0x0000004b0c867223 */ /* 0x080fe2000000005a */
[-C--:B------:R-:W-:Y:S01]  /*4f890*/  FFMA R156, R13, R75.reuse, R93 ;  /* 0x0000004b0d9c7223 */ /* 0x080fe2000000005d */
[----:B------:R-:W-:Y:S01]  /*4f8a0*/  FFMA R157, R14, R75, R94 ;  /* 0x0000004b0e9d7223 */ /* 0x000fe2000000005e */
[----:B------:R-:W1:Y:S01]  /*4f8b0*/  LDS.128 R100, [R3+0x50] ;  /* 0x0000500003647984 */ /* 0x000e620000000c00 */
[-C--:B------:R-:W-:Y:S01]  /*4f8c0*/  FFMA R231, R10, R99.reuse, R231 ;  /* 0x000000630ae77223 */ /* 0x080fe200000000e7 */
[-C--:B------:R-:W-:Y:S01]  /*4f8d0*/  FFMA R234, R11, R99.reuse, R234 ;  /* 0x000000630bea7223 */ /* 0x080fe200000000ea */
[-C--:B------:R-:W-:Y:S01]  /*4f8e0*/  FFMA R165, R12, R99.reuse, R165 ;  /* 0x000000630ca57223 */ /* 0x080fe200000000a5 */
[-C--:B------:R-:W-:Y:S01]  /*4f8f0*/  FFMA R163, R13, R99.reuse, R163 ;  /* 0x000000630da37223 */ /* 0x080fe200000000a3 */
[-C--:B------:R-:W-:Y:S01]  /*4f900*/  FFMA R164, R14, R99.reuse, R164 ;  /* 0x000000630ea47223 */ /* 0x080fe200000000a4 */
[C---:B------:R-:W-:Y:S01]  /*4f910*/  FFMA R170, R15.reuse, R99, R170 ;  /* 0x000000630faa7223 */ /* 0x040fe200000000aa */
[----:B------:R-:W2:Y:S01]  /*4f920*/  LDS.128 R28, [R0+0x810] ;  /* 0x00081000001c7984 */ /* 0x000ea20000000c00 */
[----:B------:R-:W-:Y:S01]  /*4f930*/  FFMA R76, R12, R71, R98 ;  /* 0x000000470c4c7223 */ /* 0x000fe20000000062 */
[----:B------:R-:W-:Y:S01]  /*4f940*/  FFMA R75, R15, R75, R97 ;  /* 0x0000004b0f4b7223 */ /* 0x000fe20000000061 */
[C---:B------:R-:W-:Y:S01]  /*4f950*/  FFMA R84, R8.reuse, R91, R7 ;  /* 0x0000005b08547223 */ /* 0x040fe20000000007 */
[----:B------:R-:W3:Y:S01]  /*4f960*/  LDS.128 R96, [R3+0x90] ;  /* 0x0000900003607984 */ /* 0x000ee20000000c00 */
        /* <DEDUP_REMOVED lines=9> */
[----:B------:R-:W4:Y:S01]  /*4fa00*/  LDS.128 R92, [R3+0xd0] ;  /* 0x0000d000035c7984 */ /* 0x000f220000000c00 */
[----:B------:R-:W-:Y:S01]  /*4fa10*/  FFMA R210, R8, R79, R125 ;  /* 0x0000004f08d27223 */ /* 0x000fe2000000007d */
[----:B------:R-:W-:-:S02]  /*4fa20*/  FFMA R125, R10, R71, R25 ;  /* 0x000000470a7d7223 */ /* 0x000fc40000000019 */
[----:B------:R-:W4:Y:S01]  /*4fa30*/  LDS.128 R24, [R0+0x830] ;  /* 0x0008300000187984 */ /* 0x000f220000000c00 */
[C---:B------:R-:W-:Y:S01]  /*4fa40*/  FFMA R83, R8.reuse, R87, R83 ;  /* 0x0000005708537223 */ /* 0x040fe20000000053 */
[C---:B------:R-:W-:Y:S01]  /*4fa50*/  FFMA R225, R8.reuse, R111, R225 ;  /* 0x0000006f08e17223 */ /* 0x040fe200000000e1 */
[C---:B------:R-:W-:Y:S01]  /*4fa60*/  FFMA R39, R8.reuse, R67, R39 ;  /* 0x0000004308277223 */ /* 0x040fe20000000027 */
[----:B------:R-:W-:Y:S01]  /*4fa70*/  FFMA R43, R8, R71, R43 ;  /* 0x00000047082b7223 */ /* 0x000fe2000000002b */
[----:B------:R-:W-:Y:S01]  /*4fa80*/  FFMA R8, R11, R47, R146 ;  /* 0x0000002f0b087223 */ /* 0x000fe20000000092 */
[-C--:B------:R-:W-:Y:S01]  /*4fa90*/  FFMA R161, R15, R67.reuse, R147 ;  /* 0x000000430fa17223 */ /* 0x080fe20000000093 */
[----:B------:R-:W-:Y:S01]  /*4faa0*/  FFMA R177, R91, R14, R121 ;  /* 0x0000000e5bb17223 */ /* 0x000fe20000000079 */
[C---:B------:R-:W-:Y:S02]  /*4fab0*/  FFMA R159, R14.reuse, R67, R120 ;  /* 0x000000430e9f7223 */ /* 0x040fe40000000078 */
[----:B------:R-:W-:Y:S04]  /*4fac0*/  STL [R1+0xb8], R8 ;  /* 0x0000b80801007387 */ /* 0x000fe80000100800 */
[----:B0-----:R-:W-:Y:S04]  /*4fad0*/  STL [R1+0x500], R106 ;  /* 0x0005006a01007387 */ /* 0x001fe80000100800 */
[----:B------:R-:W-:Y:S01]  /*4fae0*/  STL [R1+0x4f8], R107 ;  /* 0x0004f86b01007387 */ /* 0x000fe20000100800 */
[----:B------:R-:W-:Y:S01]  /*4faf0*/  FFMA R160, R15, R71, R109 ;  /* 0x000000470fa07223 */ /* 0x000fe2000000006d */
[----:B------:R-:W-:Y:S01]  /*4fb00*/  FFMA R147, R14, R79, R66 ;  /* 0x0000004f0e937223 */ /* 0x000fe20000000042 */
[----:B------:R-:W-:Y:S01]  /*4fb10*/  FFMA R132, R91, R13, R122 ;  /* 0x0000000d5b847223 */ /* 0x000fe2000000007a */
[C---:B------:R-:W-:Y:S01]  /*4fb20*/  FFMA R175, R13.reuse, R87, R151 ;  /* 0x000000570daf7223 */ /* 0x040fe20000000097 */
[C---:B------:R-:W-:Y:S01]  /*4fb30*/  FFMA R172, R13.reuse, R111, R155 ;  /* 0x0000006f0dac7223 */ /* 0x040fe2000000009b */
[C---:B------:R-:W-:Y:S01]  /*4fb40*/  FFMA R138, R13.reuse, R67, R119 ;  /* 0x000000430d8a7223 */ /* 0x040fe20000000077 */
[C---:B------:R-:W-:Y:S01]  /*4fb50*/  FFMA R144, R13.reuse, R79, R65 ;  /* 0x0000004f0d907223 */ /* 0x040fe20000000041 */
[----:B-1----:R-:W-:Y:S01]  /*4fb60*/  STL [R1+0x504], R102 ;  /* 0x0005046601007387 */ /* 0x002fe20000100800 */
        /* <DEDUP_REMOVED lines=10> */
[----:B------:R-:W-:Y:S01]  /*4fc10*/  STL [R1+0x4fc], R103 ;  /* 0x0004fc6701007387 */ /* 0x000fe20000100800 */
[----:B--2---:R-:W-:Y:S01]  /*4fc20*/  FFMA R13, R104, R28, R89 ;  /* 0x0000001c680d7223 */ /* 0x004fe20000000059 */
[C---:B------:R-:W-:Y:S01]  /*4fc30*/  FFMA R140, R12.reuse, R87, R149 ;  /* 0x000000570c8c7223 */ /* 0x040fe20000000095 */
[C---:B------:R-:W-:Y:S01]  /*4fc40*/  FFMA R148, R12.reuse, R111, R152 ;  /* 0x0000006f0c947223 */ /* 0x040fe20000000098 */
[C---:B------:R-:W-:Y:S01]  /*4fc50*/  FFMA R116, R12.reuse, R67, R110 ;  /* 0x000000430c747223 */ /* 0x040fe2000000006e */
[C---:B------:R-:W-:Y:S01]  /*4fc60*/  FFMA R71, R12.reuse, R51, R16 ;  /* 0x000000330c477223 */ /* 0x040fe20000000010 */
[C---:B------:R-:W-:Y:S01]  /*4fc70*/  FFMA R65, R12.reuse, R55, R19 ;  /* 0x000000370c417223 */ /* 0x040fe20000000013 */
[C---:B------:R-:W-:Y:S01]  /*4fc80*/  FFMA R119, R12.reuse, R59, R53 ;  /* 0x0000003b0c777223 */ /* 0x040fe20000000035 */
[C---:B------:R-:W-:Y:S01]  /*4fc90*/  FFMA R61, R12.reuse, R63, R69 ;  /* 0x0000003f0c3d7223 */ /* 0x040fe20000000045 */
[----:B---3--:R-:W-:Y:S01]  /*4fca0*/  STL [R1+0x508], R98 ;  /* 0x0005086201007387 */ /* 0x008fe20000100800 */
[----:B------:R-:W-:Y:S01]  /*4fcb0*/  FFMA R213, R12, R47, R48 ;  /* 0x0000002f0cd57223 */ /* 0x000fe20000000030 */
[-C--:B------:R-:W-:Y:S01]  /*4fcc0*/  FFMA R38, R9, R67.reuse, R38 ;  /* 0x0000004309267223 */ /* 0x080fe20000000026 */
[----:B------:R-:W-:Y:S01]  /*4fcd0*/  FFMA R241, R11, R67, R241 ;  /* 0x000000430bf17223 */ /* 0x000fe200000000f1 */
[----:B------:R-:W-:Y:S01]  /*4fce0*/  STL [R1+0x4f4], R99 ;  /* 0x0004f46301007387 */ /* 0x000fe20000100800 */
[----:B------:R-:W-:Y:S01]  /*4fcf0*/  FFMA R12, R104, R29, R212 ;  /* 0x0000001d680c7223 */ /* 0x000fe200000000d4 */
[C---:B------:R-:W-:Y:S01]  /*4fd00*/  FFMA R173, R14.reuse, R111, R154 ;  /* 0x0000006f0ead7223 */ /* 0x040fe2000000009a */
[C---:B------:R-:W-:Y:S01]  /*4fd10*/  FFMA R146, R14.reuse, R51, R18 ;  /* 0x000000330e927223 */ /* 0x040fe20000000012 */
[C---:B------:R-:W-:Y:S01]  /*4fd20*/  FFMA R67, R14.reuse, R55, R45 ;  /* 0x000000370e437223 */ /* 0x040fe2000000002d */
[C---:B------:R-:W-:Y:S01]  /*4fd30*/  FFMA R137, R14.reuse, R59, R52 ;  /* 0x0000003b0e897223 */ /* 0x040fe20000000034 */
[C---:B------:R-:W-:Y:S01]  /*4fd40*/  FFMA R122, R14.reuse, R63, R73 ;  /* 0x0000003f0e7a7223 */ /* 0x040fe20000000049 */
[----:B------:R-:W-:Y:S01]  /*4fd50*/  FFMA R214, R14, R47, R62 ;  /* 0x0000002f0ed67223 */ /* 0x000fe2000000003e */
[----:B----4-:R-:W-:Y:S04]  /*4fd60*/  STL [R1+0x50c], R94 ;  /* 0x00050c5e01007387 */ /* 0x010fe80000100800 */
[----:B------:R-:W-:Y:S01]  /*4fd70*/  STL [R1+0x4f0], R95 ;  /* 0x0004f05f01007387 */ /* 0x000fe20000100800 */
[----:B------:R-:W-:-:S03]  /*4fd80*/  FFMA R14, R104, R30, R219 ;  /* 0x0000001e680e7223 */ /* 0x000fc600000000db */
[----:B------:R0:W-:Y:S04]  /*4fd90*/  STL [R1+0x54], R13 ;  /* 0x0000540d01007387 */ /* 0x0001e80000100800 */
[----:B------:R1:W-:Y:S01]  /*4fda0*/  STL [R1+0xa0], R12 ;  /* 0x0000a00c01007387 */ /* 0x0003e20000100800 */
[----:B------:R-:W-:-:S03]  /*4fdb0*/  FFMA R229, R91, R10, R229 ;  /* 0x0000000a5be57223 */ /* 0x000fc600000000e5 */
[----:B------:R2:W-:Y:S01]  /*4fdc0*/  STL [R1+0x118], R14 ;  /* 0x0001180e01007387 */ /* 0x0005e20000100800 */
[----:B------:R-:W-:Y:S01]  /*4fdd0*/  FFMA R239, R91, R11, R239 ;  /* 0x0000000b5bef7223 */ /* 0x000fe200000000ef */
[C---:B0-----:R-:W-:Y:S01]  /*4fde0*/  FFMA R13, R104.reuse, R31, R222 ;  /* 0x0000001f680d7223 */ /* 0x041fe200000000de */
[C---:B-1----:R-:W-:Y:S01]  /*4fdf0*/  FFMA R12, R104.reuse, R32, R84 ;  /* 0x00000020680c7223 */ /* 0x042fe20000000054 */
[----:B--2---:R-:W-:-:S03]  /*4fe00*/  FFMA R14, R104, R33, R129 ;  /* 0x00000021680e7223 */ /* 0x004fc60000000081 */
[----:B------:R0:W-:Y:S04]  /*4fe10*/  STL [R1+0x154], R13 ;  /* 0x0001540d01007387 */ /* 0x0001e80000100800 */
[----:B------:R1:W-:Y:S04]  /*4fe20*/  STL [R1+0x194], R12 ;  /* 0x0001940c01007387 */ /* 0x0003e80000100800 */
[----:B------:R-:W-:Y:S04]  /*4fe30*/  STL [R1+0x1c8], R14 ;  /* 0x0001c80e01007387 */ /* 0x000fe80000100800 */
[----:B------:R-:W2:Y:S01]  /*4fe40*/  LDL.LU R200, [R1+0x30] ;  /* 0x0000300001c87983 */ /* 0x000ea20000300800 */
[C---:B0-----:R-:W-:Y:S01]  /*4fe50*/  FFMA R13, R104.reuse, R34, R229 ;  /* 0x00000022680d7223 */ /* 0x041fe200000000e5 */
[----:B-1----:R-:W-:-:S04]  /*4fe60*/  FFMA R12, R104, R35, R239 ;  /* 0x00000023680c7223 */ /* 0x002fc800000000ef */
[----:B------:R-:W-:Y:S04]  /*4fe70*/  STL [R1+0x208], R13 ;  /* 0x0002080d01007387 */ /* 0x000fe80000100800 */
[----:B------:R-:W3:Y:S04]  /*4fe80*/  LDL.LU R182, [R1] ;  /* 0x0000000001b67983 */ /* 0x000ee80000300800 */
[----:B------:R0:W-:Y:S01]  /*4fe90*/  STL [R1+0x234], R12 ;  /* 0x0002340c01007387 */ /* 0x0001e20000100800 */
[----:B------:R-:W-:Y:S01]  /*4fea0*/  FFMA R91, R91, R15, R150 ;  /* 0x0000000f5b5b7223 */ /* 0x000fe20000000096 */
[----:B0-----:R-:W-:-:S05]  /*4feb0*/  FFMA R12, R104, R24, R88 ;  /* 0x00000018680c7223 */ /* 0x001fca0000000058 */
[----:B------:R0:W-:Y:S02]  /*4fec0*/  STL [R1+0x268], R12 ;  /* 0x0002680c01007387 */ /* 0x0001e40000100800 */
[----:B0-----:R-:W-:Y:S02]  /*4fed0*/  FFMA R12, R104, R27, R91 ;  /* 0x0000001b680c7223 */ /* 0x001fe4000000005b */
[----:B------:R-:W0:Y:S01]  /*4fee0*/  LDS.128 R88, [R3+0x110] ;  /* 0x0001100003587984 */ /* 0x000e220000000c00 */
[C---:B------:R-:W-:Y:S01]  /*4fef0*/  FFMA R226, R9.reuse, R87, R226 ;  /* 0x0000005709e27223 */ /* 0x040fe200000000e2 */
[----:B------:R-:W-:Y:S01]  /*4ff00*/  FFMA R227, R9, R111, R227 ;  /* 0x0000006f09e37223 */ /* 0x000fe200000000e3 */
[C---:B------:R-:W-:Y:S01]  /*4ff10*/  FFMA R133, R10.reuse, R87, R215 ;  /* 0x000000570a857223 */ /* 0x040fe200000000d7 */
[----:B------:R-:W-:Y:S01]  /*4ff20*/  FFMA R228, R10, R111, R228 ;  /* 0x0000006f0ae47223 */ /* 0x000fe200000000e4 */
[C---:B------:R-:W-:Y:S01]  /*4ff30*/  FFMA R242, R11.reuse, R87, R242 ;  /* 0x000000570bf27223 */ /* 0x040fe200000000f2 */
[C---:B------:R-:W-:Y:S01]  /*4ff40*/  FFMA R236, R11.reuse, R111, R236 ;  /* 0x0000006f0bec7223 */ /* 0x040fe200000000ec */
[C---:B------:R-:W-:Y:S01]  /*4ff50*/  FFMA R115, R11.reuse, R55, R115 ;  /* 0x000000370b737223 */ /* 0x040fe20000000073 */
[----:B------:R-:W-:-:S02]  /*4ff60*/  FFMA R185, R11, R59, R114 ;  /* 0x0000003b0bb97223 */ /* 0x000fc40000000072 */
[----:B------:R-:W1:Y:S01]  /*4ff70*/  LDS.128 R8, [R0+0x800] ;  /* 0x0008000000087984 */ /* 0x000e620000000c00 */
[C---:B------:R-:W-:Y:S01]  /*4ff80*/  FFMA R14, R104.reuse, R25, R132 ;  /* 0x00000019680e7223 */ /* 0x040fe20000000084 */
[----:B------:R-:W-:-:S04]  /*4ff90*/  FFMA R13, R104, R26, R177 ;  /* 0x0000001a680d7223 */ /* 0x000fc800000000b1 */
[----:B------:R-:W-:Y:S04]  /*4ffa0*/  STL [R1+0x264], R14 ;  /* 0x0002640e01007387 */ /* 0x000fe80000100800 */
[----:B------:R4:W-:Y:S02]  /*4ffb0*/  STL [R1+0x260], R13 ;  /* 0x0002600d01007387 */ /* 0x0009e40000100800 */
[C---:B----4-:R-:W-:Y:S01]  /*4ffc0*/  FFMA R13, R100.reuse, R29, R211 ;  /* 0x0000001d640d7223 */ /* 0x050fe200000000d3 */
[C---:B------:R-:W-:Y:S01]  /*4ffd0*/  FFMA R14, R100.reuse, R31, R223 ;  /* 0x0000001f640e7223 */ /* 0x040fe200000000df */
[----:B0-----:R-:W-:Y:S04]  /*4ffe0*/  STL [R1+0x510], R90 ;  /* 0x0005105a01007387 */ /* 0x001fe80000100800 */
[----:B------:R0:W-:Y:S04]  /*4fff0*/  STL [R1+0x25c], R12 ;  /* 0x00025c0c01007387 */ /* 0x0001e80000100800 */
[----:B------:R-:W-:Y:S04]  /*50000*/  STL [R1+0x4ec], R91 ;  /* 0x0004ec5b01007387 */ /* 0x000fe80000100800 */
[----:B------:R4:W-:Y:S01]  /*50010*/  STL [R1+0x44], R13 ;  /* 0x0000440d01007387 */ /* 0x0009e20000100800 */
[----:B0-----:R-:W-:Y:S01]  /*50020*/  FFMA R12, R100, R30, R220 ;  /* 0x0000001e640c7223 */ /* 0x001fe200000000dc */
[----:B----4-:R-:W-:-:S04]  /*50030*/  FFMA R13, R32, R100, R83 ;  /* 0x00000064200d7223 */ /* 0x010fc80000000053 */
[----:B------:R0:W-:Y:S04]  /*50040*/  STL [R1+0xd0], R12 ;  /* 0x0000d00c01007387 */ /* 0x0001e80000100800 */
[----:B------:R4:W-:Y:S04]  /*50050*/  STL [R1+0x110], R14 ;  /* 0x0001100e01007387 */ /* 0x0009e80000100800 */
[----:B------:R1:W-:Y:S01]  /*50060*/  STL [R1+0x144], R13 ;  /* 0x0001440d01007387 */ /* 0x0003e20000100800 */
[----:B------:R-:W-:Y:S01]  /*50070*/  FFMA R87, R15, R87, R153 ;  /* 0x000000570f577223 */ /* 0x000fe20000000099 */
[C---:B0-----:R-:W-:Y:S01]  /*50080*/  FFMA R12, R100.reuse, R33, R226 ;  /* 0x00000021640c7223 */ /* 0x041fe200000000e2 */
[C---:B----4-:R-:W-:Y:S01]  /*50090*/  FFMA R14, R100.reuse, R34, R133 ;  /* 0x00000022640e7223 */ /* 0x050fe20000000085 */
[----:B-1----:R-:W-:-:S03]  /*500a0*/  FFMA R13, R100, R35, R242 ;  /* 0x00000023640d7223 */ /* 0x002fc600000000f2 */
[----:B------:R0:W-:Y:S04]  /*500b0*/  STL [R1+0x18c], R12 ;  /* 0x00018c0c01007387 */ /* 0x0001e80000100800 */
[----:B------:R1:W-:Y:S04]  /*500c0*/  STL [R1+0x1d8], R14 ;  /* 0x0001d80e01007387 */ /* 0x0003e80000100800 */
[----:B------:R-:W4:Y:S04]  /*500d0*/  LDL.LU R201, [R1+0xe0] ;  /* 0x0000e00001c97983 */ /* 0x000f280000300800 */
[----:B------:R1:W-:Y:S04]  /*500e0*/  STL [R1+0x204], R13 ;  /* 0x0002040d01007387 */ /* 0x0003e80000100800 */
[----:B------:R-:W4:Y:S01]  /*500f0*/  LDL.LU R178, [R1+0xa8] ;  /* 0x0000a80001b27983 */ /* 0x000f220000300800 */
[----:B0-----:R-:W-:Y:S01]  /*50100*/  FFMA R12, R24, R100, R140 ;  /* 0x00000064180c7223 */ /* 0x001fe2000000008c */
[----:B------:R-:W-:Y:S01]  /*50110*/  FFMA R110, R15, R47, R86 ;  /* 0x0000002f0f6e7223 */ /* 0x000fe20000000056 */
[----:B------:R-:W-:-:S03]  /*50120*/  FFMA R215, R104, R11, R85 ;  /* 0x0000000b68d77223 */ /* 0x000fc60000000055 */
[----:B------:R0:W-:Y:S01]  /*50130*/  STL [R1+0x244], R12 ;  /* 0x0002440c01007387 */ /* 0x0001e20000100800 */
[C---:B-1----:R-:W-:Y:S01]  /*50140*/  FFMA R14, R100.reuse, R25, R175 ;  /* 0x00000019640e7223 */ /* 0x042fe200000000af */
[C---:B------:R-:W-:Y:S02]  /*50150*/  FFMA R13, R100.reuse, R26, R176 ;  /* 0x0000001a640d7223 */ /* 0x040fe400000000b0 */
[----:B------:R-:W4:Y:S01]  /*50160*/  LDL.LU R187, [R1+0x4] ;  /* 0x0000040001bb7983 */ /* 0x000f220000300800 */
[----:B0-----:R-:W-:-:S03]  /*50170*/  FFMA R12, R100, R27, R87 ;  /* 0x0000001b640c7223 */ /* 0x001fc60000000057 */
[----:B------:R-:W0:Y:S04]  /*50180*/  LDS.128 R84, [R3+0x150] ;  /* 0x0001500003547984 */ /* 0x000e280000000c00 */
[----:B------:R-:W-:Y:S04]  /*50190*/  STL [R1+0x240], R14 ;  /* 0x0002400e01007387 */ /* 0x000fe80000100800 */
[----:B------:R1:W-:Y:S02]  /*501a0*/  STL [R1+0x23c], R13 ;  /* 0x00023c0d01007387 */ /* 0x0003e40000100800 */
[----:B-1----:R-:W-:Y:S01]  /*501b0*/  FFMA R13, R96, R30, R221 ;  /* 0x0000001e600d7223 */ /* 0x002fe200000000dd */
[----:B------:R-:W-:Y:S01]  /*501c0*/  FFMA R14, R32, R96, R225 ;  /* 0x00000060200e7223 */ /* 0x000fe200000000e1 */
[----:B0-----:R-:W-:Y:S04]  /*501d0*/  STL [R1+0x514], R86 ;  /* 0x0005145601007387 */ /* 0x001fe80000100800 */
[----:B------:R0:W-:Y:S04]  /*501e0*/  STL [R1+0x238], R12 ;  /* 0x0002380c01007387 */ /* 0x0001e80000100800 */
[----:B------:R-:W-:Y:S04]  /*501f0*/  STL [R1+0x4e8], R87 ;  /* 0x0004e85701007387 */ /* 0x000fe80000100800 */
[----:B------:R1:W-:Y:S01]  /*50200*/  STL [R1+0x60], R13 ;  /* 0x0000600d01007387 */ /* 0x0003e20000100800 */
[----:B0-----:R-:W-:-:S05]  /*50210*/  FFMA R12, R96, R31, R224 ;  /* 0x0000001f600c7223 */ /* 0x001fca00000000e0 */
[----:B------:R0:W-:Y:S04]  /*50220*/  STL [R1+0xcc], R12 ;  /* 0x0000cc0c01007387 */ /* 0x0001e80000100800 */
[----:B------:R0:W-:Y:S04]  /*50230*/  STL [R1+0x104], R14 ;  /* 0x0001040e01007387 */ /* 0x0001e80000100800 */
[----:B------:R-:W4:Y:S01]  /*50240*/  LDL.LU R202, [R1+0xdc] ;  /* 0x0000dc0001ca7983 */ /* 0x000f220000300800 */
[----:B------:R-:W-:-:S03]  /*50250*/  FFMA R111, R104, R8, R46 ;  /* 0x00000008686f7223 */ /* 0x000fc6000000002e */
[----:B------:R-:W4:Y:S01]  /*50260*/  LDS.128 R44, [R3+0x190] ;  /* 0x00019000032c7984 */ /* 0x000f220000000c00 */
[C---:B-1----:R-:W-:Y:S01]  /*50270*/  FFMA R13, R96.reuse, R33, R227 ;  /* 0x00000021600d7223 */ /* 0x042fe200000000e3 */
[----:B0-----:R-:W-:-:S04]  /*50280*/  FFMA R12, R96, R34, R228 ;  /* 0x00000022600c7223 */ /* 0x001fc800000000e4 */
[----:B------:R0:W-:Y:S01]  /*50290*/  STL [R1+0x13c], R13 ;  /* 0x00013c0d01007387 */ /* 0x0001e20000100800 */
[C---:B------:R-:W-:Y:S01]  /*502a0*/  FFMA R14, R96.reuse, R25, R172 ;  /* 0x00000019600e7223 */ /* 0x040fe200000000ac */
[----:B0-----:R-:W-:Y:S01]  /*502b0*/  FFMA R13, R96, R35, R236 ;  /* 0x00000023600d7223 */ /* 0x001fe200000000ec */
[C---:B------:R-:W-:Y:S01]  /*502c0*/  FFMA R153, R15.reuse, R79, R78 ;  /* 0x0000004f0f997223 */ /* 0x040fe2000000004e */
[C---:B------:R-:W-:Y:S01]  /*502d0*/  FFMA R150, R15.reuse, R51, R50 ;  /* 0x000000330f967223 */ /* 0x040fe20000000032 */
[C---:B------:R-:W-:Y:S01]  /*502e0*/  FFMA R114, R15.reuse, R55, R54 ;  /* 0x000000370f727223 */ /* 0x040fe20000000036 */
[C---:B------:R-:W-:Y:S01]  /*502f0*/  FFMA R139, R15.reuse, R59, R58 ;  /* 0x0000003b0f8b7223 */ /* 0x040fe2000000003a */
[----:B------:R-:W-:Y:S01]  /*50300*/  FFMA R63, R15, R63, R77 ;  /* 0x0000003f0f3f7223 */ /* 0x000fe2000000004d */
[----:B------:R-:W-:Y:S01]  /*50310*/  FFMA R15, R92, R33, R124 ;  /* 0x000000215c0f7223 */ /* 0x000fe2000000007c */
[-C--:B---3--:R-:W-:Y:S01]  /*50320*/  FFMA R155, R96, R9.reuse, R182 ;  /* 0x00000009609b7223 */ /* 0x088fe200000000b6 */
[----:B--2---:R-:W-:Y:S01]  /*50330*/  FFMA R140, R8, R96, R200 ;  /* 0x00000060088c7223 */ /* 0x004fe200000000c8 */
[----:B------:R-:W2:Y:S04]  /*50340*/  LDL.LU R182, [R1+0xa4] ;  /* 0x0000a40001b67983 */ /* 0x000ea80000300800 */
[----:B------:R0:W-:Y:S04]  /*50350*/  STL [R1+0x1a0], R12 ;  /* 0x0001a00c01007387 */ /* 0x0001e80000100800 */
[----:B------:R-:W3:Y:S04]  /*50360*/  LDL.LU R200, [R1+0x24] ;  /* 0x0000240001c87983 */ /* 0x000ee80000300800 */
[----:B------:R1:W-:Y:S01]  /*50370*/  STL [R1+0x1d4], R13 ;  /* 0x0001d40d01007387 */ /* 0x0003e20000100800 */
[----:B------:R-:W-:-:S03]  /*50380*/  FFMA R149, R104, R9, R49 ;  /* 0x0000000968957223 */ /* 0x000fc60000000031 */
[----:B------:R-:W-:Y:S04]  /*50390*/  LDS.128 R56, [R3+0x210] ;  /* 0x0002100003387984 */ /* 0x000fe80000000c00 */
[----:B------:R-:W1:Y:S01]  /*503a0*/  LDS.128 R48, [R3+0x1d0] ;  /* 0x0001d00003307984 */ /* 0x000e620000000c00 */
[----:B----4-:R-:W-:Y:S01]  /*503b0*/  FFMA R229, R8, R92, R201 ;  /* 0x0000005c08e57223 */ /* 0x010fe200000000c9 */
[----:B0-----:R-:W-:Y:S01]  /*503c0*/  FFMA R12, R24, R96, R148 ;  /* 0x00000060180c7223 */ /* 0x001fe20000000094 */
[----:B-1----:R-:W-:Y:S01]  /*503d0*/  FFMA R13, R96, R26, R173 ;  /* 0x0000001a600d7223 */ /* 0x002fe200000000ad */
[----:B------:R-:W-:-:S03]  /*503e0*/  FFMA R199, R92, R10, R187 ;  /* 0x0000000a5cc77223 */ /* 0x000fc600000000bb */
[----:B------:R0:W-:Y:S04]  /*503f0*/  STL [R1+0x220], R12 ;  /* 0x0002200c01007387 */ /* 0x0001e80000100800 */
[----:B------:R-:W-:Y:S04]  /*50400*/  STL [R1+0x21c], R14 ;  /* 0x00021c0e01007387 */ /* 0x000fe80000100800 */
[----:B------:R1:W-:Y:S04]  /*50410*/  STL [R1+0x218], R13 ;  /* 0x0002180d01007387 */ /* 0x0003e80000100800 */
[----:B------:R-:W-:Y:S01]  /*50420*/  STL [R1+0x518], R46 ;  /* 0x0005182e01007387 */ /* 0x000fe20000100800 */
[----:B------:R-:W-:Y:S01]  /*50430*/  FFMA R230, R8, R88, R202 ;  /* 0x0000005808e67223 */ /* 0x000fe200000000ca */
[----:B0-----:R-:W-:Y:S01]  /*50440*/  FFMA R12, R96, R27, R174 ;  /* 0x0000001b600c7223 */ /* 0x001fe200000000ae */
[----:B-1----:R-:W-:Y:S01]  /*50450*/  FFMA R13, R92, R34, R128 ;  /* 0x000000225c0d7223 */ /* 0x002fe20000000080 */
[-C--:B------:R-:W-:Y:S01]  /*50460*/  FFMA R197, R100, R10.reuse, R183 ;  /* 0x0000000a64c57223 */ /* 0x080fe200000000b7 */
[C---:B------:R-:W-:Y:S01]  /*50470*/  FFMA R198, R96.reuse, R10, R249 ;  /* 0x0000000a60c67223 */ /* 0x040fe200000000f9 */
[----:B------:R-:W-:Y:S01]  /*50480*/  FFMA R217, R96, R11, R244 ;  /* 0x0000000b60d97223 */ /* 0x000fe200000000f4 */
[----:B------:R0:W-:Y:S04]  /*50490*/  STL [R1+0x210], R12 ;  /* 0x0002100c01007387 */ /* 0x0001e80000100800 */
[----:B------:R-:W-:Y:S04]  /*504a0*/  STL [R1+0x4e4], R47 ;  /* 0x0004e42f01007387 */ /* 0x000fe80000100800 */
[----:B------:R1:W-:Y:S04]  /*504b0*/  STL [R1+0x100], R15 ;  /* 0x0001000f01007387 */ /* 0x0003e80000100800 */
[----:B------:R-:W4:Y:S04]  /*504c0*/  LDL.LU R106, [R1+0xd8] ;  /* 0x0000d800016a7983 */ /* 0x000f280000300800 */
[----:B------:R1:W-:Y:S04]  /*504d0*/  STL [R1+0x164], R13 ;  /* 0x0001640d01007387 */ /* 0x0003e80000100800 */
[----:B------:R-:W4:Y:S01]  /*504e0*/  LDL.LU R203, [R1+0xac] ;  /* 0x0000ac0001cb7983 */ /* 0x000f220000300800 */
[----:B------:R-:W-:Y:S01]  /*504f0*/  FFMA R154, R28, R96, R192 ;  /* 0x000000601c9a7223 */ /* 0x000fe200000000c0 */
[C---:B------:R-:W-:Y:S01]  /*50500*/  FFMA R178, R92.reuse, R9, R178 ;  /* 0x000000095cb27223 */ /* 0x040fe200000000b2 */
[C---:B------:R-:W-:Y:S01]  /*50510*/  FFMA R218, R92.reuse, R11, R246 ;  /* 0x0000000b5cda7223 */ /* 0x040fe200000000f6 */
[C---:B------:R-:W-:Y:S01]  /*50520*/  FFMA R228, R92.reuse, R30, R80 ;  /* 0x0000001e5ce47223 */ /* 0x040fe20000000050 */
[----:B0-----:R-:W-:Y:S01]  /*50530*/  FFMA R12, R92, R35, R237 ;  /* 0x000000235c0c7223 */ /* 0x001fe200000000ed */
[----:B------:R-:W-:Y:S01]  /*50540*/  FFMA R226, R32, R92, R60 ;  /* 0x0000005c20e27223 */ /* 0x000fe2000000003c */
[C---:B------:R-:W-:Y:S01]  /*50550*/  FFMA R219, R88.reuse, R11, R251 ;  /* 0x0000000b58db7223 */ /* 0x040fe200000000fb */
[----:B------:R-:W-:Y:S01]  /*50560*/  FFMA R16, R88, R29, R207 ;  /* 0x0000001d58107223 */ /* 0x000fe200000000cf */
[----:B------:R-:W-:Y:S01]  /*50570*/  FFMA R212, R32, R88, R64 ;  /* 0x0000005820d47223 */ /* 0x000fe20000000040 */
[----:B------:R0:W-:Y:S04]  /*50580*/  STL [R1+0x19c], R12 ;  /* 0x00019c0c01007387 */ /* 0x0001e80000100800 */
[----:B------:R-:W4:Y:S01]  /*50590*/  LDL.LU R201, [R1+0x64] ;  /* 0x0000640001c97983 */ /* 0x000f220000300800 */
[----:B-1----:R-:W-:-:S03]  /*505a0*/  FFMA R15, R92, R25, R135 ;  /* 0x000000195c0f7223 */ /* 0x002fc60000000087 */
[----:B------:R-:W4:Y:S01]  /*505b0*/  LDL.LU R187, [R1+0x18] ;  /* 0x0000180001bb7983 */ /* 0x000f220000300800 */
[----:B------:R-:W-:-:S03]  /*505c0*/  FFMA R13, R92, R26, R143 ;  /* 0x0000001a5c0d7223 */ /* 0x000fc6000000008f */
[----:B------:R-:W1:Y:S01]  /*505d0*/  LDS.128 R52, [R3+0x250] ;  /* 0x0002500003347984 */ /* 0x000e620000000c00 */
[----:B0-----:R-:W-:-:S05]  /*505e0*/  FFMA R12, R24, R92, R117 ;  /* 0x0000005c180c7223 */ /* 0x001fca0000000075 */
[----:B------:R0:W-:Y:S04]  /*505f0*/  STL [R1+0x1f4], R12 ;  /* 0x0001f40c01007387 */ /* 0x0001e80000100800 */
[----:B------:R-:W-:Y:S04]  /*50600*/  STL [R1+0x1f0], R15 ;  /* 0x0001f00f01007387 */ /* 0x000fe80000100800 */
[----:B------:R0:W-:Y:S02]  /*50610*/  STL [R1+0x1ec], R13 ;  /* 0x0001ec0d01007387 */ /* 0x0001e40000100800 */
[----:B0-----:R-:W-:Y:S01]  /*50620*/  FFMA R12, R92, R27, R145 ;  /* 0x0000001b5c0c7223 */ /* 0x001fe20000000091 */
[----:B------:R-:W-:-:S04]  /*50630*/  FFMA R13, R88, R35, R240 ;  /* 0x00000023580d7223 */ /* 0x000fc800000000f0 */
[----:B------:R0:W-:Y:S04]  /*50640*/  STL [R1+0x1e8], R12 ;  /* 0x0001e80c01007387 */ /* 0x0001e80000100800 */
[----:B------:R-:W4:Y:S04]  /*50650*/  LDL.LU R79, [R1+0xd4] ;  /* 0x0000d400014f7983 */ /* 0x000f280000300800 */
[----:B------:R2:W-:Y:S04]  /*50660*/  STL [R1+0x150], R13 ;  /* 0x0001500d01007387 */ /* 0x0005e80000100800 */
[----:B------:R-:W4:Y:S01]  /*50670*/  LDL.LU R184, [R1+0x9c] ;  /* 0x00009c0001b87983 */ /* 0x000f220000300800 */
[----:B0-----:R-:W-:-:S05]  /*50680*/  FFMA R12, R24, R88, R162 ;  /* 0x00000058180c7223 */ /* 0x001fca00000000a2 */
[----:B------:R0:W-:Y:S04]  /*50690*/  STL [R1+0x1c4], R12 ;  /* 0x0001c40c01007387 */ /* 0x0001e80000100800 */
[----:B------:R-:W4:Y:S04]  /*506a0*/  LDL.LU R202, [R1+0x70] ;  /* 0x0000700001ca7983 */ /* 0x000f280000300800 */
[----:B------:R-:W4:Y:S01]  /*506b0*/  LDL.LU R238, [R1+0x38] ;  /* 0x0000380001ee7983 */ /* 0x000f220000300800 */
[C---:B------:R-:W-:Y:S01]  /*506c0*/  FFMA R15, R88.reuse, R25, R130 ;  /* 0x00000019580f7223 */ /* 0x040fe20000000082 */
[----:B--2---:R-:W-:-:S04]  /*506d0*/  FFMA R13, R88, R26, R141 ;  /* 0x0000001a580d7223 */ /* 0x004fc8000000008d */
[----:B------:R2:W-:Y:S01]  /*506e0*/  STL [R1+0x1c0], R15 ;  /* 0x0001c00f01007387 */ /* 0x0005e20000100800 */
[----:B0-----:R-:W-:-:S03]  /*506f0*/  FFMA R12, R88, R27, R166 ;  /* 0x0000001b580c7223 */ /* 0x001fc600000000a6 */
[----:B------:R-:W-:Y:S04]  /*50700*/  STL [R1+0x1bc], R13 ;  /* 0x0001bc0d01007387 */ /* 0x000fe80000100800 */
[----:B------:R-:W-:Y:S04]  /*50710*/  STL [R1+0x51c], R50 ;  /* 0x00051c3201007387 */ /* 0x000fe80000100800 */
[----:B------:R0:W-:Y:S04]  /*50720*/  STL [R1+0x1b4], R12 ;  /* 0x0001b40c01007387 */ /* 0x0001e80000100800 */
[----:B------:R-:W-:Y:S04]  /*50730*/  STL [R1+0x4e0], R51 ;  /* 0x0004e03301007387 */ /* 0x000fe80000100800 */
[----:B------:R-:W4:Y:S01]  /*50740*/  LDL.LU R78, [R1+0xe4] ;  /* 0x0000e400014e7983 */ /* 0x000f220000300800 */
[----:B--2---:R-:W-:Y:S01]  /*50750*/  FFMA R15, R24, R84, R165 ;  /* 0x00000054180f7223 */ /* 0x004fe200000000a5 */
[C---:B0-----:R-:W-:Y:S01]  /*50760*/  FFMA R12, R84.reuse, R35, R234 ;  /* 0x00000023540c7223 */ /* 0x041fe200000000ea */
[----:B------:R-:W-:-:S04]  /*50770*/  FFMA R13, R84, R25, R163 ;  /* 0x00000019540d7223 */ /* 0x000fc800000000a3 */
[----:B------:R0:W-:Y:S04]  /*50780*/  STL [R1+0x10c], R12 ;  /* 0x00010c0c01007387 */ /* 0x0001e80000100800 */
[----:B------:R2:W-:Y:S01]  /*50790*/  STL [R1+0x188], R15 ;  /* 0x0001880f01007387 */ /* 0x0005e20000100800 */
[-C--:B------:R-:W-:Y:S01]  /*507a0*/  FFMA R249, R96, R29.reuse, R209 ;  /* 0x0000001d60f97223 */ /* 0x080fe200000000d1 */
[----:B------:R-:W-:Y:S01]  /*507b0*/  FFMA R148, R28, R92, R191 ;  /* 0x0000005c1c947223 */ /* 0x000fe200000000bf */
[----:B0-----:R-:W-:Y:S01]  /*507c0*/  FFMA R12, R84, R26, R164 ;  /* 0x0000001a540c7223 */ /* 0x001fe200000000a4 */
[C---:B------:R-:W-:Y:S01]  /*507d0*/  FFMA R14, R92.reuse, R29, R208 ;  /* 0x0000001d5c0e7223 */ /* 0x040fe200000000d0 */
[-C--:B------:R-:W-:Y:S01]  /*507e0*/  FFMA R47, R92, R31.reuse, R41 ;  /* 0x0000001f5c2f7223 */ /* 0x080fe20000000029 */
[----:B------:R-:W-:Y:S01]  /*507f0*/  FFMA R143, R28, R88, R181 ;  /* 0x000000581c8f7223 */ /* 0x000fe200000000b5 */
[C---:B------:R-:W-:Y:S01]  /*50800*/  FFMA R124, R88.reuse, R30, R81 ;  /* 0x0000001e587c7223 */ /* 0x040fe20000000051 */
[C---:B------:R-:W-:Y:S01]  /*50810*/  FFMA R60, R88.reuse, R31, R82 ;  /* 0x0000001f583c7223 */ /* 0x040fe20000000052 */
[C---:B------:R-:W-:Y:S01]  /*50820*/  FFMA R96, R88.reuse, R33, R123 ;  /* 0x0000002158607223 */ /* 0x040fe2000000007b */
[----:B------:R-:W-:Y:S01]  /*50830*/  FFMA R92, R88, R34, R127 ;  /* 0x00000022585c7223 */ /* 0x000fe2000000007f */
[----:B--2---:R-:W-:Y:S01]  /*50840*/  FFMA R15, R44, R35, R235 ;  /* 0x000000232c0f7223 */ /* 0x004fe200000000eb */
[CC--:B------:R-:W-:Y:S01]  /*50850*/  FFMA R182, R88.reuse, R9.reuse, R182 ;  /* 0x0000000958b67223 */ /* 0x0c0fe200000000b6 */
[----:B---3--:R-:W-:Y:S01]  /*50860*/  FFMA R200, R88, R10, R200 ;  /* 0x0000000a58c87223 */ /* 0x008fe200000000c8 */
[----:B----4-:R-:W-:Y:S01]  /*50870*/  FFMA R183, R84, R9, R203 ;  /* 0x0000000954b77223 */ /* 0x010fe200000000cb */
[-C--:B------:R-:W-:Y:S01]  /*50880*/  FFMA R88, R8, R84.reuse, R106 ;  /* 0x0000005408587223 */ /* 0x080fe2000000006a */
[-C--:B------:R-:W-:Y:S01]  /*50890*/  FFMA R220, R84, R11.reuse, R187 ;  /* 0x0000000b54dc7223 */ /* 0x080fe200000000bb */
[----:B------:R-:W-:Y:S01]  /*508a0*/  FFMA R221, R44, R11, R238 ;  /* 0x0000000b2cdd7223 */ /* 0x000fe200000000ee */
[----:B------:R-:W2:Y:S04]  /*508b0*/  LDL.LU R187, [R1+0xbc] ;  /* 0x0000bc0001bb7983 */ /* 0x000ea80000300800 */
[----:B------:R-:W-:Y:S04]  /*508c0*/  STL [R1+0x184], R13 ;  /* 0x0001840d01007387 */ /* 0x000fe80000100800 */
[----:B------:R-:W3:Y:S04]  /*508d0*/  LDL.LU R203, [R1+0x8c] ;  /* 0x00008c0001cb7983 */ /* 0x000ee80000300800 */
[----:B------:R0:W-:Y:S04]  /*508e0*/  STL [R1+0x180], R12 ;  /* 0x0001800c01007387 */ /* 0x0001e80000100800 */
[----:B------:R-:W4:Y:S04]  /*508f0*/  LDL.LU R107, [R1+0x5c] ;  /* 0x00005c00016b7983 */ /* 0x000f280000300800 */
[----:B------:R-:W2:Y:S01]  /*50900*/  LDL.LU R106, [R1+0x34] ;  /* 0x00003400016a7983 */ /* 0x000ea20000300800 */
[----:B------:R-:W-:Y:S01]  /*50910*/  FFMA R145, R28, R84, R250 ;  /* 0x000000541c917223 */ /* 0x000fe200000000fa */
[C---:B------:R-:W-:Y:S01]  /*50920*/  FFMA R201, R84.reuse, R10, R201 ;  /* 0x0000000a54c97223 */ /* 0x040fe200000000c9 */
[C---:B------:R-:W-:Y:S01]  /*50930*/  FFMA R135, R84.reuse, R29, R205 ;  /* 0x0000001d54877223 */ /* 0x040fe200000000cd */
[----:B------:R-:W-:Y:S01]  /*50940*/  FFMA R23, R84, R30, R23 ;  /* 0x0000001e54177223 */ /* 0x000fe20000000017 */
[----:B------:R-:W-:Y:S01]  /*50950*/  FFMA R227, R32, R84, R22 ;  /* 0x0000005420e37223 */ /* 0x000fe20000000016 */
[C---:B------:R-:W-:Y:S01]  /*50960*/  FFMA R51, R84.reuse, R33, R112 ;  /* 0x0000002154337223 */ /* 0x040fe20000000070 */
[C---:B------:R-:W-:Y:S01]  /*50970*/  FFMA R225, R84.reuse, R34, R231 ;  /* 0x0000002254e17223 */ /* 0x040fe200000000e7 */
[----:B0-----:R-:W-:Y:S01]  /*50980*/  FFMA R12, R84, R27, R170 ;  /* 0x0000001b540c7223 */ /* 0x001fe200000000aa */
[----:B------:R-:W-:Y:S01]  /*50990*/  FFMA R216, R100, R11, R180 ;  /* 0x0000000b64d87223 */ /* 0x000fe200000000b4 */
[----:B------:R-:W0:Y:S04]  /*509a0*/  LDS.128 R80, [R3+0x290] ;  /* 0x0002900003507984 */ /* 0x000e280000000c00 */
[----:B------:R-:W-:Y:S04]  /*509b0*/  STL [R1+0x17c], R12 ;  /* 0x00017c0c01007387 */ /* 0x000fe80000100800 */
[----:B------:R-:W-:Y:S04]  /*509c0*/  STL [R1+0x520], R58 ;  /* 0x0005203a01007387 */ /* 0x000fe80000100800 */
[----:B------:R-:W-:Y:S04]  /*509d0*/  STL [R1+0x4dc], R59 ;  /* 0x0004dc3b01007387 */ /* 0x000fe80000100800 */
[----:B------:R-:W-:Y:S04]  /*509e0*/  STL [R1+0xd4], R15 ;  /* 0x0000d40f01007387 */ /* 0x000fe80000100800 */
[----:B------:R-:W3:Y:S01]  /*509f0*/  LDL.LU R238, [R1+0xf0] ;  /* 0x0000f00001ee7983 */ /* 0x000ee20000300800 */
[----:B------:R-:W-:Y:S01]  /*50a00*/  FFMA R250, R84, R31, R37 ;  /* 0x0000001f54fa7223 */ /* 0x000fe20000000025 */
[-C--:B------:R-:W-:Y:S01]  /*50a10*/  FFMA R13, R24, R44.reuse, R169 ;  /* 0x0000002c180d7223 */ /* 0x080fe200000000a9 */
[----:B------:R-:W-:Y:S01]  /*50a20*/  FFMA R84, R32, R44, R7 ;  /* 0x0000002c20547223 */ /* 0x000fe20000000007 */
[----:B------:R-:W-:-:S03]  /*50a30*/  FFMA R7, R44, R25, R167 ;  /* 0x000000192c077223 */ /* 0x000fc600000000a7 */
[----:B------:R1:W-:Y:S04]  /*50a40*/  STL [R1+0x160], R13 ;  /* 0x0001600d01007387 */ /* 0x0003e80000100800 */
[----:B------:R0:W-:Y:S01]  /*50a50*/  STL [R1+0x15c], R7 ;  /* 0x00015c0701007387 */ /* 0x0001e20000100800 */
[C---:B-1----:R-:W-:Y:S01]  /*50a60*/  FFMA R13, R44.reuse, R26, R168 ;  /* 0x0000001a2c0d7223 */ /* 0x042fe200000000a8 */
[----:B0-----:R-:W-:-:S04]  /*50a70*/  FFMA R7, R44, R27, R171 ;  /* 0x0000001b2c077223 */ /* 0x001fc800000000ab */
[----:B------:R-:W-:Y:S04]  /*50a80*/  STL [R1+0x158], R13 ;  /* 0x0001580d01007387 */ /* 0x000fe80000100800 */
[----:B------:R-:W3:Y:S04]  /*50a90*/  LDL.LU R70, [R1+0xc8] ;  /* 0x0000c80001467983 */ /* 0x000ee80000300800 */
[----:B------:R0:W-:Y:S04]  /*50aa0*/  STL [R1+0x14c], R7 ;  /* 0x00014c0701007387 */ /* 0x0001e80000100800 */
[----:B------:R-:W3:Y:S04]  /*50ab0*/  LDL.LU R69, [R1+0xb0] ;  /* 0x0000b00001457983 */ /* 0x000ee80000300800 */
[----:B------:R-:W3:Y:S04]  /*50ac0*/  LDL.LU R19, [R1+0x84] ;  /* 0x0000840001137983 */ /* 0x000ee80000300800 */
[----:B------:R-:W3:Y:S04]  /*50ad0*/  LDL.LU R18, [R1+0x4c] ;  /* 0x00004c0001127983 */ /* 0x000ee80000300800 */
[----:B------:R-:W3:Y:S01]  /*50ae0*/  LDL.LU R17, [R1+0x28] ;  /* 0x0000280001117983 */ /* 0x000ee20000300800 */
[----:B------:R-:W-:-:S03]  /*50af0*/  FFMA R15, R24, R48, R116 ;  /* 0x00000030180f7223 */ /* 0x000fc60000000074 */
[----:B------:R-:W-:Y:S01]  /*50b00*/  STL [R1+0x524], R54 ;  /* 0x0005243601007387 */ /* 0x000fe20000100800 */
[----:B0-----:R-:W-:-:S03]  /*50b10*/  FFMA R7, R48, R35, R241 ;  /* 0x0000002330077223 */ /* 0x001fc600000000f1 */
[----:B------:R-:W-:Y:S01]  /*50b20*/  STL [R1+0x4d8], R55 ;  /* 0x0004d83701007387 */ /* 0x000fe20000100800 */
[----:B------:R-:W-:-:S03]  /*50b30*/  FFMA R13, R48, R25, R138 ;  /* 0x00000019300d7223 */ /* 0x000fc6000000008a */
[----:B------:R0:W-:Y:S04]  /*50b40*/  STL [R1+0x9c], R7 ;  /* 0x00009c0701007387 */ /* 0x0001e80000100800 */
[----:B------:R-:W-:Y:S04]  /*50b50*/  STL [R1+0x128], R15 ;  /* 0x0001280f01007387 */ /* 0x000fe80000100800 */
[----:B------:R-:W3:Y:S04]  /*50b60*/  LDL.LU R103, [R1+0x1cc] ;  /* 0x0001cc0001677983 */ /* 0x000ee80000300800 */
[----:B------:R-:W-:Y:S04]  /*50b70*/  STL [R1+0x130], R13 ;  /* 0x0001300d01007387 */ /* 0x000fe80000100800 */
[----:B------:R-:W3:Y:S01]  /*50b80*/  LDL.LU R102, [R1+0x190] ;  /* 0x0001900001667983 */ /* 0x000ee20000300800 */
[----:B------:R-:W-:Y:S01]  /*50b90*/  FFMA R22, R8, R44, R79 ;  /* 0x0000002c08167223 */ /* 0x000fe2000000004f */
[----:B0-----:R-:W-:Y:S01]  /*50ba0*/  FFMA R7, R48, R26, R159 ;  /* 0x0000001a30077223 */ /* 0x001fe2000000009f */
[----:B------:R-:W-:Y:S01]  /*50bb0*/  FFMA R180, R44, R31, R36 ;  /* 0x0000001f2cb47223 */ /* 0x000fe20000000024 */
[----:B------:R-:W-:-:S03]  /*50bc0*/  FFMA R36, R8, R48, R78 ;  /* 0x0000003008247223 */ /* 0x000fc6000000004e */
[----:B------:R0:W-:Y:S04]  /*50bd0*/  STL [R1+0x12c], R7 ;  /* 0x00012c0701007387 */ /* 0x0001e80000100800 */
[----:B------:R-:W3:Y:S04]  /*50be0*/  LDL.LU R79, [R1+0x140] ;  /* 0x00014000014f7983 */ /* 0x000ee80000300800 */
[----:B------:R-:W3:Y:S01]  /*50bf0*/  LDL.LU R78, [R1+0xc0] ;  /* 0x0000c000014e7983 */ /* 0x000ee20000300800 */
[----:B0-----:R-:W-:-:S05]  /*50c00*/  FFMA R7, R48, R27, R161 ;  /* 0x0000001b30077223 */ /* 0x001fca00000000a1 */
[----:B------:R0:W-:Y:S01]  /*50c10*/  STL [R1+0x124], R7 ;  /* 0x0001240701007387 */ /* 0x0001e20000100800 */
[----:B----4-:R-:W-:Y:S01]  /*50c20*/  FFMA R222, R48, R11, R107 ;  /* 0x0000000b30de7223 */ /* 0x010fe2000000006b */
[----:B--2---:R-:W-:Y:S02]  /*50c30*/  FFMA R181, R28, R48, R106 ;  /* 0x000000301cb57223 */ /* 0x004fe4000000006a */
[----:B------:R-:W2:Y:S04]  /*50c40*/  LDL.LU R107, [R1+0x74] ;  /* 0x00007400016b7983 */ /* 0x000ea80000300800 */
[----:B------:R-:W4:Y:S01]  /*50c50*/  LDL.LU R106, [R1+0x48] ;  /* 0x00004800016a7983 */ /* 0x000f220000300800 */
[----:B---3--:R-:W-:-:S03]  /*50c60*/  FFMA R234, R8, R56, R238 ;  /* 0x0000003808ea7223 */ /* 0x008fc600000000ee */
[----:B------:R-:W3:Y:S01]  /*50c70*/  LDL.LU R238, [R1+0x1c] ;  /* 0x00001c0001ee7983 */ /* 0x000ee20000300800 */
[----:B------:R-:W-:Y:S01]  /*50c80*/  FFMA R54, R24, R56, R76 ;  /* 0x0000003818367223 */ /* 0x000fe2000000004c */
[C---:B------:R-:W-:Y:S01]  /*50c90*/  FFMA R13, R56.reuse, R35, R72 ;  /* 0x00000023380d7223 */ /* 0x040fe20000000048 */
[C---:B------:R-:W-:Y:S01]  /*50ca0*/  FFMA R58, R56.reuse, R25, R136 ;  /* 0x00000019383a7223 */ /* 0x040fe20000000088 */
[C---:B------:R-:W-:Y:S01]  /*50cb0*/  FFMA R50, R56.reuse, R26, R158 ;  /* 0x0000001a38327223 */ /* 0x040fe2000000009e */
[----:B------:R-:W-:Y:S01]  /*50cc0*/  FFMA R46, R56, R27, R160 ;  /* 0x0000001b382e7223 */ /* 0x000fe200000000a0 */
        /* <DEDUP_REMOVED lines=8> */
[----:B------:R-:W-:Y:S01]  /*50d50*/  FFMA R223, R56, R11, R19 ;  /* 0x0000000b38df7223 */ /* 0x000fe20000000013 */
[----:B------:R-:W-:Y:S02]  /*50d60*/  FFMA R179, R28, R56, R18 ;  /* 0x000000381cb37223 */ /* 0x000fe40000000012 */
[----:B------:R-:W3:Y:S04]  /*50d70*/  LDL.LU R19, [R1+0x224] ;  /* 0x0002240001137983 */ /* 0x000ee80000300800 */
[----:B------:R-:W3:Y:S01]  /*50d80*/  LDL.LU R18, [R1+0x1e4] ;  /* 0x0001e40001127983 */ /* 0x000ee20000300800 */
[----:B------:R-:W-:Y:S01]  /*50d90*/  FFMA R196, R104, R10, R74 ;  /* 0x0000000a68c47223 */ /* 0x000fe2000000004a */
[----:B------:R-:W-:-:S02]  /*50da0*/  FFMA R98, R52, R27, R75 ;  /* 0x0000001b34627223 */ /* 0x000fc4000000004b */
[----:B------:R-:W-:Y:S01]  /*50db0*/  LDS.128 R72, [R3+0x310] ;  /* 0x0003100003487984 */ /* 0x000fe20000000c00 */
[C---:B------:R-:W-:Y:S01]  /*50dc0*/  FFMA R205, R52.reuse, R10, R79 ;  /* 0x0000000a34cd7223 */ /* 0x040fe2000000004f */
[----:B------:R-:W-:Y:S02]  /*50dd0*/  FFMA R224, R52, R11, R78 ;  /* 0x0000000b34e07223 */ /* 0x000fe4000000004e */
[----:B------:R-:W1:Y:S01]  /*50de0*/  LDS.128 R76, [R3+0x2d0] ;  /* 0x0002d000034c7984 */ /* 0x000e620000000c00 */
[----:B0-----:R-:W-:Y:S01]  /*50df0*/  FFMA R7, R56, R29, R17 ;  /* 0x0000001d38077223 */ /* 0x001fe20000000011 */
[----:B------:R-:W-:Y:S01]  /*50e00*/  FFMA R117, R48, R30, R189 ;  /* 0x0000001e30757223 */ /* 0x000fe200000000bd */
[----:B------:R-:W-:Y:S01]  /*50e10*/  FFMA R235, R8, R52, R103 ;  /* 0x0000003408eb7223 */ /* 0x000fe20000000067 */
        /* <DEDUP_REMOVED lines=9> */
[----:B--2---:R-:W-:Y:S01]  /*50eb0*/  FFMA R177, R28, R52, R107 ;  /* 0x000000341cb17223 */ /* 0x004fe2000000006b */
[C---:B----4-:R-:W-:Y:S01]  /*50ec0*/  FFMA R128, R52.reuse, R29, R106 ;  /* 0x0000001d34807223 */ /* 0x050fe2000000006a */
[----:B------:R-:W2:Y:S04]  /*50ed0*/  LDL.LU R107, [R1+0x94] ;  /* 0x00009400016b7983 */ /* 0x000ea80000300800 */
[----:B------:R-:W4:Y:S01]  /*50ee0*/  LDL.LU R106, [R1+0x58] ;  /* 0x00005800016a7983 */ /* 0x000f220000300800 */
[----:B---3--:R-:W-:-:S03]  /*50ef0*/  FFMA R42, R52, R30, R238 ;  /* 0x0000001e342a7223 */ /* 0x008fc600000000ee */
[----:B------:R-:W3:Y:S04]  /*50f00*/  LDL.LU R238, [R1+0x2c] ;  /* 0x00002c0001ee7983 */ /* 0x000ee80000300800 */
[----:B-1----:R-:W-:Y:S04]  /*50f10*/  STL [R1+0x53c], R78 ;  /* 0x00053c4e01007387 */ /* 0x002fe80000100800 */
[----:B------:R0:W-:Y:S04]  /*50f20*/  STL [R1+0x4c8], R79 ;  /* 0x0004c84f01007387 */ /* 0x0001e80000100800 */
[----:B------:R-:W-:Y:S04]  /*50f30*/  STL [R1+0x540], R86 ;  /* 0x0005405601007387 */ /* 0x000fe80000100800 */
[----:B------:R-:W-:Y:S04]  /*50f40*/  STL [R1+0x544], R90 ;  /* 0x0005445a01007387 */ /* 0x000fe80000100800 */
[----:B------:R-:W-:Y:S04]  /*50f50*/  STL [R1+0x548], R94 ;  /* 0x0005485e01007387 */ /* 0x000fe80000100800 */
[----:B------:R-:W-:Y:S04]  /*50f60*/  STL [R1+0x54c], R98 ;  /* 0x00054c6201007387 */ /* 0x000fe80000100800 */
[----:B------:R-:W-:Y:S04]  /*50f70*/  STL [R1+0x550], R74 ;  /* 0x0005504a01007387 */ /* 0x000fe80000100800 */
[----:B------:R1:W-:Y:S04]  /*50f80*/  STL [R1+0x4cc], R75 ;  /* 0x0004cc4b01007387 */ /* 0x0003e80000100800 */
[----:B------:R-:W3:Y:S04]  /*50f90*/  LDL.LU R62, [R1+0x24c] ;  /* 0x00024c00013e7983 */ /* 0x000ee80000300800 */
[----:B------:R-:W3:Y:S04]  /*50fa0*/  LDL.LU R95, [R1+0x214] ;  /* 0x00021400015f7983 */ /* 0x000ee80000300800 */
[----:B------:R-:W3:Y:S01]  /*50fb0*/  LDL.LU R15, [R1+0x1e0] ;  /* 0x0001e000010f7983 */ /* 0x000ee20000300800 */
[----:B------:R-:W-:-:S03]  /*50fc0*/  FFMA R176, R32, R52, R190 ;  /* 0x0000003420b07223 */ /* 0x000fc600000000be */
[----:B------:R-:W3:Y:S04]  /*50fd0*/  LDL.LU R13, [R1+0x1a8] ;  /* 0x0001a800010d7983 */ /* 0x000ee80000300800 */
[----:B------:R-:W3:Y:S01]  /*50fe0*/  LDL.LU R99, [R1+0x16c] ;  /* 0x00016c0001637983 */ /* 0x000ee20000300800 */
[----:B------:R-:W-:Y:S01]  /*50ff0*/  FFMA R152, R100, R9, R188 ;  /* 0x0000000964987223 */ /* 0x000fe200000000bc */
[----:B------:R-:W-:Y:S01]  /*51000*/  FFMA R130, R48, R29, R204 ;  /* 0x0000001d30827223 */ /* 0x000fe200000000cc */
[CC--:B------:R-:W-:Y:S01]  /*51010*/  FFMA R188, R56.reuse, R9.reuse, R70 ;  /* 0x0000000938bc7223 */ /* 0x0c0fe20000000046 */
[----:B------:R-:W-:Y:S01]  /*51020*/  FFMA R204, R56, R10, R69 ;  /* 0x0000000a38cc7223 */ /* 0x000fe20000000045 */
[----:B------:R-:W-:Y:S01]  /*51030*/  FFMA R236, R8, R80, R19 ;  /* 0x0000005008ec7223 */ /* 0x000fe20000000013 */
[----:B------:R-:W-:-:S02]  /*51040*/  FFMA R190, R80, R9, R18 ;  /* 0x0000000950be7223 */ /* 0x000fc40000000012 */
[----:B------:R-:W3:Y:S04]  /*51050*/  LDL.LU R18, [R1+0x120] ;  /* 0x0001200001127983 */ /* 0x000ee80000300800 */
[----:B------:R-:W3:Y:S04]  /*51060*/  LDL.LU R19, [R1+0x90] ;  /* 0x0000900001137983 */ /* 0x000ee80000300800 */
[----:B------:R-:W3:Y:S04]  /*51070*/  LDL.LU R70, [R1+0x3c] ;  /* 0x00003c0001467983 */ /* 0x000ee80000300800 */
[----:B------:R-:W3:Y:S01]  /*51080*/  LDL.LU R69, [R1+0x20] ;  /* 0x0000200001457983 */ /* 0x000ee20000300800 */
[----:B------:R-:W-:Y:S01]  /*51090*/  FFMA R133, R44, R29, R206 ;  /* 0x0000001d2c857223 */ /* 0x000fe200000000ce */
[----:B------:R-:W-:Y:S01]  /*510a0*/  FFMA R206, R80, R10, R17 ;  /* 0x0000000a50ce7223 */ /* 0x000fe20000000011 */
[-C--:B------:R-:W-:Y:S01]  /*510b0*/  FFMA R173, R28, R80.reuse, R102 ;  /* 0x000000501cad7223 */ /* 0x080fe20000000066 */
[----:B------:R-:W-:Y:S01]  /*510c0*/  FFMA R102, R24, R80, R131 ;  /* 0x0000005018667223 */ /* 0x000fe20000000083 */
[C---:B------:R-:W-:Y:S01]  /*510d0*/  FFMA R174, R80.reuse, R11, R103 ;  /* 0x0000000b50ae7223 */ /* 0x040fe20000000067 */
[C---:B------:R-:W-:Y:S01]  /*510e0*/  FFMA R103, R80.reuse, R27, R153 ;  /* 0x0000001b50677223 */ /* 0x040fe20000000099 */
[C---:B--2---:R-:W-:Y:S01]  /*510f0*/  FFMA R17, R80.reuse, R29, R107 ;  /* 0x0000001d50117223 */ /* 0x044fe2000000006b */
[C---:B----4-:R-:W-:Y:S01]  /*51100*/  FFMA R104, R80.reuse, R30, R106 ;  /* 0x0000001e50687223 */ /* 0x050fe2000000006a */
[C---:B------:R-:W-:Y:S01]  /*51110*/  FFMA R106, R80.reuse, R25, R144 ;  /* 0x00000019506a7223 */ /* 0x040fe20000000090 */
[C---:B------:R-:W-:Y:S01]  /*51120*/  FFMA R107, R80.reuse, R26, R147 ;  /* 0x0000001a506b7223 */ /* 0x040fe20000000093 */
[----:B---3--:R-:W-:-:S02]  /*51130*/  FFMA R134, R80, R31, R238 ;  /* 0x0000001f50867223 */ /* 0x008fc400000000ee */
[----:B------:R-:W2:Y:S04]  /*51140*/  LDL.LU R238, [R1+0x26c] ;  /* 0x00026c0001ee7983 */ /* 0x000ea80000300800 */
[----:B------:R-:W3:Y:S04]  /*51150*/  LDL.LU R239, [R1+0x248] ;  /* 0x0002480001ef7983 */ /* 0x000ee80000300800 */
[----:B------:R-:W4:Y:S04]  /*51160*/  LDL.LU R129, [R1+0x20c] ;  /* 0x00020c0001817983 */ /* 0x000f280000300800 */
[----:B------:R-:W-:Y:S04]  /*51170*/  STL [R1+0x554], R102 ;  /* 0x0005546601007387 */ /* 0x000fe80000100800 */
[----:B------:R-:W-:Y:S04]  /*51180*/  STL [R1+0x558], R106 ;  /* 0x0005586a01007387 */ /* 0x000fe80000100800 */
[----:B------:R-:W-:Y:S04]  /*51190*/  STL [R1+0x55c], R107 ;  /* 0x00055c6b01007387 */ /* 0x000fe80000100800 */
[----:B------:R-:W-:Y:S01]  /*511a0*/  STL [R1+0x560], R103 ;  /* 0x0005606701007387 */ /* 0x000fe20000100800 */
[----:B------:R-:W-:-:S03]  /*511b0*/  FFMA R237, R8, R76, R62 ;  /* 0x0000004c08ed7223 */ /* 0x000fc6000000003e */
[----:B------:R-:W2:Y:S01]  /*511c0*/  LDL.LU R62, [R1+0x1dc] ;  /* 0x0001dc00013e7983 */ /* 0x000ea20000300800 */
[----:B------:R-:W-:-:S03]  /*511d0*/  FFMA R172, R76, R11, R13 ;  /* 0x0000000b4cac7223 */ /* 0x000fc6000000000d */
[----:B------:R-:W4:Y:S01]  /*511e0*/  LDL.LU R13, [R1+0x1a4] ;  /* 0x0001a400010d7983 */ /* 0x000f220000300800 */
[C---:B------:R-:W-:Y:S01]  /*511f0*/  FFMA R41, R76.reuse, R30, R19 ;  /* 0x0000001e4c297223 */ /* 0x040fe20000000013 */
[----:B------:R-:W-:Y:S02]  /*51200*/  FFMA R131, R76, R31, R70 ;  /* 0x0000001f4c837223 */ /* 0x000fe40000000046 */
[----:B------:R-:W4:Y:S01]  /*51210*/  LDL.LU R19, [R1+0x168] ;  /* 0x0001680001137983 */ /* 0x000f220000300800 */
[----:B------:R-:W-:-:S03]  /*51220*/  FFMA R170, R32, R76, R69 ;  /* 0x0000004c20aa7223 */ /* 0x000fc60000000045 */
[----:B------:R-:W4:Y:S04]  /*51230*/  LDL.LU R70, [R1+0x11c] ;  /* 0x00011c0001467983 */ /* 0x000f280000300800 */
[----:B------:R-:W4:Y:S01]  /*51240*/  LDL.LU R69, [R1+0x80] ;  /* 0x0000800001457983 */ /* 0x000f220000300800 */
[-C--:B------:R-:W-:Y:S01]  /*51250*/  FFMA R171, R28, R76.reuse, R99 ;  /* 0x0000004c1cab7223 */ /* 0x080fe20000000063 */
[----:B------:R-:W-:Y:S01]  /*51260*/  FFMA R191, R76, R9, R95 ;  /* 0x000000094cbf7223 */ /* 0x000fe2000000005f */
[----:B------:R-:W-:Y:S01]  /*51270*/  FFMA R99, R24, R76, R71 ;  /* 0x0000004c18637223 */ /* 0x000fe20000000047 */
[----:B------:R-:W-:Y:S01]  /*51280*/  FFMA R95, R76, R25, R142 ;  /* 0x000000194c5f7223 */ /* 0x000fe2000000008e */
[----:B------:R-:W-:Y:S01]  /*51290*/  FFMA R151, R28, R100, R194 ;  /* 0x000000641c977223 */ /* 0x000fe200000000c2 */
        /* <DEDUP_REMOVED lines=8> */
[----:B------:R-:W-:Y:S01]  /*51320*/  STL [R1+0x570], R87 ;  /* 0x0005705701007387 */ /* 0x000fe20000100800 */
[----:B------:R-:W-:Y:S01]  /*51330*/  FFMA R132, R8, R100, R193 ;  /* 0x0000006408847223 */ /* 0x000fe200000000c1 */
[----:B---3--:R-:W-:-:S02]  /*51340*/  FFMA R192, R72, R9, R239 ;  /* 0x0000000948c07223 */ /* 0x008fc400000000ef */
[----:B------:R-:W3:Y:S04]  /*51350*/  LDL.LU R239, [R1+0x280] ;  /* 0x0002800001ef7983 */ /* 0x000ee80000300800 */
[----:B------:R-:W3:Y:S04]  /*51360*/  LDL.LU R193, [R1+0x274] ;  /* 0x0002740001c17983 */ /* 0x000ee80000300800 */
[----:B------:R-:W3:Y:S04]  /*51370*/  LDL.LU R209, [R1+0x254] ;  /* 0x0002540001d17983 */ /* 0x000ee80000300800 */
[----:B------:R-:W3:Y:S04]  /*51380*/  LDL.LU R165, [R1+0x22c] ;  /* 0x00022c0001a57983 */ /* 0x000ee80000300800 */
[----:B------:R-:W3:Y:S04]  /*51390*/  LDL.LU R163, [R1+0x1fc] ;  /* 0x0001fc0001a37983 */ /* 0x000ee80000300800 */
[----:B------:R-:W3:Y:S04]  /*513a0*/  LDL.LU R127, [R1+0x1b8] ;  /* 0x0001b800017f7983 */ /* 0x000ee80000300800 */
[----:B------:R-:W3:Y:S01]  /*513b0*/  LDL.LU R246, [R1+0x178] ;  /* 0x0001780001f67983 */ /* 0x000ee20000300800 */
[----:B--2---:R-:W-:-:S03]  /*513c0*/  FFMA R169, R72, R11, R62 ;  /* 0x0000000b48a97223 */ /* 0x004fc6000000003e */
[----:B------:R-:W2:Y:S04]  /*513d0*/  LDL.LU R244, [R1+0x138] ;  /* 0x0001380001f47983 */ /* 0x000ea80000300800 */
[----:B------:R-:W2:Y:S01]  /*513e0*/  LDL.LU R62, [R1+0xec] ;  /* 0x0000ec00013e7983 */ /* 0x000ea20000300800 */
[C---:B------:R-:W-:Y:S01]  /*513f0*/  FFMA R112, R44.reuse, R33, R108 ;  /* 0x000000212c707223 */ /* 0x040fe2000000006c */
[CC--:B------:R-:W-:Y:S01]  /*51400*/  FFMA R184, R44.reuse, R9.reuse, R184 ;  /* 0x000000092cb87223 */ /* 0x0c0fe200000000b8 */
[C---:B------:R-:W-:Y:S01]  /*51410*/  FFMA R202, R44.reuse, R10, R202 ;  /* 0x0000000a2cca7223 */ /* 0x040fe200000000ca */
[----:B------:R-:W-:Y:S01]  /*51420*/  FFMA R108, R44, R34, R232 ;  /* 0x000000222c6c7223 */ /* 0x000fe200000000e8 */
[C---:B------:R-:W-:Y:S01]  /*51430*/  FFMA R187, R48.reuse, R9, R187 ;  /* 0x0000000930bb7223 */ /* 0x040fe200000000bb */
[C---:B------:R-:W-:Y:S01]  /*51440*/  FFMA R203, R48.reuse, R10, R203 ;  /* 0x0000000a30cb7223 */ /* 0x040fe200000000cb */
[----:B------:R-:W-:Y:S01]  /*51450*/  FFMA R37, R48, R31, R40 ;  /* 0x0000001f30257223 */ /* 0x000fe20000000028 */
[----:B------:R-:W-:Y:S01]  /*51460*/  FFMA R39, R32, R48, R39 ;  /* 0x0000003020277223 */ /* 0x000fe20000000027 */
[C---:B------:R-:W-:Y:S01]  /*51470*/  FFMA R44, R48.reuse, R33, R38 ;  /* 0x00000021302c7223 */ /* 0x040fe20000000026 */
[----:B------:R-:W-:Y:S01]  /*51480*/  FFMA R231, R48, R34, R126 ;  /* 0x0000002230e77223 */ /* 0x000fe2000000007e */
[----:B----4-:R-:W-:Y:S01]  /*51490*/  FFMA R208, R72, R10, R129 ;  /* 0x0000000a48d07223 */ /* 0x010fe20000000081 */
[----:B------:R-:W-:Y:S01]  /*514a0*/  FFMA R48, R52, R34, R68 ;  /* 0x0000002234307223 */ /* 0x000fe20000000044 */
[----:B------:R-:W-:Y:S01]  /*514b0*/  FFMA R83, R24, R72, R65 ;  /* 0x0000004818537223 */ /* 0x000fe20000000041 */
[C---:B------:R-:W-:Y:S01]  /*514c0*/  FFMA R100, R72.reuse, R30, R70 ;  /* 0x0000001e48647223 */ /* 0x040fe20000000046 */
[----:B------:R-:W-:-:S02]  /*514d0*/  FFMA R129, R72, R31, R69 ;  /* 0x0000001f48817223 */ /* 0x000fc40000000045 */
[----:B------:R-:W4:Y:S01]  /*514e0*/  LDS.128 R68, [R3+0x350] ;  /* 0x0003500003447984 */ /* 0x000f220000000c00 */
[C---:B0-----:R-:W-:Y:S01]  /*514f0*/  FFMA R79, R72.reuse, R25, R66 ;  /* 0x00000019484f7223 */ /* 0x041fe20000000042 */
[----:B-1----:R-:W-:Y:S02]  /*51500*/  FFMA R75, R72, R26, R67 ;  /* 0x0000001a484b7223 */ /* 0x002fe40000000043 */
[----:B------:R-:W0:Y:S01]  /*51510*/  LDS.128 R64, [R3+0x390] ;  /* 0x0003900003407984 */ /* 0x000e220000000c00 */
[----:B------:R-:W-:-:S03]  /*51520*/  FFMA R168, R28, R72, R13 ;  /* 0x000000481ca87223 */ /* 0x000fc6000000000d */
[----:B------:R-:W2:Y:S01]  /*51530*/  LDL.LU R13, [R1+0x6c] ;  /* 0x00006c00010d7983 */ /* 0x000ea20000300800 */
[----:B------:R-:W-:Y:S01]  /*51540*/  FFMA R167, R32, R72, R194 ;  /* 0x0000004820a77223 */ /* 0x000fe200000000c2 */
[----:B------:R-:W-:Y:S01]  /*51550*/  MOV R38, R96 ;  /* 0x0000006000267202 */ /* 0x000fe20000000f00 */
[----:B------:R-:W-:Y:S01]  /*51560*/  FFMA R251, R76, R34, R6 ;  /* 0x000000224cfb7223 */ /* 0x000fe20000000006 */
[----:B----4-:R1:W-:Y:S04]  /*51570*/  STL [R1+0x4c4], R71 ;  /* 0x0004c44701007387 */ /* 0x0103e80000100800 */
[----:B------:R-:W4:Y:S04]  /*51580*/  LDL.LU R240, [R1+0x288] ;  /* 0x0002880001f07983 */ /* 0x000f280000300800 */
[----:B------:R-:W4:Y:S04]  /*51590*/  LDL.LU R194, [R1+0x27c] ;  /* 0x00027c0001c27983 */ /* 0x000f280000300800 */
[----:B------:R-:W4:Y:S04]  /*515a0*/  LDL.LU R162, [R1+0x270] ;  /* 0x0002700001a27983 */ /* 0x000f280000300800 */
[----:B------:R-:W4:Y:S04]  /*515b0*/  LDL.LU R211, [R1+0x250] ;  /* 0x0002500001d37983 */ /* 0x000f280000300800 */
[----:B0-----:R-:W-:Y:S04]  /*515c0*/  STL [R1+0x4c0], R67 ;  /* 0x0004c04301007387 */ /* 0x001fe80000100800 */
[----:B------:R-:W4:Y:S04]  /*515d0*/  LDL.LU R242, [R1+0x228] ;  /* 0x0002280001f27983 */ /* 0x000f280000300800 */
[----:B------:R-:W4:Y:S01]  /*515e0*/  LDL.LU R96, [R1+0x1f8] ;  /* 0x0001f80001607983 */ /* 0x000f220000300800 */
[----:B-1----:R-:W-:Y:S01]  /*515f0*/  FFMA R71, R72, R27, R114 ;  /* 0x0000001b48477223 */ /* 0x002fe20000000072 */
[C---:B---3--:R-:W-:Y:S01]  /*51600*/  FFMA R114, R68.reuse, R29, R127 ;  /* 0x0000001d44727223 */ /* 0x048fe2000000007f */
[----:B--2---:R-:W-:Y:S01]  /*51610*/  FFMA R127, R68, R31, R244 ;  /* 0x0000001f447f7223 */ /* 0x004fe200000000f4 */
[----:B------:R-:W-:Y:S01]  /*51620*/  FFMA R6, R32, R68, R62 ;  /* 0x0000004420067223 */ /* 0x000fe2000000003e */
[----:B------:R-:W2:Y:S04]  /*51630*/  LDL.LU R244, [R1+0x1b0] ;  /* 0x0001b00001f47983 */ /* 0x000ea80000300800 */
[----:B------:R-:W3:Y:S01]  /*51640*/  LDL.LU R62, [R1+0x174] ;  /* 0x00017400013e7983 */ /* 0x000ee20000300800 */
[----:B------:R-:W-:Y:S01]  /*51650*/  FFMA R90, R80, R34, R20 ;  /* 0x00000022505a7223 */ /* 0x000fe20000000014 */
[C---:B------:R-:W-:Y:S01]  /*51660*/  FFMA R40, R68.reuse, R30, R246 ;  /* 0x0000001e44287223 */ /* 0x040fe200000000f6 */
[----:B------:R-:W-:Y:S01]  /*51670*/  MOV R232, R51 ;  /* 0x0000003300e87202 */ /* 0x000fe20000000f00 */
[----:B------:R-:W-:Y:S01]  /*51680*/  FFMA R246, R68, R34, R5 ;  /* 0x0000002244f67223 */ /* 0x000fe20000000005 */
[-C--:B------:R-:W-:Y:S01]  /*51690*/  FFMA R136, R52, R31.reuse, R195 ;  /* 0x0000001f34887223 */ /* 0x080fe200000000c3 */
[----:B------:R-:W-:Y:S01]  /*516a0*/  FFMA R164, R28, R68, R163 ;  /* 0x000000441ca47223 */ /* 0x000fe200000000a3 */
[----:B------:R-:W-:Y:S01]  /*516b0*/  MOV R158, R232 ;  /* 0x000000e8009e7202 */ /* 0x000fe20000000f00 */
[----:B------:R-:W-:Y:S01]  /*516c0*/  FFMA R138, R56, R31, R186 ;  /* 0x0000001f388a7223 */ /* 0x000fe200000000ba */
[----:B------:R-:W-:Y:S01]  /*516d0*/  MOV R232, R47 ;  /* 0x0000002f00e87202 */ /* 0x000fe20000000f00 */
[----:B------:R-:W-:Y:S01]  /*516e0*/  FFMA R46, R64, R35, R2 ;  /* 0x00000023402e7223 */ /* 0x000fe20000000002 */
[----:B------:R-:W-:Y:S01]  /*516f0*/  MOV R159, R60 ;  /* 0x0000003c009f7202 */ /* 0x000fe20000000f00 */
[----:B------:R-:W-:Y:S01]  /*51700*/  FFMA R47, R24, R64, R61 ;  /* 0x00000040182f7223 */ /* 0x000fe2000000003d */
[----:B------:R-:W-:Y:S01]  /*51710*/  FFMA R2, R64, R27, R63 ;  /* 0x0000001b40027223 */ /* 0x000fe2000000003f */
[----:B------:R-:W-:-:S02]  /*51720*/  FFMA R20, R68, R33, R13 ;  /* 0x0000002144147223 */ /* 0x000fc4000000000d */
        /* <DEDUP_REMOVED lines=8> */
[----:B------:R-:W2:Y:S01]  /*517b0*/  LDL.LU R86, [R1+0x230] ;  /* 0x0002300001567983 */ /* 0x000ea20000300800 */
[----:B------:R-:W-:Y:S01]  /*517c0*/  FFMA R123, R56, R34, R125 ;  /* 0x00000022387b7223 */ /* 0x000fe2000000007d */
[----:B------:R-:W-:-:S02]  /*517d0*/  FFMA R82, R52, R35, R233 ;  /* 0x0000002334527223 */ /* 0x000fc400000000e9 */
[----:B------:R-:W4:Y:S04]  /*517e0*/  LDL.LU R125, [R1+0x200] ;  /* 0x00020000017d7983 */ /* 0x000f280000300800 */
[----:B------:R-:W4:Y:S01]  /*517f0*/  LDL.LU R233, [R1+0x1d0] ;  /* 0x0001d00001e97983 */ /* 0x000f220000300800 */
[----:B------:R-:W-:Y:S01]  /*51800*/  FFMA R116, R56, R30, R247 ;  /* 0x0000001e38747223 */ /* 0x000fe200000000f7 */
[C---:B------:R-:W-:Y:S01]  /*51810*/  FFMA R166, R32.reuse, R56, R43 ;  /* 0x0000003820a67223 */ /* 0x040fe2000000002b */
[----:B------:R-:W-:Y:S01]  /*51820*/  FFMA R175, R32, R80, R210 ;  /* 0x0000005020af7223 */ /* 0x000fe200000000d2 */
[----:B------:R-:W4:Y:S01]  /*51830*/  LDL.LU R78, [R1+0x198] ;  /* 0x00019800014e7983 */ /* 0x000f220000300800 */
[----:B------:R-:W-:-:S03]  /*51840*/  FFMA R210, R64, R10, R162 ;  /* 0x0000000a40d27223 */ /* 0x000fc600000000a2 */
[----:B------:R-:W4:Y:S01]  /*51850*/  LDL.LU R56, [R1+0x148] ;  /* 0x0001480001387983 */ /* 0x000f220000300800 */
[----:B------:R-:W-:-:S03]  /*51860*/  FFMA R162, R28, R64, R242 ;  /* 0x000000401ca27223 */ /* 0x000fc600000000f2 */
[----:B------:R-:W4:Y:S04]  /*51870*/  LDL.LU R43, [R1+0x108] ;  /* 0x00010800012b7983 */ /* 0x000f280000300800 */
[----:B------:R-:W4:Y:S01]  /*51880*/  LDL.LU R242, [R1+0xb8] ;  /* 0x0000b80001f27983 */ /* 0x000f220000300800 */
[----:B------:R-:W-:Y:S01]  /*51890*/  MOV R94, R48 ;  /* 0x00000030005e7202 */ /* 0x000fe20000000f00 */
[----:B---3--:R-:W-:Y:S02]  /*518a0*/  FFMA R126, R64, R31, R62 ;  /* 0x0000001f407e7223 */ /* 0x008fe4000000003e */
[----:B------:R-:W0:Y:S04]  /*518b0*/  LDS.128 R60, [R3+0x3d0] ;  /* 0x0003d000033c7984 */ /* 0x000e280000000c00 */
[----:B0-----:R-:W-:Y:S04]  /*518c0*/  STL [R1+0x4d0], R63 ;  /* 0x0004d03f01007387 */ /* 0x001fe80000100800 */
[----:B------:R-:W-:Y:S04]  /*518d0*/  STL [R1+0x488], R3 ;  /* 0x0004880301007387 */ /* 0x000fe80000100800 */
[----:B------:R-:W3:Y:S01]  /*518e0*/  LDL.LU R48, [R1+0x54] ;  /* 0x0000540001307983 */ /* 0x000ee20000300800 */
[----:B------:R-:W-:Y:S01]  /*518f0*/  FFMA R58, R76, R35, R113 ;  /* 0x000000234c3a7223 */ /* 0x000fe20000000071 */
[----:B------:R-:W-:Y:S01]  /*51900*/  MOV R106, R159 ;  /* 0x0000009f006a7202 */ /* 0x000fe20000000f00 */
[----:B--2---:R-:W-:Y:S01]  /*51910*/  FFMA R113, R60, R29, R86 ;  /* 0x0000001d3c717223 */ /* 0x004fe20000000056 */
[----:B------:R-:W-:-:S02]  /*51920*/  MOV R86, R158 ;  /* 0x0000009e00567202 */ /* 0x000fc40000000f00 */
[----:B------:R-:W3:Y:S01]  /*51930*/  LDS.128 R156, [R0+0xa10] ;  /* 0x000a1000009c7984 */ /* 0x000ee20000000c00 */
[----:B------:R-:W-:Y:S01]  /*51940*/  FFMA R50, R68, R35, R185 ;  /* 0x0000002344327223 */ /* 0x000fe200000000b9 */
[----:B----4-:R-:W-:Y:S02]  /*51950*/  FFMA R185, R32, R60, R78 ;  /* 0x0000003c20b97223 */ /* 0x010fe4000000004e */
[----:B------:R-:W2:Y:S01]  /*51960*/  LDL.LU R78, [R1+0xa0] ;  /* 0x0000a000014e7983 */ /* 0x000ea20000300800 */
[----:B---3--:R-:W-:-:S03]  /*51970*/  FFMA R146, R156, R105, R48 ;  /* 0x000000699c927223 */ /* 0x008fc60000000030 */
[----:B------:R-:W3:Y:S01]  /*51980*/  LDL.LU R48, [R1+0x44] ;  /* 0x0000440001307983 */ /* 0x000ee20000300800 */
[----:B------:R-:W-:Y:S01]  /*51990*/  FFMA R247, R52, R33, R21 ;  /* 0x0000002134f77223 */ /* 0x000fe20000000015 */
[----:B------:R-:W-:Y:S02]  /*519a0*/  MOV R147, R232 ;  /* 0x000000e800937202 */ /* 0x000fe40000000f00 */
[----:B------:R-:W-:Y:S02]  /*519b0*/  MOV R52, R92 ;  /* 0x0000005c00347202 */ /* 0x000fe40000000f00 */
[----:B------:R-:W-:Y:S02]  /*519c0*/  MOV R92, R226 ;  /* 0x000000e2005c7202 */ /* 0x000fe40000000f00 */
[----:B------:R-:W-:Y:S02]  /*519d0*/  MOV R107, R147 ;  /* 0x00000093006b7202 */ /* 0x000fe40000000f00 */
[----:B------:R-:W-:-:S02]  /*519e0*/  MOV R147, R106 ;  /* 0x0000006a00937202 */ /* 0x000fc40000000f00 */
[----:B------:R-:W-:Y:S01]  /*519f0*/  MOV R106, R86 ;  /* 0x00000056006a7202 */ /* 0x000fe20000000f00 */
[C---:B------:R-:W-:Y:S01]  /*51a00*/  FFMA R55, R68.reuse, R26, R137 ;  /* 0x0000001a44377223 */ /* 0x040fe20000000089 */
[----:B------:R-:W-:Y:S01]  /*51a10*/  MOV R86, R92 ;  /* 0x0000005c00567202 */ /* 0x000fe20000000f00 */
[----:B------:R-:W-:Y:S01]  /*51a20*/  FFMA R51, R68, R27, R139 ;  /* 0x0000001b44337223 */ /* 0x000fe2000000008b */
[----:B------:R-:W4:Y:S01]  /*51a30*/  LDL.LU R92, [R1+0x118] ;  /* 0x00011800015c7983 */ /* 0x000f220000300800 */
[----:B--2---:R-:W-:Y:S01]  /*51a40*/  FFMA R139, R105, R157, R78 ;  /* 0x0000009d698b7223 */ /* 0x004fe2000000004e */
[----:B------:R-:W-:Y:S01]  /*51a50*/  MOV R78, R112 ;  /* 0x00000070004e7202 */ /* 0x000fe20000000f00 */
[C---:B------:R-:W-:Y:S01]  /*51a60*/  FFMA R238, R8.reuse, R72, R238 ;  /* 0x0000004808ee7223 */ /* 0x040fe200000000ee */
[----:B------:R-:W-:Y:S01]  /*51a70*/  FFMA R239, R8, R68, R239 ;  /* 0x0000004408ef7223 */ /* 0x000fe200000000ef */
[C---:B------:R-:W-:Y:S01]  /*51a80*/  FFMA R193, R68.reuse, R9, R193 ;  /* 0x0000000944c17223 */ /* 0x040fe200000000c1 */
[C---:B------:R-:W-:Y:S01]  /*51a90*/  FFMA R209, R68.reuse, R10, R209 ;  /* 0x0000000a44d17223 */ /* 0x040fe200000000d1 */
[----:B------:R-:W-:Y:S01]  /*51aa0*/  FFMA R165, R68, R11, R165 ;  /* 0x0000000b44a57223 */ /* 0x000fe200000000a5 */
[----:B------:R-:W-:Y:S01]  /*51ab0*/  FFMA R240, R8, R64, R240 ;  /* 0x0000004008f07223 */ /* 0x000fe200000000f0 */
[----:B------:R-:W-:Y:S01]  /*51ac0*/  FFMA R194, R64, R9, R194 ;  /* 0x0000000940c27223 */ /* 0x000fe200000000c2 */
[----:B------:R-:W-:Y:S01]  /*51ad0*/  FFMA R241, R8, R60, R241 ;  /* 0x0000003c08f17223 */ /* 0x000fe200000000f1 */
[----:B---3--:R-:W-:-:S02]  /*51ae0*/  FFMA R137, R157, R101, R48 ;  /* 0x000000659d897223 */ /* 0x008fc40000000030 */
[----:B------:R-:W2:Y:S04]  /*51af0*/  LDL.LU R48, [R1+0xd0] ;  /* 0x0000d00001307983 */ /* 0x000ea80000300800 */
[----:B------:R-:W3:Y:S04]  /*51b00*/  LDL.LU R112, [R1+0x60] ;  /* 0x0000600001707983 */ /* 0x000ee80000300800 */
[----:B------:R-:W4:Y:S04]  /*51b10*/  LDL.LU R150, [R1+0x154] ;  /* 0x0001540001967983 */ /* 0x000f280000300800 */
[----:B------:R-:W3:Y:S01]  /*51b20*/  LDL.LU R91, [R1+0x110] ;  /* 0x00011000015b7983 */ /* 0x000ee20000300800 */
[C---:B------:R-:W-:Y:S01]  /*51b30*/  FFMA R195, R60.reuse, R9, R195 ;  /* 0x000000093cc37223 */ /* 0x040fe200000000c3 */
[C---:B------:R-:W-:Y:S01]  /*51b40*/  FFMA R211, R60.reuse, R10, R211 ;  /* 0x0000000a3cd37223 */ /* 0x040fe200000000d3 */
[----:B------:R-:W-:-:S02]  /*51b50*/  FFMA R160, R60, R11, R160 ;  /* 0x0000000b3ca07223 */ /* 0x000fc400000000a0 */
[----:B------:R-:W0:Y:S01]  /*51b60*/  LDS.128 R8, [R0+0xa00] ;  /* 0x000a000000087984 */ /* 0x000e220000000c00 */
[----:B------:R-:W-:Y:S01]  /*51b70*/  FFMA R161, R32, R64, R13 ;  /* 0x0000004020a17223 */ /* 0x000fe2000000000d */
[-C--:B------:R-:W-:Y:S01]  /*51b80*/  FFMA R245, R80, R33.reuse, R245 ;  /* 0x0000002150f57223 */ /* 0x080fe200000000f5 */
[-C--:B------:R-:W-:Y:S01]  /*51b90*/  FFMA R243, R76, R33.reuse, R243 ;  /* 0x000000214cf37223 */ /* 0x080fe200000000f3 */
[-C--:B------:R-:W-:Y:S01]  /*51ba0*/  FFMA R15, R72, R33.reuse, R15 ;  /* 0x00000021480f7223 */ /* 0x080fe2000000000f */
[-C--:B------:R-:W-:Y:S01]  /*51bb0*/  FFMA R13, R64, R33.reuse, R5 ;  /* 0x00000021400d7223 */ /* 0x080fe20000000005 */
[----:B------:R-:W-:Y:S01]  /*51bc0*/  FFMA R33, R60, R33, R56 ;  /* 0x000000213c217223 */ /* 0x000fe20000000038 */
[----:B------:R-:W-:Y:S01]  /*51bd0*/  MOV R56, R225 ;  /* 0x000000e100387202 */ /* 0x000fe20000000f00 */
[----:B------:R-:W-:Y:S01]  /*51be0*/  FFMA R74, R80, R35, R118 ;  /* 0x00000023504a7223 */ /* 0x000fe20000000076 */
[----:B------:R-:W-:Y:S02]  /*51bf0*/  MOV R103, R107 ;  /* 0x0000006b00677202 */ /* 0x000fe40000000f00 */
[----:B------:R-:W-:-:S02]  /*51c00*/  MOV R80, R147 ;  /* 0x0000009300507202 */ /* 0x000fc40000000f00 */
[----:B------:R-:W-:Y:S02]  /*51c10*/  MOV R107, R52 ;  /* 0x00000034006b7202 */ /* 0x000fe40000000f00 */
[----:B------:R-:W-:Y:S02]  /*51c20*/  MOV R147, R56 ;  /* 0x0000003800937202 */ /* 0x000fe40000000f00 */
[----:B------:R-:W-:Y:S02]  /*51c30*/  MOV R98, R123 ;  /* 0x0000007b00627202 */ /* 0x000fe40000000f00 */
[----:B------:R-:W-:Y:S02]  /*51c40*/  MOV R123, R228 ;  /* 0x000000e4007b7202 */ /* 0x000fe40000000f00 */
        /* <DEDUP_REMOVED lines=8> */
[----:B------:R-:W-:Y:S01]  /*51cd0*/  MOV R78, R44 ;  /* 0x0000002c004e7202 */ /* 0x000fe20000000f00 */
[----:B------:R-:W-:Y:S01]  /*51ce0*/  FFMA R67, R24, R68, R119 ;  /* 0x0000004418437223 */ /* 0x000fe20000000077 */
[----:B------:R-:W-:Y:S01]  /*51cf0*/  FFMA R186, R28, R60, R186 ;  /* 0x0000003c1cba7223 */ /* 0x000fe200000000ba */
[-C--:B------:R-:W-:Y:S01]  /*51d00*/  FFMA R44, R158, R89.reuse, R124 ;  /* 0x000000599e2c7223 */ /* 0x080fe2000000007c */
[C---:B------:R-:W-:Y:S01]  /*51d10*/  FFMA R119, R159.reuse, R89, R99 ;  /* 0x000000599f777223 */ /* 0x040fe20000000063 */
[----:B------:R-:W-:Y:S01]  /*51d20*/  FFMA R59, R68, R25, R121 ;  /* 0x00000019443b7223 */ /* 0x000fe20000000079 */
[C---:B------:R-:W-:Y:S01]  /*51d30*/  FFMA R21, R64.reuse, R29, R96 ;  /* 0x0000001d40157223 */ /* 0x040fe20000000060 */
[----:B------:R-:W-:Y:S01]  /*51d40*/  MOV R99, R153 ;  /* 0x0000009900637202 */ /* 0x000fe20000000f00 */
[C---:B------:R-:W-:Y:S01]  /*51d50*/  FFMA R96, R64.reuse, R30, R244 ;  /* 0x0000001e40607223 */ /* 0x040fe200000000f4 */
[----:B------:R-:W-:Y:S01]  /*51d60*/  FFMA R121, R159, R93, R95 ;  /* 0x0000005d9f797223 */ /* 0x000fe2000000005f */
[----:B------:R-:W-:Y:S01]  /*51d70*/  FFMA R244, R64, R34, R4 ;  /* 0x0000002240f47223 */ /* 0x000fe20000000004 */
[----:B0-----:R-:W-:Y:S01]  /*51d80*/  FFMA R231, R8, R85, R88 ;  /* 0x0000005508e77223 */ /* 0x001fe20000000058 */
[----:B------:R-:W-:Y:S01]  /*51d90*/  MOV R95, R38 ;  /* 0x00000026005f7202 */ /* 0x000fe20000000f00 */
[----:B------:R-:W-:Y:S01]  /*51da0*/  FFMA R4, R64, R26, R122 ;  /* 0x0000001a40047223 */ /* 0x000fe2000000007a */
[C---:B--2---:R-:W-:Y:S01]  /*51db0*/  FFMA R88, R158.reuse, R101, R48 ;  /* 0x000000659e587223 */ /* 0x044fe20000000030 */
[----:B------:R-:W-:Y:S01]  /*51dc0*/  FFMA R48, R158, R93, R123 ;  /* 0x0000005d9e307223 */ /* 0x000fe2000000007b */
[----:B----4-:R-:W-:Y:S01]  /*51dd0*/  FFMA R124, R105, R159, R150 ;  /* 0x0000009f697c7223 */ /* 0x010fe20000000096 */
[----:B------:R-:W2:Y:S04]  /*51de0*/  LDL.LU R123, [R1+0xcc] ;  /* 0x0000cc00017b7983 */ /* 0x000ea80000300800 */
[----:B------:R-:W4:Y:S04]  /*51df0*/  LDL.LU R28, [R1+0x194] ;  /* 0x00019400011c7983 */ /* 0x000f280000300800 */
[----:B------:R-:W2:Y:S04]  /*51e00*/  LDL.LU R150, [R1+0x144] ;  /* 0x0001440001967983 */ /* 0x000ea80000300800 */
[----:B------:R-:W2:Y:S04]  /*51e10*/  LDL.LU R153, [R1+0x104] ;  /* 0x0001040001997983 */ /* 0x000ea80000300800 */
[----:B------:R-:W2:Y:S04]  /*51e20*/  LDL.LU R63, [R1+0x1c8] ;  /* 0x0001c800013f7983 */ /* 0x000ea80000300800 */
[----:B------:R-:W2:Y:S01]  /*51e30*/  LDL.LU R38, [R1+0x18c] ;  /* 0x00018c0001267983 */ /* 0x000ea20000300800 */
[----:B---3--:R-:W-:-:S03]  /*51e40*/  FFMA R122, R159, R101, R91 ;  /* 0x000000659f7a7223 */ /* 0x008fc6000000005b */
[----:B------:R-:W3:Y:S04]  /*51e50*/  LDL.LU R87, [R1+0x13c] ;  /* 0x00013c0001577983 */ /* 0x000ee80000300800 */
[----:B------:R-:W3:Y:S01]  /*51e60*/  LDL.LU R91, [R1+0x100] ;  /* 0x00010000015b7983 */ /* 0x000ee20000300800 */
[----:B------:R-:W-:Y:S02]  /*51e70*/  MOV R118, R84 ;  /* 0x0000005400767202 */ /* 0x000fe40000000f00 */
[----:B------:R-:W-:Y:S01]  /*51e80*/  MOV R84, R212 ;  /* 0x000000d400547202 */ /* 0x000fe20000000f00 */
[C---:B------:R-:W-:Y:S01]  /*51e90*/  FFMA R212, R60.reuse, R25, R109 ;  /* 0x000000193cd47223 */ /* 0x040fe2000000006d */
[----:B------:R-:W-:Y:S01]  /*51ea0*/  FFMA R225, R60, R27, R110 ;  /* 0x0000001b3ce17223 */ /* 0x000fe2000000006e */
[----:B------:R-:W-:Y:S01]  /*51eb0*/  FFMA R226, R8, R105, R111 ;  /* 0x0000006908e27223 */ /* 0x000fe2000000006f */
[----:B------:R-:W-:-:S02]  /*51ec0*/  MOV R106, R108 ;  /* 0x0000006c006a7202 */ /* 0x000fc40000000f00 */
[----:B------:R-:W0:Y:S01]  /*51ed0*/  LDS.128 R108, [R0+0xa20] ;  /* 0x000a2000006c7984 */ /* 0x000e220000000c00 */
[----:B------:R-:W-:Y:S01]  /*51ee0*/  MOV R3, R118 ;  /* 0x0000007600037202 */ /* 0x000fe20000000f00 */
[-C--:B------:R-:W-:Y:S01]  /*51ef0*/  FFMA R248, R72, R34.reuse, R248 ;  /* 0x0000002248f87223 */ /* 0x080fe200000000f8 */
        /* <DEDUP_REMOVED lines=19> */
[-C--:B------:R-:W-:Y:S01]  /*52030*/  FFMA R18, R76, R29.reuse, R18 ;  /* 0x0000001d4c127223 */ /* 0x080fe20000000012 */
[----:B------:R-:W-:Y:S01]  /*52040*/  FFMA R19, R72, R29, R19 ;  /* 0x0000001d48137223 */ /* 0x000fe20000000013 */
[----:B------:R-:W-:Y:S01]  /*52050*/  FFMA R228, R8, R97, R140 ;  /* 0x0000006108e47223 */ /* 0x000fe2000000008c */
[----:B------:R-:W-:Y:S01]  /*52060*/  FFMA R118, R159, R45, R180 ;  /* 0x0000002d9f767223 */ /* 0x000fe200000000b4 */
[----:B------:R-:W3:Y:S01]  /*52070*/  LDL.LU R30, [R1+0x1a0] ;  /* 0x0001a000011e7983 */ /* 0x000ee20000300800 */
[----:B------:R-:W-:-:S03]  /*52080*/  MOV R144, R227 ;  /* 0x000000e300907202 */ /* 0x000fc60000000f00 */
[----:B------:R-:W3:Y:S01]  /*52090*/  LDL.LU R29, [R1+0x164] ;  /* 0x00016400011d7983 */ /* 0x000ee20000300800 */
[----:B------:R-:W-:Y:S01]  /*520a0*/  FFMA R227, R8, R101, R132 ;  /* 0x0000006508e37223 */ /* 0x000fe20000000084 */
[C---:B------:R-:W-:Y:S01]  /*520b0*/  FFMA R80, R158.reuse, R45, R12 ;  /* 0x0000002d9e507223 */ /* 0x040fe2000000000c */
[----:B------:R-:W-:Y:S01]  /*520c0*/  FFMA R132, R159, R49, R37 ;  /* 0x000000319f847223 */ /* 0x000fe20000000025 */
[----:B------:R-:W-:Y:S01]  /*520d0*/  FFMA R76, R157, R57, R7 ;  /* 0x000000399d4c7223 */ /* 0x000fe20000000007 */
[----:B------:R-:W-:Y:S01]  /*520e0*/  MOV R142, R84 ;  /* 0x00000054008e7202 */ /* 0x000fe20000000f00 */
[----:B------:R-:W-:Y:S01]  /*520f0*/  FFMA R92, R105, R158, R92 ;  /* 0x0000009e695c7223 */ /* 0x000fe2000000005c */
[----:B------:R-:W-:Y:S01]  /*52100*/  FFMA R112, R158, R97, R112 ;  /* 0x000000619e707223 */ /* 0x000fe20000000070 */
[C---:B0-----:R-:W-:Y:S01]  /*52110*/  FFMA R140, R108.reuse, R45, R3 ;  /* 0x0000002d6c8c7223 */ /* 0x041fe20000000003 */
[----:B------:R-:W-:Y:S01]  /*52120*/  FFMA R180, R108, R49, R39 ;  /* 0x000000316cb47223 */ /* 0x000fe20000000027 */
[----:B------:R-:W-:Y:S01]  /*52130*/  MOV R3, R107 ;  /* 0x0000006b00037202 */ /* 0x000fe20000000f00 */
        /* <DEDUP_REMOVED lines=12> */
[----:B------:R-:W-:Y:S01]  /*52200*/  MOV R95, R94 ;  /* 0x0000005e005f7202 */ /* 0x000fe20000000f00 */
[C---:B------:R-:W-:Y:S01]  /*52210*/  FFMA R158, R108.reuse, R69, R6 ;  /* 0x000000456c9e7223 */ /* 0x040fe20000000006 */
[----:B------:R-:W-:Y:S01]  /*52220*/  MOV R99, R90 ;  /* 0x0000005a00637202 */ /* 0x000fe20000000f00 */
[----:B------:R-:W-:Y:S01]  /*52230*/  FFMA R68, R157, R73, R19 ;  /* 0x000000499d447223 */ /* 0x000fe20000000013 */
[C---:B------:R-:W-:Y:S01]  /*52240*/  FFMA R6, R109.reuse, R45, R86 ;  /* 0x0000002d6d067223 */ /* 0x040fe20000000056 */
[----:B------:R-:W-:Y:S01]  /*52250*/  FFMA R19, R109, R49, R78 ;  /* 0x000000316d137223 */ /* 0x000fe2000000004e */
[----:B----4-:R-:W-:Y:S01]  /*52260*/  FFMA R156, R108, R105, R28 ;  /* 0x000000696c9c7223 */ /* 0x010fe2000000001c */
[----:B------:R-:W-:Y:S01]  /*52270*/  MOV R28, R103 ;  /* 0x00000067001c7202 */ /* 0x000fe20000000f00 */
[----:B--2---:R-:W-:Y:S01]  /*52280*/  FFMA R39, R105, R109, R63 ;  /* 0x0000006d69277223 */ /* 0x004fe2000000003f */
[----:B------:R-:W2:Y:S01]  /*52290*/  LDL.LU R103, [R1+0x234] ;  /* 0x0002340001677983 */ /* 0x000ea20000300800 */
[----:B------:R-:W-:Y:S01]  /*522a0*/  MOV R63, R106 ;  /* 0x0000006a003f7202 */ /* 0x000fe20000000f00 */
[----:B---3--:R-:W-:-:S02]  /*522b0*/  FFMA R12, R109, R97, R87 ;  /* 0x000000616d0c7223 */ /* 0x008fc40000000057 */
[----:B------:R-:W3:Y:S01]  /*522c0*/  LDL.LU R107, [R1+0x204] ;  /* 0x00020400016b7983 */ /* 0x000ee20000300800 */
[----:B------:R-:W-:Y:S01]  /*522d0*/  FFMA R37, R109, R93, R91 ;  /* 0x0000005d6d257223 */ /* 0x000fe2000000005b */
[----:B------:R-:W-:Y:S02]  /*522e0*/  MOV R87, R102 ;  /* 0x0000006600577202 */ /* 0x000fe40000000f00 */
[----:B------:R-:W4:Y:S01]  /*522f0*/  LDL.LU R106, [R1+0x1d4] ;  /* 0x0001d400016a7983 */ /* 0x000f220000300800 */
[----:B------:R-:W-:-:S03]  /*52300*/  MOV R91, R98 ;  /* 0x00000062005b7202 */ /* 0x000fc60000000f00 */
[----:B------:R-:W4:Y:S04]  /*52310*/  LDL.LU R102, [R1+0x19c] ;  /* 0x00019c0001667983 */ /* 0x000f280000300800 */
[----:B------:R-:W4:Y:S04]  /*52320*/  LDL.LU R98, [R1+0x150] ;  /* 0x0001500001627983 */ /* 0x000f280000300800 */
[----:B------:R-:W4:Y:S04]  /*52330*/  LDL.LU R94, [R1+0x10c] ;  /* 0x00010c00015e7983 */ /* 0x000f280000300800 */
[----:B------:R-:W4:Y:S04]  /*52340*/  LDL.LU R90, [R1+0xd4] ;  /* 0x0000d400015a7983 */ /* 0x000f280000300800 */
[----:B------:R-:W4:Y:S04]  /*52350*/  LDL.LU R86, [R1+0x9c] ;  /* 0x00009c0001567983 */ /* 0x000f280000300800 */
[----:B------:R-:W2:Y:S01]  /*52360*/  LDL.LU R78, [R1+0x70] ;  /* 0x00007000014e7983 */ /* 0x000ea20000300800 */
[----:B------:R-:W-:Y:S01]  /*52370*/  FFMA R54, R72, R35, R115 ;  /* 0x0000002348367223 */ /* 0x000fe20000000073 */
[----:B------:R-:W-:Y:S01]  /*52380*/  FFMA R5, R64, R25, R120 ;  /* 0x0000001940057223 */ /* 0x000fe20000000078 */
[C---:B------:R-:W-:Y:S01]  /*52390*/  FFMA R115, R157.reuse, R77, R18 ;  /* 0x0000004d9d737223 */ /* 0x040fe20000000012 */
[----:B------:R-:W-:Y:S01]  /*523a0*/  FFMA R64, R157, R65, R21 ;  /* 0x000000419d407223 */ /* 0x000fe20000000015 */
[----:B------:R-:W-:Y:S01]  /*523b0*/  FFMA R18, R109, R57, R252 ;  /* 0x000000396d127223 */ /* 0x000fe200000000fc */
[----:B------:R-:W-:Y:S01]  /*523c0*/  FFMA R21, R110, R45, R63 ;  /* 0x0000002d6e157223 */ /* 0x000fe2000000003f */
[C---:B------:R-:W-:Y:S01]  /*523d0*/  FFMA R31, R60.reuse, R31, R233 ;  /* 0x0000001f3c1f7223 */ /* 0x040fe200000000e9 */
[----:B------:R-:W4:Y:S01]  /*523e0*/  LDL.LU R63, [R1+0x268] ;  /* 0x00026800013f7983 */ /* 0x000f220000300800 */
        /* <DEDUP_REMOVED lines=22> */
[C---:B------:R-:W-:Y:S01]  /*52550*/  FFMA R24, R110.reuse, R101, R32 ;  /* 0x000000656e187223 */ /* 0x040fe20000000020 */
[----:B------:R-:W-:Y:S01]  /*52560*/  FFMA R14, R109, R77, R243 ;  /* 0x0000004d6d0e7223 */ /* 0x000fe200000000f3 */
[C---:B------:R-:W-:Y:S01]  /*52570*/  FFMA R32, R110.reuse, R81, R99 ;  /* 0x000000516e207223 */ /* 0x040fe20000000063 */
        /* <DEDUP_REMOVED lines=8> */
[----:B------:R-:W-:Y:S01]  /*52600*/  FFMA R233, R8, R49, R36 ;  /* 0x0000003108e97223 */ /* 0x000fe20000000024 */
[C---:B------:R-:W-:Y:S01]  /*52610*/  FFMA R36, R110.reuse, R93, R29 ;  /* 0x0000005d6e247223 */ /* 0x040fe2000000001d */
[C---:B------:R-:W-:Y:S01]  /*52620*/  FFMA R29, R110.reuse, R73, R248 ;  /* 0x000000496e1d7223 */ /* 0x040fe200000000f8 */
[-C--:B------:R-:W-:Y:S01]  /*52630*/  FFMA R60, R157, R97.reuse, R249 ;  /* 0x000000619d3c7223 */ /* 0x080fe200000000f9 */
[C---:B------:R-:W-:Y:S01]  /*52640*/  FFMA R25, R110.reuse, R97, R30 ;  /* 0x000000616e197223 */ /* 0x040fe2000000001e */
[----:B------:R-:W-:Y:S01]  /*52650*/  FFMA R30, R110, R77, R251 ;  /* 0x0000004d6e1e7223 */ /* 0x000fe200000000fb */
[C---:B--2---:R-:W-:Y:S01]  /*52660*/  FFMA R252, R111.reuse, R57, R78 ;  /* 0x000000396ffc7223 */ /* 0x044fe2000000004e */
[----:B------:R-:W-:-:S05]  /*52670*/  FFMA R78, R111, R53, R82 ;  /* 0x000000356f4e7223 */ /* 0x000fca0000000052 */
[----:B------:R-:W-:Y:S04]  /*52680*/  STL [R1], R78 ;  /* 0x0000004e01007387 */ /* 0x000fe80000100800 */
[----:B------:R-:W2:Y:S04]  /*52690*/  LDL.LU R87, [R1+0x264] ;  /* 0x0002640001577983 */ /* 0x000ea80000300800 */
[----:B------:R-:W-:Y:S04]  /*526a0*/  STL [R1+0x4], R74 ;  /* 0x0000044a01007387 */ /* 0x000fe80000100800 */
[----:B------:R-:W2:Y:S04]  /*526b0*/  LDL.LU R91, [R1+0x260] ;  /* 0x00026000015b7983 */ /* 0x000ea80000300800 */
[----:B------:R0:W-:Y:S04]  /*526c0*/  STL [R1+0x8], R3 ;  /* 0x0000080301007387 */ /* 0x0001e80000100800 */
[----:B------:R-:W2:Y:S04]  /*526d0*/  LDL.LU R95, [R1+0x25c] ;  /* 0x00025c00015f7983 */ /* 0x000ea80000300800 */
[----:B------:R-:W2:Y:S01]  /*526e0*/  LDL.LU R99, [R1+0x244] ;  /* 0x0002440001637983 */ /* 0x000ea20000300800 */
[----:B------:R-:W-:Y:S01]  /*526f0*/  FFMA R244, R105, R111, R103 ;  /* 0x0000006f69f47223 */ /* 0x000fe20000000067 */
[----:B---3--:R-:W-:-:S02]  /*52700*/  FFMA R245, R111, R101, R107 ;  /* 0x000000656ff57223 */ /* 0x008fc4000000006b */
[----:B------:R-:W3:Y:S01]  /*52710*/  LDL.LU R103, [R1+0x240] ;  /* 0x0002400001677983 */ /* 0x000ee20000300800 */
[C---:B0-----:R-:W-:Y:S01]  /*52720*/  FFMA R3, R111.reuse, R73, R54 ;  /* 0x000000496f037223 */ /* 0x041fe20000000036 */
[----:B----4-:R-:W-:-:S04]  /*52730*/  FFMA R246, R111, R97, R106 ;  /* 0x000000616ff67223 */ /* 0x010fc8000000006a */
[----:B------:R0:W-:Y:S04]  /*52740*/  STL [R1+0xc], R3 ;  /* 0x00000c0301007387 */ /* 0x0001e80000100800 */
[----:B------:R-:W4:Y:S04]  /*52750*/  LDL.LU R107, [R1+0x23c] ;  /* 0x00023c00016b7983 */ /* 0x000f280000300800 */
[----:B------:R-:W4:Y:S01]  /*52760*/  LDL.LU R106, [R1+0x238] ;  /* 0x00023800016a7983 */ /* 0x000f220000300800 */
[----:B------:R-:W-:-:S03]  /*52770*/  FFMA R247, R111, R93, R102 ;  /* 0x0000005d6ff77223 */ /* 0x000fc60000000066 */
[----:B------:R-:W4:Y:S04]  /*52780*/  LDL.LU R102, [R1+0x220] ;  /* 0x0002200001667983 */ /* 0x000f280000300800 */
[----:B------:R-:W4:Y:S01]  /*52790*/  LDL.LU R74, [R1+0x21c] ;  /* 0x00021c00014a7983 */ /* 0x000f220000300800 */
[C---:B0-----:R-:W-:Y:S01]  /*527a0*/  FFMA R3, R111.reuse, R69, R50 ;  /* 0x000000456f037223 */ /* 0x041fe20000000032 */
[C---:B------:R-:W-:Y:S01]  /*527b0*/  FFMA R248, R111.reuse, R89, R98 ;  /* 0x000000596ff87223 */ /* 0x040fe20000000062 */
[----:B------:R-:W-:-:S03]  /*527c0*/  FFMA R249, R111, R85, R94 ;  /* 0x000000556ff97223 */ /* 0x000fc6000000005e */
[----:B------:R0:W-:Y:S04]  /*527d0*/  STL [R1+0x10], R3 ;  /* 0x0000100301007387 */ /* 0x0001e80000100800 */
[----:B------:R-:W4:Y:S04]  /*527e0*/  LDL.LU R98, [R1+0x218] ;  /* 0x0002180001627983 */ /* 0x000f280000300800 */
[----:B------:R-:W4:Y:S01]  /*527f0*/  LDL.LU R94, [R1+0x210] ;  /* 0x00021000015e7983 */ /* 0x000f220000300800 */
[C---:B------:R-:W-:Y:S01]  /*52800*/  FFMA R250, R111.reuse, R45, R90 ;  /* 0x0000002d6ffa7223 */ /* 0x040fe2000000005a */
[----:B------:R-:W-:-:S02]  /*52810*/  FFMA R251, R111, R49, R86 ;  /* 0x000000316ffb7223 */ /* 0x000fc40000000056 */
[----:B------:R-:W4:Y:S04]  /*52820*/  LDL.LU R90, [R1+0x1f4] ;  /* 0x0001f400015a7983 */ /* 0x000f280000300800 */
[----:B------:R-:W4:Y:S01]  /*52830*/  LDL.LU R86, [R1+0x1f0] ;  /* 0x0001f00001567983 */ /* 0x000f220000300800 */
[----:B0-----:R-:W-:-:S05]  /*52840*/  FFMA R3, R111, R65, R46 ;  /* 0x000000416f037223 */ /* 0x001fca000000002e */
[----:B------:R-:W-:Y:S04]  /*52850*/  STL [R1+0x14], R3 ;  /* 0x0000140301007387 */ /* 0x000fe80000100800 */
        /* <DEDUP_REMOVED lines=65> */
[-C--:B------:R-:W-:Y:S01]  /*52c70*/  FFMA R242, R111, R61.reuse, R242 ;  /* 0x0000003d6ff27223 */ /* 0x080fe200000000f2 */
[----:B------:R-:W-:Y:S02]  /*52c80*/  FFMA R43, R110, R61, R43 ;  /* 0x0000003d6e2b7223 */ /* 0x000fe4000000002b */
[----:B------:R-:W4:Y:S04]  /*52c90*/  LDL.LU R111, [R1+0x15c] ;  /* 0x00015c00016f7983 */ /* 0x000f280000300800 */
[----:B------:R-:W4:Y:S01]  /*52ca0*/  LDL.LU R110, [R1+0x158] ;  /* 0x00015800016e7983 */ /* 0x000f220000300800 */
        /* <DEDUP_REMOVED lines=22> */
[----:B0-----:R-:W-:-:S05]  /*52e10*/  FFMA R3, R8, R105, R63 ;  /* 0x0000006908037223 */ /* 0x001fca000000003f */
[----:B------:R0:W-:Y:S04]  /*52e20*/  STL [R1+0x18], R3 ;  /* 0x0000180301007387 */ /* 0x0001e80000100800 */
[----:B------:R-:W4:Y:S04]  /*52e30*/  LDL.LU R109, [R1+0x14c] ;  /* 0x00014c00016d7983 */ /* 0x000f280000300800 */
[----:B------:R-:W4:Y:S04]  /*52e40*/  LDL.LU R108, [R1+0x128] ;  /* 0x00012800016c7983 */ /* 0x000f280000300800 */
[----:B------:R-:W4:Y:S04]  /*52e50*/  LDL.LU R157, [R1+0x130] ;  /* 0x00013000019d7983 */ /* 0x000f280000300800 */
[----:B0-----:R-:W4:Y:S04]  /*52e60*/  LDL.LU R3, [R1+0x12c] ;  /* 0x00012c0001037983 */ /* 0x001f280000300800 */
[----:B------:R-:W4:Y:S01]  /*52e70*/  LDL.LU R63, [R1+0x124] ;  /* 0x00012400013f7983 */ /* 0x000f220000300800 */
[C---:B--2---:R-:W-:Y:S01]  /*52e80*/  FFMA R87, R105.reuse, R9, R87 ;  /* 0x0000000969577223 */ /* 0x044fe20000000057 */
[C---:B------:R-:W-:Y:S01]  /*52e90*/  FFMA R91, R105.reuse, R10, R91 ;  /* 0x0000000a695b7223 */ /* 0x040fe2000000005b */
[----:B------:R-:W-:-:S03]  /*52ea0*/  FFMA R105, R105, R11, R95 ;  /* 0x0000000b69697223 */ /* 0x000fc6000000005f */
[----:B------:R0:W-:Y:S01]  /*52eb0*/  STL [R1+0x1c], R87 ;  /* 0x00001c5701007387 */ /* 0x0001e20000100800 */
[-C--:B------:R-:W-:Y:S01]  /*52ec0*/  FFMA R99, R8, R101.reuse, R99 ;  /* 0x0000006508637223 */ /* 0x080fe20000000063 */
[-C--:B---3--:R-:W-:Y:S02]  /*52ed0*/  FFMA R103, R9, R101.reuse, R103 ;  /* 0x0000006509677223 */ /* 0x088fe40000000067 */
[----:B0-----:R-:W2:Y:S04]  /*52ee0*/  LDL.LU R87, [R1+0x570] ;  /* 0x0005700001577983 */ /* 0x001ea80000300800 */
[----:B------:R0:W-:Y:S01]  /*52ef0*/  STL [R1+0x28], R91 ;  /* 0x0000285b01007387 */ /* 0x0001e20000100800 */
[-C--:B----4-:R-:W-:Y:S01]  /*52f00*/  FFMA R107, R10, R101.reuse, R107 ;  /* 0x000000650a6b7223 */ /* 0x090fe2000000006b */
[----:B------:R-:W-:-:S02]  /*52f10*/  FFMA R101, R11, R101, R106 ;  /* 0x000000650b657223 */ /* 0x000fc4000000006a */
[----:B0-----:R-:W3:Y:S04]  /*52f20*/  LDL.LU R91, [R1+0x56c] ;  /* 0x00056c00015b7983 */ /* 0x001ee80000300800 */
[----:B------:R-:W4:Y:S04]  /*52f30*/  LDL.LU R95, [R1+0x568] ;  /* 0x00056800015f7983 */ /* 0x000f280000300800 */
[----:B------:R0:W-:Y:S01]  /*52f40*/  STL [R1+0x24], R105 ;  /* 0x0000246901007387 */ /* 0x0001e20000100800 */
[-C--:B------:R-:W-:Y:S01]  /*52f50*/  FFMA R102, R8, R97.reuse, R102 ;  /* 0x0000006108667223 */ /* 0x080fe20000000066 */
[----:B------:R-:W-:-:S02]  /*52f60*/  FFMA R74, R9, R97, R74 ;  /* 0x00000061094a7223 */ /* 0x000fc4000000004a */
[----:B0-----:R-:W2:Y:S04]  /*52f70*/  LDL.LU R105, [R1+0x160] ;  /* 0x0001600001697983 */ /* 0x001ea80000300800 */
[----:B------:R0:W-:Y:S01]  /*52f80*/  STL [R1+0x30], R99 ;  /* 0x0000306301007387 */ /* 0x0001e20000100800 */
[----:B------:R-:W-:-:S03]  /*52f90*/  FFMA R98, R10, R97, R98 ;  /* 0x000000610a627223 */ /* 0x000fc60000000062 */
[----:B0-----:R-:W3:Y:S04]  /*52fa0*/  LDL.LU R99, [R1+0x564] ;  /* 0x0005640001637983 */ /* 0x001ee80000300800 */
[----:B------:R0:W-:Y:S01]  /*52fb0*/  STL [R1+0x38], R103 ;  /* 0x0000386701007387 */ /* 0x0001e20000100800 */
[----:B------:R-:W-:-:S03]  /*52fc0*/  FFMA R97, R11, R97, R94 ;  /* 0x000000610b617223 */ /* 0x000fc6000000005e */
[----:B0-----:R-:W4:Y:S04]  /*52fd0*/  LDL.LU R103, [R1+0x560] ;  /* 0x0005600001677983 */ /* 0x001f280000300800 */
[----:B------:R0:W-:Y:S01]  /*52fe0*/  STL [R1+0x44], R107 ;  /* 0x0000446b01007387 */ /* 0x0001e20000100800 */
[----:B------:R-:W-:-:S03]  /*52ff0*/  FFMA R90, R8, R93, R90 ;  /* 0x0000005d085a7223 */ /* 0x000fc6000000005a */
[----:B0-----:R-:W3:Y:S04]  /*53000*/  LDL.LU R107, [R1+0x55c] ;  /* 0x00055c00016b7983 */ /* 0x001ee80000300800 */
[----:B------:R-:W4:Y:S04]  /*53010*/  LDL.LU R106, [R1+0x558] ;  /* 0x00055800016a7983 */ /* 0x000f280000300800 */
[----:B------:R0:W-:Y:S01]  /*53020*/  STL [R1+0x40], R101 ;  /* 0x0000406501007387 */ /* 0x0001e20000100800 */
[----:B------:R-:W-:-:S03]  /*53030*/  FFMA R86, R9, R93, R86 ;  /* 0x0000005d09567223 */ /* 0x000fc60000000056 */
[----:B0-----:R-:W2:Y:S04]  /*53040*/  LDL.LU R101, [R1+0x17c] ;  /* 0x00017c0001657983 */ /* 0x001ea80000300800 */
[----:B------:R0:W-:Y:S01]  /*53050*/  STL [R1+0x4c], R102 ;  /* 0x00004c6601007387 */ /* 0x0001e20000100800 */
[----:B------:R-:W-:-:S03]  /*53060*/  FFMA R78, R10, R93, R78 ;  /* 0x0000005d0a4e7223 */ /* 0x000fc6000000004e */
[----:B0-----:R-:W3:Y:S04]  /*53070*/  LDL.LU R102, [R1+0x554] ;  /* 0x0005540001667983 */ /* 0x001ee80000300800 */
[----:B------:R0:W-:Y:S01]  /*53080*/  STL [R1+0x54], R74 ;  /* 0x0000544a01007387 */ /* 0x0001e20000100800 */
[----:B------:R-:W-:-:S03]  /*53090*/  FFMA R93, R11, R93, R82 ;  /* 0x0000005d0b5d7223 */ /* 0x000fc60000000052 */
[----:B0-----:R-:W3:Y:S04]  /*530a0*/  LDL.LU R74, [R1+0x550] ;  /* 0x00055000014a7983 */ /* 0x001ee80000300800 */
[----:B------:R0:W-:Y:S01]  /*530b0*/  STL [R1+0x60], R98 ;  /* 0x0000606201007387 */ /* 0x0001e20000100800 */
[----:B------:R-:W-:-:S03]  /*530c0*/  FFMA R46, R8, R89, R46 ;  /* 0x00000059082e7223 */ /* 0x000fc6000000002e */
[----:B0-----:R-:W3:Y:S04]  /*530d0*/  LDL.LU R98, [R1+0x54c] ;  /* 0x00054c0001627983 */ /* 0x001ee80000300800 */
[----:B------:R-:W3:Y:S04]  /*530e0*/  LDL.LU R94, [R1+0x548] ;  /* 0x00054800015e7983 */ /* 0x000ee80000300800 */
[----:B------:R0:W-:Y:S01]  /*530f0*/  STL [R1+0x5c], R97 ;  /* 0x00005c6101007387 */ /* 0x0001e20000100800 */
[----:B------:R-:W-:-:S03]  /*53100*/  FFMA R50, R9, R89, R50 ;  /* 0x0000005909327223 */ /* 0x000fc60000000032 */
[----:B0-----:R-:W4:Y:S04]  /*53110*/  LDL.LU R97, [R1+0x180] ;  /* 0x0001800001617983 */ /* 0x001f280000300800 */
[----:B------:R0:W-:Y:S01]  /*53120*/  STL [R1+0x68], R90 ;  /* 0x0000685a01007387 */ /* 0x0001e20000100800 */
[----:B------:R-:W-:-:S03]  /*53130*/  FFMA R58, R10, R89, R58 ;  /* 0x000000590a3a7223 */ /* 0x000fc6000000003a */
[----:B0-----:R-:W3:Y:S04]  /*53140*/  LDL.LU R90, [R1+0x544] ;  /* 0x00054400015a7983 */ /* 0x001ee80000300800 */
[----:B------:R0:W-:Y:S01]  /*53150*/  STL [R1+0x70], R86 ;  /* 0x0000705601007387 */ /* 0x0001e20000100800 */
[----:B------:R-:W-:-:S03]  /*53160*/  FFMA R89, R11, R89, R54 ;  /* 0x000000590b597223 */ /* 0x000fc60000000036 */
[----:B0-----:R-:W3:Y:S04]  /*53170*/  LDL.LU R86, [R1+0x540] ;  /* 0x0005400001567983 */ /* 0x001ee80000300800 */
[----:B------:R0:W-:Y:S04]  /*53180*/  STL [R1+0x7c], R78 ;  /* 0x00007c4e01007387 */ /* 0x0001e80000100800 */
[----:B0-----:R-:W3:Y:S04]  /*53190*/  LDL.LU R78, [R1+0x53c] ;  /* 0x00053c00014e7983 */ /* 0x001ee80000300800 */
[----:B------:R-:W3:Y:S04]  /*531a0*/  LDL.LU R82, [R1+0x538] ;  /* 0x0005380001527983 */ /* 0x000ee80000300800 */
[----:B------:R0:W-:Y:S04]  /*531b0*/  STL [R1+0x78], R93 ;  /* 0x0000785d01007387 */ /* 0x0001e80000100800 */
[----:B0-----:R-:W2:Y:S04]  /*531c0*/  LDL.LU R93, [R1+0x184] ;  /* 0x00018400015d7983 */ /* 0x001ea80000300800 */
[----:B------:R0:W-:Y:S04]  /*531d0*/  STL [R1+0x88], R46 ;  /* 0x0000882e01007387 */ /* 0x0001e80000100800 */
[----:B0-----:R-:W3:Y:S04]  /*531e0*/  LDL.LU R46, [R1+0x534] ;  /* 0x00053400012e7983 */ /* 0x001ee80000300800 */
[----:B------:R0:W-:Y:S04]  /*531f0*/  STL [R1+0x98], R50 ;  /* 0x0000983201007387 */ /* 0x0001e80000100800 */
[----:B0-----:R-:W3:Y:S04]  /*53200*/  LDL.LU R50, [R1+0x530] ;  /* 0x0005300001327983 */ /* 0x001ee80000300800 */
[----:B------:R0:W-:Y:S04]  /*53210*/  STL [R1+0xa0], R58 ;  /* 0x0000a03a01007387 */ /* 0x0001e80000100800 */
[----:B0-----:R-:W3:Y:S04]  /*53220*/  LDL.LU R58, [R1+0x52c] ;  /* 0x00052c00013a7983 */ /* 0x001ee80000300800 */
[----:B------:R-:W3:Y:S04]  /*53230*/  LDL.LU R54, [R1+0x528] ;  /* 0x0005280001367983 */ /* 0x000ee80000300800 */
[----:B------:R0:W-:Y:S04]  /*53240*/  STL [R1+0x9c], R89 ;  /* 0x00009c5901007387 */ /* 0x0001e80000100800 */
[----:B0-----:R-:W4:Y:S01]  /*53250*/  LDL.LU R89, [R1+0x188] ;  /* 0x0001880001597983 */ /* 0x001f220000300800 */
[----:B------:R-:W-:Y:S01]  /*53260*/  FFMA R3, R10, R49, R3 ;  /* 0x000000310a037223 */ /* 0x000fe20000000003 */
[----:B----4-:R-:W-:-:S05]  /*53270*/  FFMA R89, R8, R85, R89 ;  /* 0x0000005508597223 */ /* 0x010fca0000000059 */
[----:B------:R2:W-:Y:S02]  /*53280*/  STL [R1+0xa4], R89 ;  /* 0x0000a45901007387 */ /* 0x0005e40000100800 */
[-C--:B--2---:R-:W-:Y:S01]  /*53290*/  FFMA R89, R9, R85.reuse, R93 ;  /* 0x0000005509597223 */ /* 0x084fe2000000005d */
[-C--:B------:R-:W-:Y:S01]  /*532a0*/  FFMA R93, R10, R85.reuse, R97 ;  /* 0x000000550a5d7223 */ /* 0x080fe20000000061 */
[----:B------:R-:W-:-:S03]  /*532b0*/  FFMA R85, R11, R85, R101 ;  /* 0x000000550b557223 */ /* 0x000fc60000000065 */
[----:B------:R0:W-:Y:S04]  /*532c0*/  STL [R1+0xac], R89 ;  /* 0x0000ac5901007387 */ /* 0x0001e80000100800 */
[----:B------:R1:W-:Y:S04]  /*532d0*/  STL [R1+0xb8], R93 ;  /* 0x0000b85d01007387 */ /* 0x0003e80000100800 */
[----:B------:R2:W-:Y:S01]  /*532e0*/  STL [R1+0xb4], R85 ;  /* 0x0000b45501007387 */ /* 0x0005e20000100800 */
[-C--:B0-----:R-:W-:Y:S01]  /*532f0*/  FFMA R89, R8, R45.reuse, R105 ;  /* 0x0000002d08597223 */ /* 0x081fe20000000069 */
[-C--:B-1----:R-:W-:Y:S01]  /*53300*/  FFMA R93, R9, R45.reuse, R111 ;  /* 0x0000002d095d7223 */ /* 0x082fe2000000006f */
[----:B--2---:R-:W-:-:S03]  /*53310*/  FFMA R85, R10, R45, R110 ;  /* 0x0000002d0a557223 */ /* 0x004fc6000000006e */
[----:B------:R0:W-:Y:S04]  /*53320*/  STL [R1+0x104], R89 ;  /* 0x0001045901007387 */ /* 0x0001e80000100800 */
[----:B------:R-:W-:Y:S04]  /*53330*/  STL [R1+0x118], R93 ;  /* 0x0001185d01007387 */ /* 0x000fe80000100800 */
[----:B------:R1:W-:Y:S01]  /*53340*/  STL [R1+0x120], R85 ;  /* 0x0001205501007387 */ /* 0x0003e20000100800 */
[----:B0-----:R-:W-:Y:S01]  /*53350*/  FFMA R89, R11, R45, R109 ;  /* 0x0000002d0b597223 */ /* 0x001fe2000000006d */
[CC--:B------:R-:W-:Y:S01]  /*53360*/  FFMA R45, R8.reuse, R49.reuse, R108 ;  /* 0x00000031082d7223 */ /* 0x0c0fe2000000006c */
[-C--:B-1----:R-:W-:Y:S01]  /*53370*/  FFMA R85, R9, R49.reuse, R157 ;  /* 0x0000003109557223 */ /* 0x082fe2000000009d */
[----:B------:R-:W0:Y:S04]  /*53380*/  LDS.128 R108, [R0+0xc00] ;  /* 0x000c0000006c7984 */ /* 0x000e280000000c00 */
[----:B------:R-:W-:Y:S04]  /*53390*/  STL [R1+0x11c], R89 ;  /* 0x00011c5901007387 */ /* 0x000fe80000100800 */
[----:B------:R1:W-:Y:S04]  /*533a0*/  STL [R1+0x128], R45 ;  /* 0x0001282d01007387 */ /* 0x0003e80000100800 */
[----:B------:R-:W-:Y:S04]  /*533b0*/  STL [R1+0x130], R85 ;  /* 0x0001305501007387 */ /* 0x000fe80000100800 */
[----:B------:R3:W-:Y:S01]  /*533c0*/  STL [R1+0x14c], R3 ;  /* 0x00014c0301007387 */ /* 0x0007e20000100800 */
[----:B-1----:R-:W-:Y:S01]  /*533d0*/  FFMA R45, R11, R49, R63 ;  /* 0x000000310b2d7223 */ /* 0x002fe2000000003f */
[----:B---3--:R-:W-:-:S04]  /*533e0*/  FFMA R3, R8, R57, R54 ;  /* 0x0000003908037223 */ /* 0x008fc80000000036 */
[----:B------:R1:W-:Y:S04]  /*533f0*/  STL [R1+0x148], R45 ;  /* 0x0001482d01007387 */ /* 0x0003e80000100800 */
[----:B------:R-:W2:Y:S01]  /*53400*/  LDL.LU R54, [R1+0x524] ;  /* 0x0005240001367983 */ /* 0x000ea20000300800 */
[----:B-1----:R-:W-:-:S03]  /*53410*/  FFMA R45, R9, R57, R58 ;  /* 0x00000039092d7223 */ /* 0x002fc6000000003a */
[----:B------:R-:W3:Y:S04]  /*53420*/  LDL.LU R58, [R1+0x520] ;  /* 0x00052000013a7983 */ /* 0x000ee80000300800 */
[----:B------:R1:W-:Y:S02]  /*53430*/  STL [R1+0x15c], R3 ;  /* 0x00015c0301007387 */ /* 0x0003e40000100800 */
[-C--:B-1----:R-:W-:Y:S02]  /*53440*/  FFMA R3, R10, R57.reuse, R50 ;  /* 0x000000390a037223 */ /* 0x082fe40000000032 */
[----:B------:R-:W4:Y:S04]  /*53450*/  LDL.LU R50, [R1+0x51c] ;  /* 0x00051c0001327983 */ /* 0x000f280000300800 */
[----:B------:R1:W-:Y:S02]  /*53460*/  STL [R1+0x1b4], R45 ;  /* 0x0001b42d01007387 */ /* 0x0003e40000100800 */
[----:B-1----:R-:W-:-:S02]  /*53470*/  FFMA R45, R11, R57, R46 ;  /* 0x000000390b2d7223 */ /* 0x002fc4000000002e */
[----:B------:R-:W2:Y:S04]  /*53480*/  LDL.LU R46, [R1+0x518] ;  /* 0x00051800012e7983 */ /* 0x000ea80000300800 */
[----:B------:R1:W-:Y:S02]  /*53490*/  STL [R1+0x1c8], R3 ;  /* 0x0001c80301007387 */ /* 0x0003e40000100800 */
[-C--:B-1----:R-:W-:Y:S02]  /*534a0*/  FFMA R3, R8, R53.reuse, R86 ;  /* 0x0000003508037223 */ /* 0x082fe40000000056 */
[----:B------:R-:W3:Y:S04]  /*534b0*/  LDL.LU R86, [R1+0x514] ;  /* 0x0005140001567983 */ /* 0x000ee80000300800 */
[----:B------:R1:W-:Y:S02]  /*534c0*/  STL [R1+0x1c4], R45 ;  /* 0x0001c42d01007387 */ /* 0x0003e40000100800 */
[----:B-1----:R-:W-:-:S02]  /*534d0*/  FFMA R45, R9, R53, R90 ;  /* 0x00000035092d7223 */ /* 0x002fc4000000005a */
[----:B------:R-:W2:Y:S04]  /*534e0*/  LDL.LU R90, [R1+0x510] ;  /* 0x00051000015a7983 */ /* 0x000ea80000300800 */
[----:B------:R1:W-:Y:S01]  /*534f0*/  STL [R1+0x1c0], R3 ;  /* 0x0001c00301007387 */ /* 0x0003e20000100800 */
[----:B------:R-:W-:Y:S01]  /*53500*/  FFMA R49, R9, R81, R106 ;  /* 0x0000005109317223 */ /* 0x000fe2000000006a */
[-C--:B-1----:R-:W-:Y:S02]  /*53510*/  FFMA R3, R10, R53.reuse, R94 ;  /* 0x000000350a037223 */ /* 0x082fe4000000005e */
[----:B------:R-:W3:Y:S04]  /*53520*/  LDL.LU R94, [R1+0x50c] ;  /* 0x00050c00015e7983 */ /* 0x000ee80000300800 */
[----:B------:R1:W-:Y:S02]  /*53530*/  STL [R1+0x1bc], R45 ;  /* 0x0001bc2d01007387 */ /* 0x0003e40000100800 */
[----:B-1----:R-:W-:-:S02]  /*53540*/  FFMA R45, R11, R53, R98 ;  /* 0x000000350b2d7223 */ /* 0x002fc40000000062 */
[----:B------:R-:W4:Y:S04]  /*53550*/  LDL.LU R98, [R1+0x508] ;  /* 0x0005080001627983 */ /* 0x000f280000300800 */
[----:B------:R1:W-:Y:S02]  /*53560*/  STL [R1+0x1b8], R3 ;  /* 0x0001b80301007387 */ /* 0x0003e40000100800 */
[-C--:B-1----:R-:W-:Y:S02]  /*53570*/  FFMA R3, R8, R81.reuse, R102 ;  /* 0x0000005108037223 */ /* 0x082fe40000000066 */
[----:B------:R-:W2:Y:S04]  /*53580*/  LDL.LU R102, [R1+0x504] ;  /* 0x0005040001667983 */ /* 0x000ea80000300800 */
[----:B------:R1:W-:Y:S04]  /*53590*/  STL [R1+0x1b0], R45 ;  /* 0x0001b02d01007387 */ /* 0x0003e80000100800 */
[----:B------:R-:W3:Y:S04]  /*535a0*/  LDL.LU R106, [R1+0x500] ;  /* 0x00050000016a7983 */ /* 0x000ee80000300800 */
[----:B------:R0:W-:Y:S04]  /*535b0*/  STL [R1+0x1ac], R3 ;  /* 0x0001ac0301007387 */ /* 0x0001e80000100800 */
[----:B------:R0:W-:Y:S01]  /*535c0*/  STL [R1+0x1a8], R49 ;  /* 0x0001a83101007387 */ /* 0x0001e20000100800 */
[-C--:B-1----:R-:W-:Y:S01]  /*535d0*/  FFMA R45, R10, R81.reuse, R107 ;  /* 0x000000510a2d7223 */ /* 0x082fe2000000006b */
[----:B0-----:R-:W-:Y:S01]  /*535e0*/  FFMA R3, R11, R81, R103 ;  /* 0x000000510b037223 */ /* 0x001fe20000000067 */
[----:B------:R-:W-:-:S03]  /*535f0*/  FFMA R49, R8, R77, R99 ;  /* 0x0000004d08317223 */ /* 0x000fc60000000063 */
[----:B------:R0:W-:Y:S04]  /*53600*/  STL [R1+0x1a4], R45 ;  /* 0x0001a42d01007387 */ /* 0x0001e80000100800 */
[----:B------:R1:W-:Y:S04]  /*53610*/  STL [R1+0x1a0], R3 ;  /* 0x0001a00301007387 */ /* 0x0003e80000100800 */
[----:B------:R1:W-:Y:S01]  /*53620*/  STL [R1+0x19c], R49 ;  /* 0x00019c3101007387 */ /* 0x0003e20000100800 */
[-C--:B0-----:R-:W-:Y:S01]  /*53630*/  FFMA R45, R9, R77.reuse, R95 ;  /* 0x0000004d092d7223 */ /* 0x081fe2000000005f */
[-C--:B-1----:R-:W-:Y:S01]  /*53640*/  FFMA R3, R10, R77.reuse, R91 ;  /* 0x0000004d0a037223 */ /* 0x082fe2000000005b */
        /* <DEDUP_REMOVED lines=10> */
[----:B0-----:R-:W-:Y:S01]  /*536f0*/  FFMA R45, R11, R73, R71 ;  /* 0x000000490b2d7223 */ /* 0x001fe20000000047 */
[-C--:B-1----:R-:W-:Y:S01]  /*53700*/  FFMA R3, R8, R69.reuse, R67 ;  /* 0x0000004508037223 */ /* 0x082fe20000000043 */
[----:B------:R-:W-:-:S03]  /*53710*/  FFMA R49, R9, R69, R59 ;  /* 0x0000004509317223 */ /* 0x000fc6000000003b */
[----:B------:R0:W-:Y:S04]  /*53720*/  STL [R1+0x180], R45 ;  /* 0x0001802d01007387 */ /* 0x0001e80000100800 */
[----:B------:R1:W-:Y:S04]  /*53730*/  STL [R1+0x17c], R3 ;  /* 0x00017c0301007387 */ /* 0x0003e80000100800 */
[----:B------:R-:W-:Y:S01]  /*53740*/  STL [R1+0x178], R49 ;  /* 0x0001783101007387 */ /* 0x000fe20000100800 */
[C---:B------:R-:W-:Y:S01]  /*53750*/  FFMA R95, R11.reuse, R65, R2 ;  /* 0x000000410b5f7223 */ /* 0x040fe20000000002 */
[CC--:B0-----:R-:W-:Y:S01]  /*53760*/  FFMA R45, R10.reuse, R69.reuse, R55 ;  /* 0x000000450a2d7223 */ /* 0x0c1fe20000000037 */
[----:B-1----:R-:W-:Y:S01]  /*53770*/  FFMA R3, R11, R69, R51 ;  /* 0x000000450b037223 */ /* 0x002fe20000000033 */
[----:B------:R-:W-:-:S03]  /*53780*/  FFMA R2, R10, R61, R214 ;  /* 0x0000003d0a027223 */ /* 0x000fc600000000d6 */
[----:B------:R-:W-:Y:S04]  /*53790*/  STL [R1+0x174], R45 ;  /* 0x0001742d01007387 */ /* 0x000fe80000100800 */
[----:B------:R0:W-:Y:S02]  /*537a0*/  STL [R1+0x170], R3 ;  /* 0x0001700301007387 */ /* 0x0001e40000100800 */
[----:B0-----:R-:W-:-:S05]  /*537b0*/  FFMA R3, R8, R61, R213 ;  /* 0x0000003d08037223 */ /* 0x001fca00000000d5 */
[----:B------:R-:W-:Y:S04]  /*537c0*/  STL [R1+0x158], R3 ;  /* 0x0001580301007387 */ /* 0x000fe80000100800 */
[----:B------:R4:W-:Y:S01]  /*537d0*/  STL [R1+0x150], R2 ;  /* 0x0001500201007387 */ /* 0x0009e20000100800 */
[----:B------:R-:W-:Y:S01]  /*537e0*/  FFMA R99, R10, R65, R4 ;  /* 0x000000410a637223 */ /* 0x000fe20000000004 */
[C---:B------:R-:W-:Y:S01]  /*537f0*/  FFMA R79, R108.reuse, R82, R236 ;  /* 0x000000526c4f7223 */ /* 0x040fe200000000ec */
[-C--:B------:R-:W-:Y:S01]  /*53800*/  FFMA R87, R11, R61.reuse, R225 ;  /* 0x0000003d0b577223 */ /* 0x080fe200000000e1 */
[----:B------:R-:W-:Y:S01]  /*53810*/  FFMA R91, R9, R61, R212 ;  /* 0x0000003d095b7223 */ /* 0x000fe200000000d4 */
[C---:B----4-:R-:W-:Y:S01]  /*53820*/  FFMA R2, R108.reuse, R98, R228 ;  /* 0x000000626c027223 */ /* 0x050fe200000000e4 */
[----:B---3--:R-:W-:-:S05]  /*53830*/  FFMA R3, R108, R106, R226 ;  /* 0x0000006a6c037223 */ /* 0x008fca00000000e2 */
[----:B------:R-:W-:Y:S04]  /*53840*/  STL [R1+0x140], R3 ;  /* 0x0001400301007387 */ /* 0x000fe80000100800 */
[----:B------:R0:W-:Y:S02]  /*53850*/  STL [R1+0x138], R2 ;  /* 0x0001380201007387 */ /* 0x0001e40000100800 */
[C---:B0-----:R-:W-:Y:S01]  /*53860*/  FFMA R2, R108.reuse, R50, R233 ;  /* 0x000000326c027223 */ /* 0x041fe200000000e9 */
[----:B------:R-:W-:-:S04]  /*53870*/  FFMA R3, R108, R70, R239 ;  /* 0x000000466c037223 */ /* 0x000fc800000000ef */
[----:B------:R0:W-:Y:S04]  /*53880*/  STL [R1+0x110], R2 ;  /* 0x0001100201007387 */ /* 0x0001e80000100800 */
[----:B------:R1:W-:Y:S01]  /*53890*/  STL [R1+0xe8], R3 ;  /* 0x0000e80301007387 */ /* 0x0003e20000100800 */
[----:B0-----:R-:W-:Y:S01]  /*538a0*/  FFMA R2, R108, R66, R240 ;  /* 0x000000426c027223 */ /* 0x001fe200000000f0 */
[----:B--2---:R-:W-:-:S04]  /*538b0*/  FFMA R4, R109, R102, R152 ;  /* 0x000000666d047223 */ /* 0x004fc80000000098 */
[----:B------:R0:W-:Y:S01]  /*538c0*/  STL [R1+0xe0], R2 ;  /* 0x0000e00201007387 */ /* 0x0001e20000100800 */
[----:B-1----:R-:W-:Y:S01]  /*538d0*/  FFMA R3, R109, R98, R155 ;  /* 0x000000626d037223 */ /* 0x002fe2000000009b */
[----:B0-----:R-:W-:-:S05]  /*538e0*/  FFMA R2, R106, R109, R149 ;  /* 0x0000006d6a027223 */ /* 0x001fca0000000095 */
[----:B------:R0:W-:Y:S04]  /*538f0*/  STL [R1+0xf4], R2 ;  /* 0x0000f40201007387 */ /* 0x0001e80000100800 */
[----:B------:R1:W-:Y:S04]  /*53900*/  STL [R1+0xf0], R4 ;  /* 0x0000f00401007387 */ /* 0x0003e80000100800 */
[----:B------:R2:W-:Y:S01]  /*53910*/  STL [R1+0xec], R3 ;  /* 0x0000ec0301007387 */ /* 0x0005e20000100800 */
[C---:B0-----:R-:W-:Y:S01]  /*53920*/  FFMA R2, R109.reuse, R94, R178 ;  /* 0x0000005e6d027223 */ /* 0x041fe200000000b2 */
[C---:B-1----:R-:W-:Y:S01]  /*53930*/  FFMA R4, R109.reuse, R90, R182 ;  /* 0x0000005a6d047223 */ /* 0x042fe200000000b6 */
[----:B--2---:R-:W-:-:S03]  /*53940*/  FFMA R3, R109, R86, R183 ;  /* 0x000000566d037223 */ /* 0x004fc600000000b7 */
        /* <DEDUP_REMOVED lines=15> */
[----:B------:R-:W-:Y:S01]  /*53a40*/  FFMA R236, R106, R110, R196 ;  /* 0x0000006e6aec7223 */ /* 0x000fe200000000c4 */
[C---:B0-----:R-:W-:Y:S01]  /*53a50*/  FFMA R2, R109.reuse, R74, R192 ;  /* 0x0000004a6d027223 */ /* 0x041fe200000000c0 */
[C---:B-1----:R-:W-:Y:S01]  /*53a60*/  FFMA R4, R109.reuse, R70, R193 ;  /* 0x000000466d047223 */ /* 0x042fe200000000c1 */
[----:B--2---:R-:W-:-:S03]  /*53a70*/  FFMA R3, R109, R66, R194 ;  /* 0x000000426d037223 */ /* 0x004fc600000000c2 */
[----:B------:R0:W-:Y:S04]  /*53a80*/  STL [R1+0xbc], R2 ;  /* 0x0000bc0201007387 */ /* 0x0001e80000100800 */
[----:B------:R1:W-:Y:S04]  /*53a90*/  STL [R1+0xb0], R4 ;  /* 0x0000b00401007387 */ /* 0x0003e80000100800 */
[----:B------:R2:W-:Y:S04]  /*53aa0*/  STL [R1+0xa8], R3 ;  /* 0x0000a80301007387 */ /* 0x0005e80000100800 */
[----:B------:R-:W-:Y:S01]  /*53ab0*/  STL [R1+0x48c], R236 ;  /* 0x00048cec01007387 */ /* 0x000fe20000100800 */
[----:B0-----:R-:W-:Y:S01]  /*53ac0*/  FFMA R2, R109, R62, R195 ;  /* 0x0000003e6d027223 */ /* 0x001fe200000000c3 */
[----:B-1----:R-:W-:-:S04]  /*53ad0*/  FFMA R4, R110, R98, R198 ;  /* 0x000000626e047223 */ /* 0x002fc800000000c6 */
[----:B------:R0:W-:Y:S01]  /*53ae0*/  STL [R1+0x94], R2 ;  /* 0x0000940201007387 */ /* 0x0001e20000100800 */
[C---:B--2---:R-:W-:Y:S01]  /*53af0*/  FFMA R3, R110.reuse, R94, R199 ;  /* 0x0000005e6e037223 */ /* 0x044fe200000000c7 */
        /* <DEDUP_REMOVED lines=14> */
[----:B------:R-:W-:Y:S04]  /*53be0*/  STL [R1+0x58], R4 ;  /* 0x0000580401007387 */ /* 0x000fe80000100800 */
[----:B------:R-:W2:Y:S04]  /*53bf0*/  LDL.LU R225, [R1] ;  /* 0x0000000001e17983 */ /* 0x000ea80000300800 */
[----:B------:R1:W-:Y:S04]  /*53c00*/  STL [R1+0x50], R3 ;  /* 0x0000500301007387 */ /* 0x0003e80000100800 */
[----:B------:R-:W3:Y:S01]  /*53c10*/  LDL.LU R214, [R1+0x4] ;  /* 0x0000040001d67983 */ /* 0x000ee20000300800 */
[----:B0-----:R-:W-:-:S05]  /*53c20*/  FFMA R2, R110, R82, R206 ;  /* 0x000000526e027223 */ /* 0x001fca00000000ce */
[----:B------:R0:W-:Y:S04]  /*53c30*/  STL [R1+0x48], R2 ;  /* 0x0000480201007387 */ /* 0x0001e80000100800 */
[----:B------:R-:W4:Y:S04]  /*53c40*/  LDL.LU R212, [R1+0x8] ;  /* 0x0000080001d47983 */ /* 0x000f280000300800 */
[----:B------:R-:W3:Y:S01]  /*53c50*/  LDL.LU R213, [R1+0xc] ;  /* 0x00000c0001d57983 */ /* 0x000ee20000300800 */
[-C--:B------:R-:W-:Y:S01]  /*53c60*/  FFMA R103, R8, R65.reuse, R47 ;  /* 0x0000004108677223 */ /* 0x080fe2000000002f */
        /* <DEDUP_REMOVED lines=11> */
[----:B------:R-:W0:Y:S01]  /*53d20*/  LDS.128 R8, [R0+0xc10] ;  /* 0x000c100000087984 */ /* 0x000e220000000c00 */
[C---:B-1----:R-:W-:Y:S01]  /*53d30*/  FFMA R3, R110.reuse, R78, R207 ;  /* 0x0000004e6e037223 */ /* 0x042fe200000000cf */
[C---:B------:R-:W-:Y:S01]  /*53d40*/  FFMA R5, R110.reuse, R74, R208 ;  /* 0x0000004a6e057223 */ /* 0x040fe200000000d0 */
[C---:B------:R-:W-:Y:S01]  /*53d50*/  FFMA R4, R110.reuse, R70, R209 ;  /* 0x000000466e047223 */ /* 0x040fe200000000d1 */
[C---:B0-----:R-:W-:Y:S01]  /*53d60*/  FFMA R2, R110.reuse, R66, R210 ;  /* 0x000000426e027223 */ /* 0x041fe200000000d2 */
        /* <DEDUP_REMOVED lines=17> */
[----:B------:R-:W3:Y:S04]  /*53e80*/  LDL.LU R45, [R1+0x10] ;  /* 0x00001000012d7983 */ /* 0x000ee80000300800 */
[----:B------:R-:W2:Y:S04]  /*53e90*/  LDS.128 R108, [R0+0xc20] ;  /* 0x000c2000006c7984 */ /* 0x000ea80000000c00 */
        /* <DEDUP_REMOVED lines=13> */
[----:B------:R-:W3:Y:S04]  /*53f70*/  LDL.LU R152, [R1+0x18] ;  /* 0x0000180001987983 */ /* 0x000ee80000300800 */
[----:B------:R-:W3:Y:S04]  /*53f80*/  LDL.LU R149, [R1+0x1c] ;  /* 0x00001c0001957983 */ /* 0x000ee80000300800 */
[----:B------:R-:W3:Y:S04]  /*53f90*/  LDL.LU R182, [R1+0x28] ;  /* 0x0000280001b67983 */ /* 0x000ee80000300800 */
[----:B------:R-:W3:Y:S01]  /*53fa0*/  LDL.LU R226, [R1+0x24] ;  /* 0x0000240001e27983 */ /* 0x000ee20000300800 */
[C---:B------:R-:W-:Y:S01]  /*53fb0*/  FFMA R49, R9.reuse, R46, R133 ;  /* 0x0000002e09317223 */ /* 0x040fe20000000085 */
[----:B------:R-:W-:Y:S01]  /*53fc0*/  FFMA R73, R9, R54, R128 ;  /* 0x0000003609497223 */ /* 0x000fe20000000080 */
[----:B------:R-:W-:Y:S01]  /*53fd0*/  FFMA R85, R10, R94, R48 ;  /* 0x0000005e0a557223 */ /* 0x000fe20000000030 */
[----:B--2---:R-:W-:-:S02]  /*53fe0*/  FFMA R133, R111, R54, R225 ;  /* 0x000000366f857223 */ /* 0x004fc400000000e1 */
[----:B------:R-:W2:Y:S01]  /*53ff0*/  LDL.LU R225, [R1+0x30] ;  /* 0x0000300001e17983 */ /* 0x000ea20000300800 */
[C---:B----4-:R-:W-:Y:S01]  /*54000*/  FFMA R128, R111.reuse, R78, R212 ;  /* 0x0000004e6f807223 */ /* 0x050fe200000000d4 */
[----:B---3--:R-:W-:Y:S02]  /*54010*/  FFMA R48, R111, R74, R213 ;  /* 0x0000004a6f307223 */ /* 0x008fe400000000d5 */
[----:B------:R-:W3:Y:S04]  /*54020*/  LDL.LU R212, [R1+0x38] ;  /* 0x0000380001d47983 */ /* 0x000ee80000300800 */
[----:B------:R-:W4:Y:S01]  /*54030*/  LDL.LU R213, [R1+0x44] ;  /* 0x0000440001d57983 */ /* 0x000f220000300800 */
[C---:B------:R-:W-:Y:S01]  /*54040*/  FFMA R69, R9.reuse, R78, R115 ;  /* 0x0000004e09457223 */ /* 0x040fe20000000073 */
[C---:B------:R-:W-:Y:S01]  /*54050*/  FFMA R65, R9.reuse, R70, R114 ;  /* 0x0000004609417223 */ /* 0x040fe20000000072 */
[C---:B------:R-:W-:Y:S01]  /*54060*/  FFMA R93, R9.reuse, R62, R113 ;  /* 0x0000003e095d7223 */ /* 0x040fe20000000071 */
[----:B------:R-:W-:Y:S01]  /*54070*/  FFMA R89, R10, R98, R112 ;  /* 0x000000620a597223 */ /* 0x000fe20000000070 */
[----:B------:R-:W4:Y:S04]  /*54080*/  LDL.LU R199, [R1+0x40] ;  /* 0x0000400001c77983 */ /* 0x000f280000300800 */
[----:B------:R-:W0:Y:S04]  /*54090*/  LDS.128 R112, [R0+0xc30] ;  /* 0x000c300000707984 */ /* 0x000e280000000c00 */
        /* <DEDUP_REMOVED lines=19> */
[----:B------:R-:W4:Y:S01]  /*541d0*/  LDL.LU R233, [R1+0xb4] ;  /* 0x0000b40001e97983 */ /* 0x000f220000300800 */
[----:B------:R-:W-:Y:S01]  /*541e0*/  FFMA R92, R106, R10, R92 ;  /* 0x0000000a6a5c7223 */ /* 0x000fe2000000005c */
[C---:B------:R-:W-:Y:S01]  /*541f0*/  FFMA R88, R10.reuse, R102, R88 ;  /* 0x000000660a587223 */ /* 0x040fe20000000058 */
[C---:B------:R-:W-:Y:S01]  /*54200*/  FFMA R84, R10.reuse, R86, R84 ;  /* 0x000000560a547223 */ /* 0x040fe20000000054 */
[C---:B------:R-:W-:Y:S01]  /*54210*/  FFMA R80, R10.reuse, R46, R80 ;  /* 0x0000002e0a507223 */ /* 0x040fe20000000050 */
[C---:B------:R-:W-:Y:S01]  /*54220*/  FFMA R117, R10.reuse, R50, R117 ;  /* 0x000000320a757223 */ /* 0x040fe20000000075 */
[----:B------:R-:W-:Y:S01]  /*54230*/  FFMA R116, R10, R58, R116 ;  /* 0x0000003a0a747223 */ /* 0x000fe20000000074 */
        /* <DEDUP_REMOVED lines=11> */
[C---:B0-----:R-:W-:Y:S01]  /*542f0*/  FFMA R146, R106.reuse, R114, R182 ;  /* 0x000000726a927223 */ /* 0x041fe200000000b6 */
[----:B------:R-:W-:-:S02]  /*54300*/  FFMA R182, R106, R115, R226 ;  /* 0x000000736ab67223 */ /* 0x000fc400000000e2 */
[----:B------:R-:W4:Y:S01]  /*54310*/  LDL.LU R226, [R1+0x118] ;  /* 0x0001180001e27983 */ /* 0x000f220000300800 */
[----:B------:R-:W-:Y:S01]  /*54320*/  FFMA R156, R108, R106, R156 ;  /* 0x0000006a6c9c7223 */ /* 0x000fe2000000009c */
[C---:B------:R-:W-:Y:S01]  /*54330*/  FFMA R10, R106.reuse, R109, R39 ;  /* 0x0000006d6a0a7223 */ /* 0x040fe20000000027 */
[C---:B------:R-:W-:Y:S01]  /*54340*/  FFMA R31, R106.reuse, R110, R31 ;  /* 0x0000006e6a1f7223 */ /* 0x040fe2000000001f */
[----:B------:R-:W-:Y:S01]  /*54350*/  FFMA R42, R106, R111, R244 ;  /* 0x0000006f6a2a7223 */ /* 0x000fe200000000f4 */
[----:B------:R-:W-:Y:S01]  /*54360*/  FFMA R152, R112, R106, R152 ;  /* 0x0000006a70987223 */ /* 0x000fe20000000098 */
[----:B------:R-:W-:Y:S01]  /*54370*/  FFMA R149, R106, R113, R149 ;  /* 0x000000716a957223 */ /* 0x000fe20000000095 */
[-C--:B--2---:R-:W-:Y:S02]  /*54380*/  FFMA R106, R112, R102.reuse, R225 ;  /* 0x00000066706a7223 */ /* 0x084fe400000000e1 */
[----:B------:R-:W2:Y:S01]  /*54390*/  LDL.LU R225, [R1+0x120] ;  /* 0x0001200001e17983 */ /* 0x000ea20000300800 */
[-C--:B---3--:R-:W-:Y:S01]  /*543a0*/  FFMA R184, R113, R102.reuse, R212 ;  /* 0x0000006671b87223 */ /* 0x088fe200000000d4 */
[----:B----4-:R-:W-:-:S02]  /*543b0*/  FFMA R183, R114, R102, R213 ;  /* 0x0000006672b77223 */ /* 0x010fc400000000d5 */
[----:B------:R-:W3:Y:S04]  /*543c0*/  LDL.LU R212, [R1+0x11c] ;  /* 0x00011c0001d47983 */ /* 0x000ee80000300800 */
[----:B------:R-:W4:Y:S01]  /*543d0*/  LDL.LU R213, [R1+0x128] ;  /* 0x0001280001d57983 */ /* 0x000f220000300800 */
[-C--:B------:R-:W-:Y:S01]  /*543e0*/  FFMA R154, R8, R98.reuse, R154 ;  /* 0x00000062089a7223 */ /* 0x080fe2000000009a */
        /* <DEDUP_REMOVED lines=30> */
[-C--:B------:R-:W-:Y:S01]  /*545d0*/  FFMA R24, R110, R102.reuse, R24 ;  /* 0x000000666e187223 */ /* 0x080fe20000000018 */
        /* <DEDUP_REMOVED lines=28> */
[CC--:B------:R-:W-:Y:S01]  /*547a0*/  FFMA R193, R114.reuse, R90.reuse, R193 ;  /* 0x0000005a72c17223 */ /* 0x0c0fe200000000c1 */
[----:B------:R-:W-:Y:S01]  /*547b0*/  FFMA R197, R115, R90, R197 ;  /* 0x0000005a73c57223 */ /* 0x000fe200000000c5 */
[----:B------:R-:W4:Y:S01]  /*547c0*/  LDL.LU R232, [R1+0x1b4] ;  /* 0x0001b40001e87983 */ /* 0x000f220000300800 */
[----:B------:R-:W-:Y:S01]  /*547d0*/  FFMA R201, R113, R46, R226 ;  /* 0x0000002e71c97223 */ /* 0x000fe200000000e2 */
[----:B------:R-:W-:-:S02]  /*547e0*/  FFMA R90, R114, R86, R238 ;  /* 0x00000056725a7223 */ /* 0x000fc400000000ee */
        /* <DEDUP_REMOVED lines=26> */
[-C--:B------:R-:W-:Y:S01]  /*54990*/  FFMA R139, R111, R46.reuse, R250 ;  /* 0x0000002e6f8b7223 */ /* 0x080fe200000000fa */
[----:B------:R-:W4:Y:S01]  /*549a0*/  LDL.LU R211, [R1+0x1b0] ;  /* 0x0001b00001d37983 */ /* 0x000f220000300800 */
[-C--:B--2---:R-:W-:Y:S01]  /*549b0*/  FFMA R86, R114, R46.reuse, R225 ;  /* 0x0000002e72567223 */ /* 0x084fe200000000e1 */
[----:B---3--:R-:W-:Y:S01]  /*549c0*/  FFMA R46, R115, R46, R212 ;  /* 0x0000002e732e7223 */ /* 0x008fe200000000d4 */
[----:B----4-:R-:W-:-:S02]  /*549d0*/  FFMA R204, R112, R50, R213 ;  /* 0x0000003270cc7223 */ /* 0x010fc400000000d5 */
[----:B------:R-:W2:Y:S04]  /*549e0*/  LDL.LU R213, [R1+0x1ac] ;  /* 0x0001ac0001d57983 */ /* 0x000ea80000300800 */
[----:B------:R-:W3:Y:S04]  /*549f0*/  LDL.LU R212, [R1+0x1a8] ;  /* 0x0001a80001d47983 */ /* 0x000ee80000300800 */
[----:B------:R-:W4:Y:S01]  /*54a00*/  LDL.LU R236, [R1+0x1a4] ;  /* 0x0001a40001ec7983 */ /* 0x000f220000300800 */
[----:B------:R-:W-:-:S03]  /*54a10*/  FFMA R203, R113, R50, R214 ;  /* 0x0000003271cb7223 */ /* 0x000fc600000000d6 */
        /* <DEDUP_REMOVED lines=24> */
[-C--:B------:R-:W-:Y:S01]  /*54ba0*/  FFMA R17, R109, R54.reuse, R17 ;  /* 0x000000366d117223 */ /* 0x080fe20000000011 */
[----:B------:R-:W-:Y:S01]  /*54bb0*/  FFMA R33, R110, R54, R33 ;  /* 0x000000366e217223 */ /* 0x000fe20000000021 */
[C---:B------:R-:W-:Y:S01]  /*54bc0*/  FFMA R223, R112.reuse, R66, R103 ;  /* 0x0000004270df7223 */ /* 0x040fe20000000067 */
[-C--:B------:R-:W-:Y:S01]  /*54bd0*/  FFMA R50, R112, R58.reuse, R205 ;  /* 0x0000003a70327223 */ /* 0x080fe200000000cd */
[----:B------:R-:W-:-:S02]  /*54be0*/  FFMA R207, R113, R58, R232 ;  /* 0x0000003a71cf7223 */ /* 0x000fc400000000e8 */
[----:B------:R-:W3:Y:S01]  /*54bf0*/  LDL.LU R232, [R1+0x158] ;  /* 0x0001580001e87983 */ /* 0x000ee20000300800 */
[----:B------:R-:W-:-:S03]  /*54c00*/  FFMA R205, R114, R58, R226 ;  /* 0x0000003a72cd7223 */ /* 0x000fc600000000e2 */
[----:B------:R-:W3:Y:S01]  /*54c10*/  LDL.LU R226, [R1+0x150] ;  /* 0x0001500001e27983 */ /* 0x000ee20000300800 */
[----:B------:R-:W-:Y:S01]  /*54c20*/  FFMA R208, R115, R58, R238 ;  /* 0x0000003a73d07223 */ /* 0x000fe200000000ee */
[-C--:B------:R-:W-:Y:S02]  /*54c30*/  FFMA R58, R112, R54.reuse, R3 ;  /* 0x00000036703a7223 */ /* 0x080fe40000000003 */
[----:B------:R-:W3:Y:S04]  /*54c40*/  LDL.LU R238, [R1+0x140] ;  /* 0x0001400001ee7983 */ /* 0x000ee80000300800 */
[----:B------:R-:W3:Y:S01]  /*54c50*/  LDL.LU R3, [R1+0x138] ;  /* 0x0001380001037983 */ /* 0x000ee20000300800 */
[-C--:B------:R-:W-:Y:S01]  /*54c60*/  FFMA R209, R113, R54.reuse, R209 ;  /* 0x0000003671d17223 */ /* 0x080fe200000000d1 */
[CC--:B------:R-:W-:Y:S01]  /*54c70*/  FFMA R210, R114.reuse, R54.reuse, R210 ;  /* 0x0000003672d27223 */ /* 0x0c0fe200000000d2 */
[----:B------:R-:W-:Y:S01]  /*54c80*/  FFMA R211, R115, R54, R211 ;  /* 0x0000003673d37223 */ /* 0x000fe200000000d3 */
[----:B----4-:R-:W-:-:S02]  /*54c90*/  FFMA R54, R114, R82, R236 ;  /* 0x0000005272367223 */ /* 0x010fc400000000ec */
[----:B------:R-:W4:Y:S04]  /*54ca0*/  LDL.LU R236, [R1+0x110] ;  /* 0x0001100001ec7983 */ /* 0x000f280000300800 */
[----:B------:R-:W4:Y:S01]  /*54cb0*/  LDL.LU R103, [R1+0x4fc] ;  /* 0x0004fc0001677983 */ /* 0x000f220000300800 */
        /* <DEDUP_REMOVED lines=19> */
[----:B------:R-:W-:-:S02]  /*54df0*/  FFMA R155, R111, R62, R242 ;  /* 0x0000003e6f9b7223 */ /* 0x000fc400000000f2 */
[----:B------:R-:W4:Y:S01]  /*54e00*/  LDS.128 R108, [R0+0xe00] ;  /* 0x000e0000006c7984 */ /* 0x000f220000000c00 */
[CC--:B--2---:R-:W-:Y:S01]  /*54e10*/  FFMA R213, R112.reuse, R82.reuse, R213 ;  /* 0x0000005270d57223 */ /* 0x0c4fe200000000d5 */
[-C--:B---3--:R-:W-:Y:S01]  /*54e20*/  FFMA R212, R113, R82.reuse, R212 ;  /* 0x0000005271d47223 */ /* 0x088fe200000000d4 */
        /* <DEDUP_REMOVED lines=9> */
[-C--:B------:R-:W-:Y:S01]  /*54ec0*/  FFMA R224, R115, R70.reuse, R225 ;  /* 0x0000004673e07223 */ /* 0x080fe200000000e1 */
[-C--:B------:R-:W-:Y:S01]  /*54ed0*/  FFMA R220, R112, R70.reuse, R4 ;  /* 0x0000004670dc7223 */ /* 0x080fe20000000004 */
[CC--:B------:R-:W-:Y:S01]  /*54ee0*/  FFMA R222, R113.reuse, R70.reuse, R5 ;  /* 0x0000004671de7223 */ /* 0x0c0fe20000000005 */
[C---:B------:R-:W-:Y:S01]  /*54ef0*/  FFMA R74, R114.reuse, R70, R233 ;  /* 0x00000046724a7223 */ /* 0x040fe200000000e9 */
[-C--:B------:R-:W-:Y:S01]  /*54f00*/  FFMA R225, R113, R66.reuse, R107 ;  /* 0x0000004271e17223 */ /* 0x080fe2000000006b */
[-C--:B------:R-:W-:Y:S01]  /*54f10*/  FFMA R70, R114, R66.reuse, R99 ;  /* 0x0000004272467223 */ /* 0x080fe20000000063 */
[----:B------:R-:W2:Y:S04]  /*54f20*/  LDL.LU R107, [R1+0x4f8] ;  /* 0x0004f800016b7983 */ /* 0x000ea80000300800 */
[----:B------:R-:W3:Y:S01]  /*54f30*/  LDL.LU R99, [R1+0x4f4] ;  /* 0x0004f40001637983 */ /* 0x000ee20000300800 */
[----:B------:R-:W-:-:S03]  /*54f40*/  FFMA R66, R115, R66, R95 ;  /* 0x0000004273427223 */ /* 0x000fc6000000005f */
[----:B------:R-:W2:Y:S01]  /*54f50*/  LDL.LU R95, [R1+0x4f0] ;  /* 0x0004f000015f7983 */ /* 0x000ea20000300800 */
[-C--:B------:R-:W-:Y:S01]  /*54f60*/  FFMA R233, R112, R62.reuse, R232 ;  /* 0x0000003e70e97223 */ /* 0x080fe200000000e8 */
[-C--:B------:R-:W-:Y:S01]  /*54f70*/  FFMA R232, R113, R62.reuse, R91 ;  /* 0x0000003e71e87223 */ /* 0x080fe2000000005b */
[-C--:B------:R-:W-:Y:S01]  /*54f80*/  FFMA R226, R114, R62.reuse, R226 ;  /* 0x0000003e72e27223 */ /* 0x080fe200000000e2 */
[----:B------:R-:W2:Y:S01]  /*54f90*/  LDL.LU R91, [R1+0x4ec] ;  /* 0x0004ec00015b7983 */ /* 0x000ea20000300800 */
[----:B------:R-:W-:-:S03]  /*54fa0*/  FFMA R62, R115, R62, R87 ;  /* 0x0000003e733e7223 */ /* 0x000fc60000000057 */
[----:B------:R-:W2:Y:S01]  /*54fb0*/  LDL.LU R87, [R1+0x4e8] ;  /* 0x0004e80001577983 */ /* 0x000ea20000300800 */
[----:B----4-:R-:W-:-:S03]  /*54fc0*/  FFMA R244, R108, R103, R47 ;  /* 0x000000676cf47223 */ /* 0x010fc6000000002f */
[----:B------:R-:W4:Y:S01]  /*54fd0*/  LDL.LU R47, [R1+0x4e4] ;  /* 0x0004e400012f7983 */ /* 0x000f220000300800 */
[C---:B---3--:R-:W-:Y:S01]  /*54fe0*/  FFMA R2, R108.reuse, R99, R3 ;  /* 0x000000636c027223 */ /* 0x048fe20000000003 */
[C---:B--2---:R-:W-:Y:S02]  /*54ff0*/  FFMA R3, R108.reuse, R95, R51 ;  /* 0x0000005f6c037223 */ /* 0x044fe40000000033 */
[----:B------:R-:W2:Y:S04]  /*55000*/  LDL.LU R51, [R1+0x4e0] ;  /* 0x0004e00001337983 */ /* 0x000ea80000300800 */
[----:B------:R0:W-:Y:S02]  /*55010*/  STL [R1+0x4], R2 ;  /* 0x0000040201007387 */ /* 0x0001e40000100800 */
[----:B0-----:R-:W-:-:S02]  /*55020*/  FFMA R2, R108, R91, R59 ;  /* 0x0000005b6c027223 */ /* 0x001fc4000000003b */
[----:B------:R-:W3:Y:S04]  /*55030*/  LDL.LU R59, [R1+0x4dc] ;  /* 0x0004dc00013b7983 */ /* 0x000ee80000300800 */
[----:B------:R0:W-:Y:S02]  /*55040*/  STL [R1+0x10], R3 ;  /* 0x0000100301007387 */ /* 0x0001e40000100800 */
[C---:B0-----:R-:W-:Y:S02]  /*55050*/  FFMA R3, R108.reuse, R87, R55 ;  /* 0x000000576c037223 */ /* 0x041fe40000000037 */
[----:B------:R-:W3:Y:S04]  /*55060*/  LDL.LU R55, [R1+0x4d8] ;  /* 0x0004d80001377983 */ /* 0x000ee80000300800 */
[----:B------:R4:W-:Y:S02]  /*55070*/  STL [R1+0x40], R2 ;  /* 0x0000400201007387 */ /* 0x0009e40000100800 */
[----:B----4-:R-:W-:-:S02]  /*55080*/  FFMA R2, R108, R47, R83 ;  /* 0x0000002f6c027223 */ /* 0x010fc40000000053 */
[----:B------:R-:W4:Y:S04]  /*55090*/  LDL.LU R83, [R1+0x4d4] ;  /* 0x0004d40001537983 */ /* 0x000f280000300800 */
[----:B------:R2:W-:Y:S04]  /*550a0*/  STL [R1+0x4c], R3 ;  /* 0x00004c0301007387 */ /* 0x0005e80000100800 */
[----:B------:R-:W4:Y:S04]  /*550b0*/  LDL.LU R113, [R1+0xe8] ;  /* 0x0000e80001717983 */ /* 0x000f280000300800 */
[----:B------:R-:W4:Y:S04]  /*550c0*/  LDL.LU R112, [R1+0xe0] ;  /* 0x0000e00001707983 */ /* 0x000f280000300800 */
[----:B------:R3:W-:Y:S01]  /*550d0*/  STL [R1+0x7c], R2 ;  /* 0x00007c0201007387 */ /* 0x0007e20000100800 */
[C---:B--2---:R-:W-:Y:S01]  /*550e0*/  FFMA R3, R108.reuse, R51, R236 ;  /* 0x000000336c037223 */ /* 0x044fe200000000ec */
[----:B---3--:R-:W-:-:S02]  /*550f0*/  FFMA R2, R108, R59, R63 ;  /* 0x0000003b6c027223 */ /* 0x008fc4000000003f */
[----:B------:R-:W2:Y:S04]  /*55100*/  LDL.LU R63, [R1+0x4d0] ;  /* 0x0004d000013f7983 */ /* 0x000ea80000300800 */
[----:B------:R0:W-:Y:S02]  /*55110*/  STL [R1+0x98], R3 ;  /* 0x0000980301007387 */ /* 0x0001e40000100800 */
[C---:B0-----:R-:W-:Y:S02]  /*55120*/  FFMA R3, R108.reuse, R55, R75 ;  /* 0x000000376c037223 */ /* 0x041fe4000000004b */
[----:B------:R-:W3:Y:S04]  /*55130*/  LDL.LU R75, [R1+0x4cc] ;  /* 0x0004cc00014b7983 */ /* 0x000ee80000300800 */
[----:B------:R4:W-:Y:S02]  /*55140*/  STL [R1+0xb8], R2 ;  /* 0x0000b80201007387 */ /* 0x0009e40000100800 */
[----:B----4-:R-:W-:-:S02]  /*55150*/  FFMA R2, R108, R83, R79 ;  /* 0x000000536c027223 */ /* 0x010fc4000000004f */
[----:B------:R-:W4:Y:S04]  /*55160*/  LDL.LU R79, [R1+0x4c8] ;  /* 0x0004c800014f7983 */ /* 0x000f280000300800 */
[----:B------:R-:W-:Y:S04]  /*55170*/  STL [R1+0x198], R3 ;  /* 0x0001980301007387 */ /* 0x000fe80000100800 */
[----:B------:R-:W2:Y:S04]  /*55180*/  LDL.LU R243, [R1+0xf0] ;  /* 0x0000f00001f37983 */ /* 0x000ea80000300800 */
[----:B------:R-:W2:Y:S04]  /*55190*/  LDL.LU R250, [R1+0xec] ;  /* 0x0000ec0001fa7983 */ /* 0x000ea80000300800 */
[----:B------:R0:W-:Y:S04]  /*551a0*/  STL [R1+0x1e8], R2 ;  /* 0x0001e80201007387 */ /* 0x0001e80000100800 */
        /* <DEDUP_REMOVED lines=8> */
[----:B0-----:R-:W2:Y:S04]  /*55230*/  LDL.LU R2, [R1+0xc0] ;  /* 0x0000c00001027983 */ /* 0x001ea80000300800 */
[----:B------:R-:W2:Y:S04]  /*55240*/  LDL.LU R4, [R1+0xbc] ;  /* 0x0000bc0001047983 */ /* 0x000ea80000300800 */
[----:B------:R-:W2:Y:S04]  /*55250*/  LDL.LU R5, [R1+0xb0] ;  /* 0x0000b00001057983 */ /* 0x000ea80000300800 */
[----:B------:R-:W2:Y:S04]  /*55260*/  LDL.LU R3, [R1+0xa8] ;  /* 0x0000a80001037983 */ /* 0x000ea80000300800 */
[----:B------:R-:W2:Y:S01]  /*55270*/  LDL.LU R236, [R1+0x94] ;  /* 0x0000940001ec7983 */ /* 0x000ea20000300800 */
[C---:B---3--:R-:W-:Y:S01]  /*55280*/  FFMA R114, R108.reuse, R75, R67 ;  /* 0x0000004b6c727223 */ /* 0x048fe20000000043 */
[----:B----4-:R-:W-:-:S02]  /*55290*/  FFMA R115, R108, R79, R71 ;  /* 0x0000004f6c737223 */ /* 0x010fc40000000047 */
[----:B------:R-:W3:Y:S04]  /*552a0*/  LDL.LU R71, [R1+0x4c4] ;  /* 0x0004c40001477983 */ /* 0x000ee80000300800 */
[----:B------:R-:W4:Y:S04]  /*552b0*/  LDL.LU R67, [R1+0x4c0] ;  /* 0x0004c00001437983 */ /* 0x000f280000300800 */
[----:B------:R-:W-:Y:S04]  /*552c0*/  STL [R1+0x20c], R115 ;  /* 0x00020c7301007387 */ /* 0x000fe80000100800 */
[----:B------:R-:W4:Y:S04]  /*552d0*/  LDL.LU R242, [R1+0x90] ;  /* 0x0000900001f27983 */ /* 0x000f280000300800 */
[----:B------:R-:W4:Y:S04]  /*552e0*/  LDL.LU R245, [R1+0x8c] ;  /* 0x00008c0001f57983 */ /* 0x000f280000300800 */
[----:B------:R3:W-:Y:S04]  /*552f0*/  STL [R1+0x21c], R114 ;  /* 0x00021c7201007387 */ /* 0x0007e80000100800 */
[----:B------:R-:W4:Y:S04]  /*55300*/  LDL.LU R246, [R1+0x84] ;  /* 0x0000840001f67983 */ /* 0x000f280000300800 */
[----:B------:R-:W4:Y:S04]  /*55310*/  LDL.LU R249, [R1+0x80] ;  /* 0x0000800001f97983 */ /* 0x000f280000300800 */
[----:B------:R-:W4:Y:S04]  /*55320*/  LDL.LU R252, [R1+0x64] ;  /* 0x0000640001fc7983 */ /* 0x000f280000300800 */
[----:B------:R-:W4:Y:S04]  /*55330*/  LDL.LU R251, [R1+0x58] ;  /* 0x0000580001fb7983 */ /* 0x000f280000300800 */
[----:B------:R-:W4:Y:S04]  /*55340*/  LDL.LU R248, [R1+0x50] ;  /* 0x0000500001f87983 */ /* 0x000f280000300800 */
[----:B------:R-:W4:Y:S01]  /*55350*/  LDL.LU R247, [R1+0x48] ;  /* 0x0000480001f77983 */ /* 0x000f220000300800 */
[C---:B--2---:R-:W-:Y:S01]  /*55360*/  FFMA R229, R109.reuse, R95, R229 ;  /* 0x0000005f6de57223 */ /* 0x044fe200000000e5 */
[C---:B------:R-:W-:Y:S01]  /*55370*/  FFMA R238, R108.reuse, R107, R238 ;  /* 0x0000006b6cee7223 */ /* 0x040fe200000000ee */
[----:B------:R-:W-:Y:S01]  /*55380*/  FFMA R230, R109, R91, R230 ;  /* 0x0000005b6de67223 */ /* 0x000fe200000000e6 */
[C---:B---3--:R-:W-:Y:S01]  /*55390*/  FFMA R114, R108.reuse, R71, R113 ;  /* 0x000000476c727223 */ /* 0x048fe20000000071 */
[C---:B----4-:R-:W-:Y:S01]  /*553a0*/  FFMA R113, R108.reuse, R67, R112 ;  /* 0x000000436c717223 */ /* 0x050fe20000000070 */
[----:B------:R-:W-:-:S03]  /*553b0*/  FFMA R112, R108, R63, R237 ;  /* 0x0000003f6c707223 */ /* 0x000fc600000000ed */
[----:B------:R-:W-:Y:S04]  /*553c0*/  STL [R1+0x230], R114 ;  /* 0x0002307201007387 */ /* 0x000fe80000100800 */
[----:B------:R-:W2:Y:S04]  /*553d0*/  LDL.LU R237, [R1+0xf4] ;  /* 0x0000f40001ed7983 */ /* 0x000ea80000300800 */
[----:B------:R-:W-:Y:S04]  /*553e0*/  STL [R1+0x238], R113 ;  /* 0x0002387101007387 */ /* 0x000fe80000100800 */
[----:B------:R-:W3:Y:S04]  /*553f0*/  LDL.LU R108, [R1+0x6c] ;  /* 0x00006c00016c7983 */ /* 0x000ee80000300800 */
        /* <DEDUP_REMOVED lines=12> */
[----:B0-----:R-:W4:Y:S04]  /*554c0*/  LDL.LU R229, [R1+0x4bc] ;  /* 0x0004bc0001e57983 */ /* 0x001f280000300800 */
[----:B------:R0:W-:Y:S01]  /*554d0*/  STL [R1+0x18], R230 ;  /* 0x000018e601007387 */ /* 0x0001e20000100800 */
[C---:B------:R-:W-:Y:S01]  /*554e0*/  FFMA R243, R109.reuse, R103, R243 ;  /* 0x000000676df37223 */ /* 0x040fe200000000f3 */
[----:B------:R-:W-:Y:S01]  /*554f0*/  FFMA R250, R109, R99, R250 ;  /* 0x000000636dfa7223 */ /* 0x000fe200000000fa */
[----:B------:R-:W-:Y:S01]  /*55500*/  FFMA R248, R110, R55, R248 ;  /* 0x000000376ef87223 */ /* 0x000fe200000000f8 */
[----:B------:R-:W1:Y:S04]  /*55510*/  LDS.128 R112, [R0+0xe10] ;  /* 0x000e100000707984 */ /* 0x000e680000000c00 */
[----:B0-----:R-:W4:Y:S04]  /*55520*/  LDL.LU R230, [R1+0x4b8] ;  /* 0x0004b80001e67983 */ /* 0x001f280000300800 */
[----:B------:R0:W-:Y:S04]  /*55530*/  STL [R1+0x30], R231 ;  /* 0x000030e701007387 */ /* 0x0001e80000100800 */
[----:B0-----:R-:W4:Y:S04]  /*55540*/  LDL.LU R231, [R1+0x4b4] ;  /* 0x0004b40001e77983 */ /* 0x001f280000300800 */
[----:B------:R0:W-:Y:S04]  /*55550*/  STL [R1+0x5c], R234 ;  /* 0x00005cea01007387 */ /* 0x0001e80000100800 */
        /* <DEDUP_REMOVED lines=16> */
[----:B0-----:R-:W4:Y:S01]  /*55660*/  LDL.LU R3, [R1+0x490] ;  /* 0x0004900001037983 */ /* 0x001f220000300800 */
[----:B--2---:R-:W-:Y:S01]  /*55670*/  FFMA R237, R107, R109, R237 ;  /* 0x0000006d6bed7223 */ /* 0x004fe200000000ed */
[----:B------:R-:W-:-:S02]  /*55680*/  FFMA R109, R109, R63, R236 ;  /* 0x0000003f6d6d7223 */ /* 0x000fc400000000ec */
[----:B------:R-:W2:Y:S04]  /*55690*/  LDL.LU R236, [R1+0x48c] ;  /* 0x00048c0001ec7983 */ /* 0x000ea80000300800 */
[----:B------:R0:W-:Y:S04]  /*556a0*/  STL [R1+0x23c], R109 ;  /* 0x00023c6d01007387 */ /* 0x0001e80000100800 */
[----:B0-----:R-:W2:Y:S01]  /*556b0*/  LDL.LU R109, [R1+0x74] ;  /* 0x00007400016d7983 */ /* 0x001ea20000300800 */
[C---:B------:R-:W-:Y:S01]  /*556c0*/  FFMA R242, R110.reuse, R103, R242 ;  /* 0x000000676ef27223 */ /* 0x040fe200000000f2 */
[C---:B------:R-:W-:Y:S01]  /*556d0*/  FFMA R245, R110.reuse, R99, R245 ;  /* 0x000000636ef57223 */ /* 0x040fe200000000f5 */
[C---:B------:R-:W-:Y:S01]  /*556e0*/  FFMA R246, R110.reuse, R95, R246 ;  /* 0x0000005f6ef67223 */ /* 0x040fe200000000f6 */
[C---:B------:R-:W-:Y:S01]  /*556f0*/  FFMA R249, R110.reuse, R91, R249 ;  /* 0x0000005b6ef97223 */ /* 0x040fe200000000f9 */
[C---:B---3--:R-:W-:Y:S01]  /*55700*/  FFMA R234, R111.reuse, R95, R234 ;  /* 0x0000005f6fea7223 */ /* 0x048fe200000000ea */
[----:B----4-:R-:W-:Y:S01]  /*55710*/  FFMA R239, R111, R99, R239 ;  /* 0x000000636fef7223 */ /* 0x010fe200000000ef */
[----:B--2---:R-:W-:-:S05]  /*55720*/  FFMA R109, R110, R87, R109 ;  /* 0x000000576e6d7223 */ /* 0x004fca000000006d */
[----:B------:R0:W-:Y:S02]  /*55730*/  STL [R1+0xc], R109 ;  /* 0x00000c6d01007387 */ /* 0x0001e40000100800 */
[C---:B0-----:R-:W-:Y:S01]  /*55740*/  FFMA R109, R110.reuse, R47, R108 ;  /* 0x0000002f6e6d7223 */ /* 0x041fe2000000006c */
[----:B------:R-:W-:-:S04]  /*55750*/  FFMA R108, R110, R51, R252 ;  /* 0x000000336e6c7223 */ /* 0x000fc800000000fc */
[----:B------:R0:W-:Y:S04]  /*55760*/  STL [R1+0x38], R109 ;  /* 0x0000386d01007387 */ /* 0x0001e80000100800 */
[----:B------:R-:W-:Y:S01]  /*55770*/  STL [R1+0x60], R108 ;  /* 0x0000606c01007387 */ /* 0x000fe20000100800 */
[----:B0-----:R-:W-:-:S05]  /*55780*/  FFMA R109, R110, R59, R251 ;  /* 0x0000003b6e6d7223 */ /* 0x001fca00000000fb */
[----:B------:R0:W-:Y:S04]  /*55790*/  STL [R1+0x8c], R109 ;  /* 0x00008c6d01007387 */ /* 0x0001e80000100800 */
[----:B------:R-:W-:Y:S01]  /*557a0*/  STL [R1+0xa0], R248 ;  /* 0x0000a0f801007387 */ /* 0x000fe20000100800 */
[----:B0-----:R-:W-:-:S03]  /*557b0*/  FFMA R109, R110, R79, R3 ;  /* 0x0000004f6e6d7223 */ /* 0x001fc60000000003 */
[----:B------:R-:W2:Y:S01]  /*557c0*/  LDL.LU R3, [R1+0x488] ;  /* 0x0004880001037983 */ /* 0x000ea20000300800 */
[----:B------:R-:W-:-:S05]  /*557d0*/  FFMA R108, R110, R83, R247 ;  /* 0x000000536e6c7223 */ /* 0x000fca00000000f7 */
[----:B------:R0:W-:Y:S04]  /*557e0*/  STL [R1+0x188], R108 ;  /* 0x0001886c01007387 */ /* 0x0001e80000100800 */
[----:B------:R-:W-:Y:S01]  /*557f0*/  STL [R1+0x1a0], R109 ;  /* 0x0001a06d01007387 */ /* 0x000fe20000100800 */
[C---:B0-----:R-:W-:Y:S01]  /*55800*/  FFMA R108, R110.reuse, R75, R5 ;  /* 0x0000004b6e6c7223 */ /* 0x041fe20000000005 */
[C---:B------:R-:W-:Y:S01]  /*55810*/  FFMA R5, R110.reuse, R71, R4 ;  /* 0x000000476e057223 */ /* 0x040fe20000000004 */
[C---:B------:R-:W-:Y:S01]  /*55820*/  FFMA R4, R110.reuse, R67, R2 ;  /* 0x000000436e047223 */ /* 0x040fe20000000002 */
[----:B------:R-:W-:Y:S02]  /*55830*/  FFMA R2, R110, R63, R241 ;  /* 0x0000003f6e027223 */ /* 0x000fe400000000f1 */
[----:B------:R-:W-:Y:S04]  /*55840*/  STL [R1+0x1e0], R108 ;  /* 0x0001e06c01007387 */ /* 0x000fe80000100800 */
[----:B------:R-:W-:Y:S04]  /*55850*/  STL [R1+0x214], R5 ;  /* 0x0002140501007387 */ /* 0x000fe80000100800 */
[----:B------:R-:W-:Y:S04]  /*55860*/  STL [R1+0x220], R4 ;  /* 0x0002200401007387 */ /* 0x000fe80000100800 */
[----:B------:R0:W-:Y:S02]  /*55870*/  STL [R1+0x234], R2 ;  /* 0x0002340201007387 */ /* 0x0001e40000100800 */
[C---:B0-----:R-:W-:Y:S01]  /*55880*/  FFMA R2, R111.reuse, R47, R229 ;  /* 0x0000002f6f027223 */ /* 0x041fe200000000e5 */
[C---:B------:R-:W-:Y:S01]  /*55890*/  FFMA R5, R111.reuse, R51, R228 ;  /* 0x000000336f057223 */ /* 0x040fe200000000e4 */
[----:B------:R-:W-:-:S03]  /*558a0*/  FFMA R4, R111, R59, R227 ;  /* 0x0000003b6f047223 */ /* 0x000fc600000000e3 */
[----:B------:R0:W-:Y:S04]  /*558b0*/  STL [R1], R2 ;  /* 0x0000000201007387 */ /* 0x0001e80000100800 */
[----:B------:R3:W-:Y:S04]  /*558c0*/  STL [R1+0x28], R5 ;  /* 0x0000280501007387 */ /* 0x0007e80000100800 */
[----:B------:R4:W-:Y:S01]  /*558d0*/  STL [R1+0x6c], R4 ;  /* 0x00006c0401007387 */ /* 0x0009e20000100800 */
[C---:B0-----:R-:W-:Y:S01]  /*558e0*/  FFMA R2, R111.reuse, R55, R178 ;  /* 0x000000376f027223 */ /* 0x041fe200000000b2 */
[C---:B---3--:R-:W-:Y:S01]  /*558f0*/  FFMA R5, R111.reuse, R83, R174 ;  /* 0x000000536f057223 */ /* 0x048fe200000000ae */
[----:B----4-:R-:W-:-:S03]  /*55900*/  FFMA R4, R111, R79, R172 ;  /* 0x0000004f6f047223 */ /* 0x010fc600000000ac */
[----:B------:R0:W-:Y:S04]  /*55910*/  STL [R1+0x90], R2 ;  /* 0x0000900201007387 */ /* 0x0001e80000100800 */
[----:B------:R3:W-:Y:S04]  /*55920*/  STL [R1+0x150], R5 ;  /* 0x0001500501007387 */ /* 0x0007e80000100800 */
[----:B------:R4:W-:Y:S01]  /*55930*/  STL [R1+0x184], R4 ;  /* 0x0001840401007387 */ /* 0x0009e20000100800 */
[C---:B0-----:R-:W-:Y:S01]  /*55940*/  FFMA R2, R111.reuse, R75, R169 ;  /* 0x0000004b6f027223 */ /* 0x041fe200000000a9 */
[C---:B---3--:R-:W-:Y:S01]  /*55950*/  FFMA R5, R111.reuse, R71, R165 ;  /* 0x000000476f057223 */ /* 0x048fe200000000a5 */
[----:B----4-:R-:W-:-:S03]  /*55960*/  FFMA R4, R111, R67, R163 ;  /* 0x000000436f047223 */ /* 0x010fc600000000a3 */
[----:B------:R0:W-:Y:S04]  /*55970*/  STL [R1+0x19c], R2 ;  /* 0x00019c0201007387 */ /* 0x0001e80000100800 */
[----:B------:R-:W-:Y:S04]  /*55980*/  STL [R1+0x1f0], R5 ;  /* 0x0001f00501007387 */ /* 0x000fe80000100800 */
[----:B------:R1:W-:Y:S01]  /*55990*/  STL [R1+0x210], R4 ;  /* 0x0002100401007387 */ /* 0x0003e20000100800 */
[----:B0-----:R-:W-:Y:S01]  /*559a0*/  FFMA R2, R111, R63, R160 ;  /* 0x0000003f6f027223 */ /* 0x001fe200000000a0 */
[----:B-1----:R-:W-:-:S04]  /*559b0*/  FFMA R4, R112, R59, R179 ;  /* 0x0000003b70047223 */ /* 0x002fc800000000b3 */
[----:B------:R0:W-:Y:S01]  /*559c0*/  STL [R1+0x228], R2 ;  /* 0x0002280201007387 */ /* 0x0001e20000100800 */
[----:B------:R-:W-:-:S03]  /*559d0*/  FFMA R5, R112, R83, R173 ;  /* 0x0000005370057223 */ /* 0x000fc600000000ad */
[----:B------:R1:W-:Y:S01]  /*559e0*/  STL [R1+0x24], R4 ;  /* 0x0000240401007387 */ /* 0x0003e20000100800 */
[C---:B0-----:R-:W-:Y:S01]  /*559f0*/  FFMA R2, R112.reuse, R55, R177 ;  /* 0x0000003770027223 */ /* 0x041fe200000000b1 */
[----:B-1----:R-:W-:-:S04]  /*55a00*/  FFMA R4, R112, R79, R171 ;  /* 0x0000004f70047223 */ /* 0x002fc800000000ab */
        /* <DEDUP_REMOVED lines=10> */
[----:B-1----:R-:W-:-:S04]  /*55ab0*/  FFMA R5, R113, R83, R72 ;  /* 0x0000005371057223 */ /* 0x002fc80000000048 */
[----:B------:R0:W-:Y:S01]  /*55ac0*/  STL [R1+0x218], R2 ;  /* 0x0002180201007387 */ /* 0x0001e20000100800 */
[C---:B------:R-:W-:Y:S01]  /*55ad0*/  FFMA R236, R107.reuse, R110, R236 ;  /* 0x0000006e6bec7223 */ /* 0x040fe200000000ec */
[----:B------:R-:W-:Y:S01]  /*55ae0*/  FFMA R235, R107, R111, R235 ;  /* 0x0000006f6beb7223 */ /* 0x000fe200000000eb */
[C---:B------:R-:W-:Y:S01]  /*55af0*/  FFMA R240, R111.reuse, R103, R240 ;  /* 0x000000676ff07223 */ /* 0x040fe200000000f0 */
[C---:B------:R-:W-:Y:S01]  /*55b00*/  FFMA R241, R111.reuse, R91, R231 ;  /* 0x0000005b6ff17223 */ /* 0x040fe200000000e7 */
[----:B------:R-:W-:Y:S01]  /*55b10*/  FFMA R247, R111, R87, R230 ;  /* 0x000000576ff77223 */ /* 0x000fe200000000e6 */
[C---:B---3--:R-:W-:Y:S01]  /*55b20*/  FFMA R4, R113.reuse, R79, R69 ;  /* 0x0000004f71047223 */ /* 0x048fe20000000045 */
[----:B------:R-:W1:Y:S01]  /*55b30*/  LDS.128 R108, [R0+0xe20] ;  /* 0x000e2000006c7984 */ /* 0x000e620000000c00 */
[----:B0-----:R-:W-:-:S05]  /*55b40*/  FFMA R2, R113, R55, R73 ;  /* 0x0000003771027223 */ /* 0x001fca0000000049 */
[----:B------:R0:W-:Y:S04]  /*55b50*/  STL [R1+0x1c], R2 ;  /* 0x00001c0201007387 */ /* 0x0001e80000100800 */
        /* <DEDUP_REMOVED lines=8> */
[----:B0-----:R-:W-:Y:S01]  /*55be0*/  FFMA R2, R113, R63, R93 ;  /* 0x0000003f71027223 */ /* 0x001fe2000000005d */
        /* <DEDUP_REMOVED lines=16> */
[----:B------:R-:W-:Y:S01]  /*55cf0*/  STL [R1+0x74], R4 ;  /* 0x0000740401007387 */ /* 0x000fe20000100800 */
[C---:B0-----:R-:W-:Y:S01]  /*55d00*/  FFMA R2, R115.reuse, R71, R127 ;  /* 0x0000004773027223 */ /* 0x041fe2000000007f */
[----:B---3--:R-:W-:-:S05]  /*55d10*/  FFMA R5, R115, R67, R126 ;  /* 0x0000004373057223 */ /* 0x008fca000000007e */
[----:B------:R-:W-:Y:S04]  /*55d20*/  STL [R1+0x484], R5 ;  /* 0x0004840501007387 */ /* 0x000fe80000100800 */
[----:B------:R0:W-:Y:S02]  /*55d30*/  STL [R1+0x124], R2 ;  /* 0x0001240201007387 */ /* 0x0001e40000100800 */
[----:B0-----:R-:W-:-:S05]  /*55d40*/  FFMA R2, R115, R63, R159 ;  /* 0x0000003f73027223 */ /* 0x001fca000000009f */
[----:B------:R0:W-:Y:S01]  /*55d50*/  STL [R1+0x194], R2 ;  /* 0x0001940201007387 */ /* 0x0001e20000100800 */
[C---:B-1----:R-:W-:Y:S01]  /*55d60*/  FFMA R5, R108.reuse, R71, R158 ;  /* 0x000000476c057223 */ /* 0x042fe2000000009e */
[C---:B------:R-:W-:Y:S01]  /*55d70*/  FFMA R64, R109.reuse, R87, R8 ;  /* 0x000000576d407223 */ /* 0x040fe20000000008 */
[----:B------:R-:W-:Y:S01]  /*55d80*/  FFMA R8, R109, R63, R26 ;  /* 0x0000003f6d087223 */ /* 0x000fe2000000001a */
[----:B0-----:R-:W-:-:S05]  /*55d90*/  FFMA R2, R108, R75, R167 ;  /* 0x0000004b6c027223 */ /* 0x001fca00000000a7 */
[----:B------:R0:W-:Y:S04]  /*55da0*/  STL [R1+0x50], R2 ;  /* 0x0000500201007387 */ /* 0x0001e80000100800 */
[----:B------:R-:W-:Y:S01]  /*55db0*/  STL [R1+0xe0], R5 ;  /* 0x0000e00501007387 */ /* 0x000fe20000100800 */
[----:B0-----:R-:W-:-:S05]  /*55dc0*/  FFMA R2, R108, R63, R185 ;  /* 0x0000003f6c027223 */ /* 0x001fca00000000b9 */
[----:B------:R-:W-:Y:S04]  /*55dd0*/  STL [R1+0x15c], R2 ;  /* 0x00015c0201007387 */ /* 0x000fe80000100800 */
[----:B------:R0:W-:Y:S01]  /*55de0*/  STL [R1+0x128], R8 ;  /* 0x0001280801007387 */ /* 0x0001e20000100800 */
[C---:B------:R-:W-:Y:S01]  /*55df0*/  FFMA R163, R112.reuse, R95, R148 ;  /* 0x0000005f70a37223 */ /* 0x040fe20000000094 */
[C---:B------:R-:W-:Y:S01]  /*55e00*/  FFMA R165, R112.reuse, R91, R143 ;  /* 0x0000005b70a57223 */ /* 0x040fe2000000008f */
[C---:B------:R-:W-:Y:S01]  /*55e10*/  FFMA R169, R112.reuse, R87, R145 ;  /* 0x0000005770a97223 */ /* 0x040fe20000000091 */
[----:B------:R-:W-:Y:S01]  /*55e20*/  FFMA R172, R112, R47, R141 ;  /* 0x0000002f70ac7223 */ /* 0x000fe2000000008d */
[----:B0-----:R-:W-:Y:S01]  /*55e30*/  FFMA R8, R110, R63, R43 ;  /* 0x0000003f6e087223 */ /* 0x001fe2000000002b */
[----:B------:R-:W-:Y:S01]  /*55e40*/  FFMA R248, R112, R51, R181 ;  /* 0x0000003370f87223 */ /* 0x000fe200000000b5 */
[C---:B------:R-:W-:Y:S01]  /*55e50*/  FFMA R168, R114.reuse, R59, R116 ;  /* 0x0000003b72a87223 */ /* 0x040fe20000000074 */
[----:B------:R-:W-:-:S02]  /*55e60*/  FFMA R179, R114, R55, R105 ;  /* 0x0000003772b37223 */ /* 0x000fc40000000069 */
        /* <DEDUP_REMOVED lines=42> */
[----:B------:R-:W-:Y:S04]  /*56110*/  STL [R1+0x70], R8 ;  /* 0x0000700801007387 */ /* 0x000fe80000100800 */
[----:B--2---:R-:W-:Y:S04]  /*56120*/  LDS.128 R8, [R3+0x20] ;  /* 0x0000200003087984 */ /* 0x004fe80000000c00 */
[----:B------:R-:W1:Y:S01]  /*56130*/  LDS.128 R16, [R0+0x1010] ;  /* 0x0010100000107984 */ /* 0x000e620000000c00 */
        /* <DEDUP_REMOVED lines=12> */
[-C--:B------:R-:W-:Y:S01]  /*56200*/  FFMA R140, R108, R47.reuse, R140 ;  /* 0x0000002f6c8c7223 */ /* 0x080fe2000000008c */
[----:B------:R-:W2:Y:S01]  /*56210*/  LDS.128 R28, [R3+0x60] ;  /* 0x00006000031c7984 */ /* 0x000ea20000000c00 */
[-C--:B------:R-:W-:Y:S01]  /*56220*/  FFMA R80, R110, R47.reuse, R21 ;  /* 0x0000002f6e507223 */ /* 0x080fe20000000015 */
[C---:B------:R-:W-:Y:S01]  /*56230*/  FFMA R139, R111.reuse, R47, R139 ;  /* 0x0000002f6f8b7223 */ /* 0x040fe2000000008b */
[C---:B------:R-:W-:Y:S01]  /*56240*/  FFMA R134, R111.reuse, R71, R45 ;  /* 0x000000476f867223 */ /* 0x040fe2000000002d */
[C---:B------:R-:W-:Y:S01]  /*56250*/  FFMA R251, R111.reuse, R67, R44 ;  /* 0x000000436ffb7223 */ /* 0x040fe2000000002c */
[-C--:B------:R-:W-:Y:S01]  /*56260*/  FFMA R153, R108, R99.reuse, R153 ;  /* 0x000000636c997223 */ /* 0x080fe20000000099 */
[-C--:B------:R-:W-:Y:S01]  /*56270*/  FFMA R73, R110, R99.reuse, R25 ;  /* 0x000000636e497223 */ /* 0x080fe20000000019 */
[C---:B------:R-:W-:Y:S01]  /*56280*/  FFMA R41, R111.reuse, R99, R41 ;  /* 0x000000636f297223 */ /* 0x040fe20000000029 */
[-C--:B------:R-:W-:Y:S01]  /*56290*/  FFMA R147, R108, R95.reuse, R147 ;  /* 0x0000005f6c937223 */ /* 0x080fe20000000093 */
[CC--:B------:R-:W-:Y:S01]  /*562a0*/  FFMA R36, R110.reuse, R95.reuse, R36 ;  /* 0x0000005f6e247223 */ /* 0x0c0fe20000000024 */
[----:B------:R-:W-:Y:S01]  /*562b0*/  FFMA R40, R111, R95, R40 ;  /* 0x0000005f6f287223 */ /* 0x000fe20000000028 */
[C---:B------:R-:W-:Y:S01]  /*562c0*/  FFMA R76, R110.reuse, R91, R22 ;  /* 0x0000005b6e4c7223 */ /* 0x040fe20000000016 */
[C---:B------:R-:W-:Y:S01]  /*562d0*/  FFMA R77, R110.reuse, R87, R23 ;  /* 0x000000576e4d7223 */ /* 0x040fe20000000017 */
[C---:B------:R-:W-:Y:S01]  /*562e0*/  FFMA R72, R110.reuse, R103, R24 ;  /* 0x000000676e487223 */ /* 0x040fe20000000018 */
[----:B------:R-:W-:Y:S01]  /*562f0*/  LDS.128 R20, [R0+0x1020] ;  /* 0x0010200000147984 */ /* 0x000fe20000000c00 */
[----:B------:R-:W-:Y:S01]  /*56300*/  FFMA R185, R110, R67, R27 ;  /* 0x000000436eb97223 */ /* 0x000fe2000000001b */
[-C--:B0-----:R-:W-:Y:S01]  /*56310*/  FFMA R199, R112, R47.reuse, R199 ;  /* 0x0000002f70c77223 */ /* 0x081fe200000000c7 */
[-C--:B------:R-:W-:Y:S01]  /*56320*/  FFMA R201, R113, R47.reuse, R201 ;  /* 0x0000002f71c97223 */ /* 0x080fe200000000c9 */
[-C--:B------:R-:W-:Y:S01]  /*56330*/  FFMA R86, R114, R47.reuse, R86 ;  /* 0x0000002f72567223 */ /* 0x080fe20000000056 */
[----:B------:R-:W-:Y:S01]  /*56340*/  FFMA R84, R115, R47, R46 ;  /* 0x0000002f73547223 */ /* 0x000fe2000000002e */
[-C--:B------:R-:W-:Y:S01]  /*56350*/  FFMA R187, R112, R99.reuse, R187 ;  /* 0x0000006370bb7223 */ /* 0x080fe200000000bb */
[----:B------:R-:W0:Y:S01]  /*56360*/  LDS.128 R44, [R3+0xa0] ;  /* 0x0000a000032c7984 */ /* 0x000e220000000c00 */
[-C--:B------:R-:W-:Y:S01]  /*56370*/  FFMA R188, R113, R99.reuse, R188 ;  /* 0x0000006371bc7223 */ /* 0x080fe200000000bc */
[-C--:B------:R-:W-:Y:S01]  /*56380*/  FFMA R189, R114, R99.reuse, R189 ;  /* 0x0000006372bd7223 */ /* 0x080fe200000000bd */
[----:B------:R-:W-:Y:S01]  /*56390*/  FFMA R104, R115, R99, R98 ;  /* 0x0000006373687223 */ /* 0x000fe20000000062 */
[-C--:B------:R-:W-:Y:S01]  /*563a0*/  FFMA R220, R112, R71.reuse, R220 ;  /* 0x0000004770dc7223 */ /* 0x080fe200000000dc */
[-C--:B------:R-:W-:Y:S01]  /*563b0*/  FFMA R222, R113, R71.reuse, R222 ;  /* 0x0000004771de7223 */ /* 0x080fe200000000de */
[-C--:B------:R-:W-:Y:S01]  /*563c0*/  FFMA R74, R114, R71.reuse, R74 ;  /* 0x00000047724a7223 */ /* 0x080fe2000000004a */
[----:B------:R-:W-:Y:S01]  /*563d0*/  FFMA R224, R115, R71, R224 ;  /* 0x0000004773e07223 */ /* 0x000fe200000000e0 */
[----:B------:R-:W4:Y:S01]  /*563e0*/  LDS.128 R96, [R3+0xe0] ;  /* 0x0000e00003607984 */ /* 0x000f220000000c00 */
[-C--:B------:R-:W-:Y:S01]  /*563f0*/  FFMA R192, R112, R95.reuse, R192 ;  /* 0x0000005f70c07223 */ /* 0x080fe200000000c0 */
[-C--:B------:R-:W-:Y:S01]  /*56400*/  FFMA R190, R113, R95.reuse, R190 ;  /* 0x0000005f71be7223 */ /* 0x080fe200000000be */
[-C--:B------:R-:W-:Y:S01]  /*56410*/  FFMA R191, R114, R95.reuse, R191 ;  /* 0x0000005f72bf7223 */ /* 0x080fe200000000bf */
[----:B------:R-:W-:Y:S01]  /*56420*/  FFMA R195, R115, R95, R195 ;  /* 0x0000005f73c37223 */ /* 0x000fe200000000c3 */
[----:B------:R-:W-:Y:S01]  /*56430*/  FFMA R43, R113, R91, R94 ;  /* 0x0000005b712b7223 */ /* 0x000fe2000000005e */
[-C--:B-1----:R-:W-:Y:S01]  /*56440*/  FFMA R71, R8, R18.reuse, R92 ;  /* 0x0000001208477223 */ /* 0x082fe2000000005c */
[----:B------:R-:W-:Y:S04]  /*56450*/  LDS.128 R24, [R0+0x1030] ;  /* 0x0010300000187984 */ /* 0x000fe80000000c00 */
[----:B------:R-:W1:Y:S04]  /*56460*/  LDS.128 R92, [R3+0x120] ;  /* 0x00012000035c7984 */ /* 0x000e680000000c00 */
[----:B------:R-:W-:Y:S04]  /*56470*/  STL [R1+0x420], R10 ;  /* 0x0004200a01007387 */ /* 0x000fe80000100800 */
[----:B------:R-:W-:Y:S04]  /*56480*/  STL [R1+0x41c], R11 ;  /* 0x00041c0b01007387 */ /* 0x000fe80000100800 */
[----:B--2---:R2:W-:Y:S04]  /*56490*/  STL [R1+0x424], R30 ;  /* 0x0004241e01007387 */ /* 0x0045e80000100800 */
[----:B------:R-:W-:Y:S01]  /*564a0*/  STL [R1+0x418], R31 ;  /* 0x0004181f01007387 */ /* 0x000fe20000100800 */
        /* <DEDUP_REMOVED lines=8> */
[C---:B--2---:R-:W-:Y:S01]  /*56530*/  FFMA R30, R28.reuse, R17, R57 ;  /* 0x000000111c1e7223 */ /* 0x044fe20000000039 */
[C---:B------:R-:W-:Y:S01]  /*56540*/  FFMA R11, R28.reuse, R18, R88 ;  /* 0x000000121c0b7223 */ /* 0x040fe20000000058 */
[----:B------:R-:W-:Y:S01]  /*56550*/  FFMA R10, R28, R19, R122 ;  /* 0x000000131c0a7223 */ /* 0x000fe2000000007a */
[-C--:B------:R-:W-:Y:S01]  /*56560*/  FFMA R194, R112, R91.reuse, R194 ;  /* 0x0000005b70c27223 */ /* 0x080fe200000000c2 */
[-C--:B------:R-:W-:Y:S01]  /*56570*/  FFMA R193, R114, R91.reuse, R193 ;  /* 0x0000005b72c17223 */ /* 0x080fe200000000c1 */
[----:B------:R-:W-:Y:S01]  /*56580*/  FFMA R197, R115, R91, R197 ;  /* 0x0000005b73c57223 */ /* 0x000fe200000000c5 */
[C---:B------:R-:W-:Y:S01]  /*56590*/  FFMA R35, R110.reuse, R51, R35 ;  /* 0x000000336e237223 */ /* 0x040fe20000000023 */
[C---:B------:R-:W-:Y:S01]  /*565a0*/  FFMA R34, R110.reuse, R59, R34 ;  /* 0x0000003b6e227223 */ /* 0x040fe20000000022 */
[C---:B------:R-:W-:Y:S01]  /*565b0*/  FFMA R33, R110.reuse, R55, R33 ;  /* 0x000000376e217223 */ /* 0x040fe20000000021 */
[----:B------:R-:W-:Y:S01]  /*565c0*/  FFMA R32, R110, R83, R32 ;  /* 0x000000536e207223 */ /* 0x000fe20000000020 */
[----:B------:R-:W-:Y:S01]  /*565d0*/  FFMA R4, R108, R67, R161 ;  /* 0x000000436c047223 */ /* 0x000fe200000000a1 */
[----:B0-----:R-:W-:Y:S04]  /*565e0*/  STL [R1+0x428], R46 ;  /* 0x0004282e01007387 */ /* 0x001fe80000100800 */
[----:B------:R-:W-:Y:S01]  /*565f0*/  STL [R1+0x414], R47 ;  /* 0x0004142f01007387 */ /* 0x000fe20000100800 */
[C---:B------:R-:W-:Y:S01]  /*56600*/  FFMA R152, R112.reuse, R107, R152 ;  /* 0x0000006b70987223 */ /* 0x040fe20000000098 */
[----:B------:R-:W-:Y:S01]  /*56610*/  FFMA R149, R107, R113, R149 ;  /* 0x000000716b957223 */ /* 0x000fe20000000095 */
[CC--:B------:R-:W-:Y:S01]  /*56620*/  FFMA R196, R112.reuse, R87.reuse, R196 ;  /* 0x0000005770c47223 */ /* 0x0c0fe200000000c4 */
[-C--:B------:R-:W-:Y:S01]  /*56630*/  FFMA R198, R113, R87.reuse, R198 ;  /* 0x0000005771c67223 */ /* 0x080fe200000000c6 */
[----:B------:R-:W-:Y:S01]  /*56640*/  FFMA R200, R115, R87, R200 ;  /* 0x0000005773c87223 */ /* 0x000fe200000000c8 */
[CC--:B------:R-:W-:Y:S01]  /*56650*/  FFMA R204, R112.reuse, R51.reuse, R204 ;  /* 0x0000003370cc7223 */ /* 0x0c0fe200000000cc */
[----:B----4-:R-:W-:Y:S04]  /*56660*/  STL [R1+0x42c], R98 ;  /* 0x00042c6201007387 */ /* 0x010fe80000100800 */
[----:B------:R-:W-:Y:S01]  /*56670*/  STL [R1+0x410], R99 ;  /* 0x0004106301007387 */ /* 0x000fe20000100800 */
[-C--:B------:R-:W-:Y:S01]  /*56680*/  FFMA R203, R113, R51.reuse, R203 ;  /* 0x0000003371cb7223 */ /* 0x080fe200000000cb */
[----:B------:R-:W-:Y:S01]  /*56690*/  FFMA R206, R115, R51, R206 ;  /* 0x0000003373ce7223 */ /* 0x000fe200000000ce */
[-C--:B------:R-:W-:Y:S01]  /*566a0*/  FFMA R207, R113, R59.reuse, R207 ;  /* 0x0000003b71cf7223 */ /* 0x080fe200000000cf */
[----:B------:R-:W-:Y:S01]  /*566b0*/  FFMA R208, R115, R59, R208 ;  /* 0x0000003b73d07223 */ /* 0x000fe200000000d0 */
[CC--:B------:R-:W-:Y:S01]  /*566c0*/  FFMA R58, R112.reuse, R55.reuse, R58 ;  /* 0x00000037703a7223 */ /* 0x0c0fe2000000003a */
[-C--:B------:R-:W-:Y:S01]  /*566d0*/  FFMA R209, R113, R55.reuse, R209 ;  /* 0x0000003771d17223 */ /* 0x080fe200000000d1 */
[----:B-1----:R-:W-:Y:S04]  /*566e0*/  STL [R1+0x430], R94 ;  /* 0x0004305e01007387 */ /* 0x002fe80000100800 */
[----:B------:R-:W-:Y:S04]  /*566f0*/  STL [R1+0x40c], R95 ;  /* 0x00040c5f01007387 */ /* 0x000fe80000100800 */
[----:B------:R0:W-:Y:S04]  /*56700*/  STL [R1+0x68], R30 ;  /* 0x0000681e01007387 */ /* 0x0001e80000100800 */
[----:B------:R1:W-:Y:S04]  /*56710*/  STL [R1+0xc0], R11 ;  /* 0x0000c00b01007387 */ /* 0x0003e80000100800 */
[----:B------:R2:W-:Y:S01]  /*56720*/  STL [R1+0x100], R10 ;  /* 0x0001000a01007387 */ /* 0x0005e20000100800 */
[----:B------:R-:W-:Y:S01]  /*56730*/  FFMA R211, R115, R55, R211 ;  /* 0x0000003773d37223 */ /* 0x000fe200000000d3 */
[CC--:B------:R-:W-:Y:S01]  /*56740*/  FFMA R213, R112.reuse, R83.reuse, R213 ;  /* 0x0000005370d57223 */ /* 0x0c0fe200000000d5 */
[-C--:B------:R-:W-:Y:S01]  /*56750*/  FFMA R212, R113, R83.reuse, R212 ;  /* 0x0000005371d47223 */ /* 0x080fe200000000d4 */
[----:B------:R-:W-:Y:S01]  /*56760*/  FFMA R214, R115, R83, R214 ;  /* 0x0000005373d67223 */ /* 0x000fe200000000d6 */
[-C--:B------:R-:W-:Y:S01]  /*56770*/  FFMA R215, R112, R79.reuse, R215 ;  /* 0x0000004f70d77223 */ /* 0x080fe200000000d7 */
[-C--:B------:R-:W-:Y:S01]  /*56780*/  FFMA R216, R113, R79.reuse, R216 ;  /* 0x0000004f71d87223 */ /* 0x080fe200000000d8 */
[----:B------:R-:W-:Y:S01]  /*56790*/  FFMA R218, R115, R79, R218 ;  /* 0x0000004f73da7223 */ /* 0x000fe200000000da */
[----:B0-----:R-:W-:Y:S01]  /*567a0*/  FFMA R30, R20, R28, R150 ;  /* 0x0000001c141e7223 */ /* 0x001fe20000000096 */
[C---:B-1----:R-:W-:Y:S01]  /*567b0*/  FFMA R11, R28.reuse, R21, R52 ;  /* 0x000000151c0b7223 */ /* 0x042fe20000000034 */
[----:B--2---:R-:W-:Y:S01]  /*567c0*/  FFMA R10, R28, R22, R72 ;  /* 0x000000161c0a7223 */ /* 0x004fe20000000048 */
[CC--:B------:R-:W-:Y:S01]  /*567d0*/  FFMA R217, R112.reuse, R75.reuse, R217 ;  /* 0x0000004b70d97223 */ /* 0x0c0fe200000000d9 */
[-C--:B------:R-:W-:Y:S01]  /*567e0*/  FFMA R219, R113, R75.reuse, R219 ;  /* 0x0000004b71db7223 */ /* 0x080fe200000000db */
[----:B------:R-:W-:Y:S04]  /*567f0*/  STL [R1+0x134], R30 ;  /* 0x0001341e01007387 */ /* 0x000fe80000100800 */
[----:B------:R-:W2:Y:S04]  /*56800*/  LDL.LU R228, [R1+0x10] ;  /* 0x0000100001e47983 */ /* 0x000ea80000300800 */
[----:B------:R0:W-:Y:S04]  /*56810*/  STL [R1+0x16c], R11 ;  /* 0x00016c0b01007387 */ /* 0x0001e80000100800 */
[----:B------:R-:W4:Y:S04]  /*56820*/  LDL.LU R231, [R1+0x8] ;  /* 0x0000080001e77983 */ /* 0x000f280000300800 */
[----:B------:R1:W-:Y:S01]  /*56830*/  STL [R1+0x1b4], R10 ;  /* 0x0001b40a01007387 */ /* 0x0003e20000100800 */
[----:B------:R-:W-:Y:S01]  /*56840*/  FFMA R221, R115, R75, R221 ;  /* 0x0000004b73dd7223 */ /* 0x000fe200000000dd */
[-C--:B------:R-:W-:Y:S01]  /*56850*/  FFMA R223, R112, R67.reuse, R223 ;  /* 0x0000004370df7223 */ /* 0x080fe200000000df */
[-C--:B------:R-:W-:Y:S01]  /*56860*/  FFMA R225, R113, R67.reuse, R225 ;  /* 0x0000004371e17223 */ /* 0x080fe200000000e1 */
[CC--:B------:R-:W-:Y:S01]  /*56870*/  FFMA R70, R114.reuse, R67.reuse, R70 ;  /* 0x0000004372467223 */ /* 0x0c0fe20000000046 */
[----:B------:R-:W-:Y:S01]  /*56880*/  FFMA R66, R115, R67, R66 ;  /* 0x0000004373427223 */ /* 0x000fe20000000042 */
[----:B------:R-:W-:Y:S01]  /*56890*/  FFMA R226, R114, R63, R226 ;  /* 0x0000003f72e27223 */ /* 0x000fe200000000e2 */
[----:B------:R-:W-:Y:S01]  /*568a0*/  LDS.128 R12, [R0+0x1000] ;  /* 0x00100000000c7984 */ /* 0x000fe20000000c00 */
[----:B0-----:R-:W-:Y:S01]  /*568b0*/  FFMA R11, R28, R23, R38 ;  /* 0x000000171c0b7223 */ /* 0x001fe20000000026 */
[----:B-1----:R-:W-:-:S04]  /*568c0*/  FFMA R10, R24, R28, R106 ;  /* 0x0000001c180a7223 */ /* 0x002fc8000000006a */
[----:B------:R-:W-:Y:S04]  /*568d0*/  STL [R1+0x1d0], R11 ;  /* 0x0001d00b01007387 */ /* 0x000fe80000100800 */
[----:B------:R0:W-:Y:S02]  /*568e0*/  STL [R1+0x204], R10 ;  /* 0x0002040a01007387 */ /* 0x0001e40000100800 */
[C---:B0-----:R-:W-:Y:S02]  /*568f0*/  FFMA R10, R28.reuse, R27, R102 ;  /* 0x0000001b1c0a7223 */ /* 0x041fe40000000066 */
[----:B------:R-:W0:Y:S01]  /*56900*/  LDS.128 R100, [R3+0x160] ;  /* 0x0001600003647984 */ /* 0x000e220000000c00 */
[C---:B------:R-:W-:Y:S01]  /*56910*/  FFMA R30, R28.reuse, R25, R184 ;  /* 0x000000191c1e7223 */ /* 0x040fe200000000b8 */
[----:B------:R-:W-:Y:S01]  /*56920*/  FFMA R11, R28, R26, R183 ;  /* 0x0000001a1c0b7223 */ /* 0x000fe200000000b7 */
[----:B------:R-:W-:-:S03]  /*56930*/  FFMA R91, R114, R87, R90 ;  /* 0x00000057725b7223 */ /* 0x000fc6000000005a */
[----:B------:R1:W-:Y:S04]  /*56940*/  STL [R1+0x200], R30 ;  /* 0x0002001e01007387 */ /* 0x0003e80000100800 */
[----:B------:R1:W-:Y:S01]  /*56950*/  STL [R1+0x1fc], R11 ;  /* 0x0001fc0b01007387 */ /* 0x0003e20000100800 */
[----:B------:R-:W-:Y:S01]  /*56960*/  FFMA R110, R107, R115, R182 ;  /* 0x000000736b6e7223 */ /* 0x000fe200000000b6 */
[C---:B------:R-:W-:Y:S01]  /*56970*/  FFMA R90, R112.reuse, R59, R50 ;  /* 0x0000003b705a7223 */ /* 0x040fe20000000032 */
[-C--:B------:R-:W-:Y:S01]  /*56980*/  FFMA R112, R112, R63.reuse, R233 ;  /* 0x0000003f70707223 */ /* 0x080fe200000000e9 */
[-C--:B------:R-:W-:Y:S01]  /*56990*/  FFMA R113, R113, R63.reuse, R232 ;  /* 0x0000003f71717223 */ /* 0x080fe200000000e8 */
[----:B------:R-:W-:Y:S01]  /*569a0*/  FFMA R115, R115, R63, R62 ;  /* 0x0000003f73737223 */ /* 0x000fe2000000003e */
[----:B------:R-:W-:Y:S01]  /*569b0*/  FFMA R67, R8, R17, R61 ;  /* 0x0000001108437223 */ /* 0x000fe2000000003d */
[C---:B-1----:R-:W-:Y:S01]  /*569c0*/  FFMA R30, R44.reuse, R18, R89 ;  /* 0x000000122c1e7223 */ /* 0x042fe20000000059 */
[C---:B------:R-:W-:Y:S01]  /*569d0*/  FFMA R11, R44.reuse, R19, R123 ;  /* 0x000000132c0b7223 */ /* 0x040fe2000000007b */
[----:B0-----:R-:W-:Y:S04]  /*569e0*/  STL [R1+0x434], R102 ;  /* 0x0004346601007387 */ /* 0x001fe80000100800 */
[----:B------:R0:W-:Y:S02]  /*569f0*/  STL [R1+0x1f8], R10 ;  /* 0x0001f80a01007387 */ /* 0x0001e40000100800 */
[----:B0-----:R-:W-:-:S02]  /*56a00*/  FFMA R10, R44, R17, R60 ;  /* 0x000000112c0a7223 */ /* 0x001fc4000000003c */
[----:B------:R-:W0:Y:S04]  /*56a10*/  LDS.128 R60, [R3+0x1a0] ;  /* 0x0001a000033c7984 */ /* 0x000e280000000c00 */
[----:B------:R-:W-:Y:S04]  /*56a20*/  STL [R1+0x408], R103 ;  /* 0x0004086701007387 */ /* 0x000fe80000100800 */
[----:B------:R1:W-:Y:S04]  /*56a30*/  STL [R1+0x4], R10 ;  /* 0x0000040a01007387 */ /* 0x0003e80000100800 */
[----:B------:R1:W-:Y:S04]  /*56a40*/  STL [R1+0x54], R30 ;  /* 0x0000541e01007387 */ /* 0x0003e80000100800 */
[----:B------:R-:W3:Y:S04]  /*56a50*/  LDL.LU R136, [R1+0x40] ;  /* 0x0000400001887983 */ /* 0x000ee80000300800 */
[----:B------:R1:W-:Y:S04]  /*56a60*/  STL [R1+0xb4], R11 ;  /* 0x0000b40b01007387 */ /* 0x0003e80000100800 */
[----:B------:R-:W3:Y:S01]  /*56a70*/  LDL.LU R131, [R1+0x18] ;  /* 0x0000180001837983 */ /* 0x000ee20000300800 */
[----:B-1----:R-:W-:Y:S01]  /*56a80*/  FFMA R10, R20, R44, R153 ;  /* 0x0000002c140a7223 */ /* 0x002fe20000000099 */
[----:B------:R-:W-:-:S04]  /*56a90*/  FFMA R30, R44, R22, R73 ;  /* 0x000000162c1e7223 */ /* 0x000fc80000000049 */
[----:B------:R1:W-:Y:S01]  /*56aa0*/  STL [R1+0xfc], R10 ;  /* 0x0000fc0a01007387 */ /* 0x0003e20000100800 */
[C---:B------:R-:W-:Y:S01]  /*56ab0*/  FFMA R11, R44.reuse, R23, R41 ;  /* 0x000000172c0b7223 */ /* 0x040fe20000000029 */
[----:B-1----:R-:W-:-:S05]  /*56ac0*/  FFMA R10, R44, R21, R53 ;  /* 0x000000152c0a7223 */ /* 0x002fca0000000035 */
[----:B------:R1:W-:Y:S04]  /*56ad0*/  STL [R1+0x130], R10 ;  /* 0x0001300a01007387 */ /* 0x0003e80000100800 */
[----:B------:R0:W-:Y:S04]  /*56ae0*/  STL [R1+0x164], R30 ;  /* 0x0001641e01007387 */ /* 0x0001e80000100800 */
[----:B------:R0:W-:Y:S01]  /*56af0*/  STL [R1+0x1b0], R11 ;  /* 0x0001b00b01007387 */ /* 0x0001e20000100800 */
[----:B-1----:R-:W-:Y:S01]  /*56b00*/  FFMA R10, R24, R44, R187 ;  /* 0x0000002c180a7223 */ /* 0x002fe200000000bb */
[C---:B0-----:R-:W-:Y:S01]  /*56b10*/  FFMA R30, R44.reuse, R25, R188 ;  /* 0x000000192c1e7223 */ /* 0x041fe200000000bc */
[----:B------:R-:W-:-:S03]  /*56b20*/  FFMA R11, R44, R26, R189 ;  /* 0x0000001a2c0b7223 */ /* 0x000fc600000000bd */
[----:B------:R0:W-:Y:S04]  /*56b30*/  STL [R1+0x1dc], R10 ;  /* 0x0001dc0a01007387 */ /* 0x0001e80000100800 */
[----:B------:R-:W-:Y:S04]  /*56b40*/  STL [R1+0x1d8], R30 ;  /* 0x0001d81e01007387 */ /* 0x000fe80000100800 */
[----:B------:R1:W-:Y:S04]  /*56b50*/  STL [R1+0x1d4], R11 ;  /* 0x0001d40b01007387 */ /* 0x0003e80000100800 */
[----:B------:R-:W-:Y:S01]  /*56b60*/  STL [R1+0x438], R62 ;  /* 0x0004383e01007387 */ /* 0x000fe20000100800 */
[----:B0-----:R-:W-:Y:S01]  /*56b70*/  FFMA R10, R44, R27, R104 ;  /* 0x0000001b2c0a7223 */ /* 0x001fe20000000068 */
[----:B-1----:R-:W-:Y:S01]  /*56b80*/  FFMA R11, R96, R18, R85 ;  /* 0x00000012600b7223 */ /* 0x002fe20000000055 */
[----:B------:R-:W-:-:S03]  /*56b90*/  FFMA R30, R20, R96, R147 ;  /* 0x00000060141e7223 */ /* 0x000fc60000000093 */
[----:B------:R0:W-:Y:S04]  /*56ba0*/  STL [R1+0x1cc], R10 ;  /* 0x0001cc0a01007387 */ /* 0x0001e80000100800 */
[----:B------:R-:W-:Y:S04]  /*56bb0*/  STL [R1+0x404], R63 ;  /* 0x0004043f01007387 */ /* 0x000fe80000100800 */
[----:B------:R1:W-:Y:S01]  /*56bc0*/  STL [R1+0x10], R11 ;  /* 0x0000100b01007387 */ /* 0x0003e20000100800 */
[----:B0-----:R-:W-:-:S05]  /*56bd0*/  FFMA R10, R96, R19, R121 ;  /* 0x00000013600a7223 */ /* 0x001fca0000000079 */
[----:B------:R0:W-:Y:S04]  /*56be0*/  STL [R1+0x48], R10 ;  /* 0x0000480a01007387 */ /* 0x0001e80000100800 */
[----:B------:R0:W-:Y:S04]  /*56bf0*/  STL [R1+0xac], R30 ;  /* 0x0000ac1e01007387 */ /* 0x0001e80000100800 */
[----:B------:R-:W3:Y:S01]  /*56c00*/  LDL.LU R159, [R1+0x4c] ;  /* 0x00004c00019f7983 */ /* 0x000ee20000300800 */
[C---:B-1----:R-:W-:Y:S01]  /*56c10*/  FFMA R11, R96.reuse, R21, R56 ;  /* 0x00000015600b7223 */ /* 0x042fe20000000038 */
[----:B0-----:R-:W-:-:S04]  /*56c20*/  FFMA R10, R96, R22, R36 ;  /* 0x00000016600a7223 */ /* 0x001fc80000000024 */
[----:B------:R0:W-:Y:S04]  /*56c30*/  STL [R1+0xf8], R11 ;  /* 0x0000f80b01007387 */ /* 0x0001e80000100800 */
[----:B------:R-:W3:Y:S04]  /*56c40*/  LDL.LU R138, [R1+0x30] ;  /* 0x00003000018a7983 */ /* 0x000ee80000300800 */
[----:B------:R1:W-:Y:S01]  /*56c50*/  STL [R1+0x12c], R10 ;  /* 0x00012c0a01007387 */ /* 0x0003e20000100800 */
[C---:B------:R-:W-:Y:S01]  /*56c60*/  FFMA R30, R96.reuse, R25, R190 ;  /* 0x00000019601e7223 */ /* 0x040fe200000000be */
[----:B0-----:R-:W-:Y:S01]  /*56c70*/  FFMA R11, R96, R23, R40 ;  /* 0x00000017600b7223 */ /* 0x001fe20000000028 */
[----:B-1----:R-:W-:Y:S01]  /*56c80*/  FFMA R10, R24, R96, R192 ;  /* 0x00000060180a7223 */ /* 0x002fe200000000c0 */
[----:B------:R-:W-:Y:S01]  /*56c90*/  FFMA R42, R107, R111, R42 ;  /* 0x0000006f6b2a7223 */ /* 0x000fe2000000002a */
[-C--:B------:R-:W-:Y:S01]  /*56ca0*/  FFMA R175, R108, R83.reuse, R175 ;  /* 0x000000536caf7223 */ /* 0x080fe200000000af */
[CC--:B------:R-:W-:Y:S01]  /*56cb0*/  FFMA R130, R111.reuse, R83.reuse, R130 ;  /* 0x000000536f827223 */ /* 0x0c0fe20000000082 */
[----:B------:R-:W-:Y:S01]  /*56cc0*/  FFMA R54, R114, R83, R54 ;  /* 0x0000005372367223 */ /* 0x000fe20000000036 */
[----:B------:R-:W-:Y:S01]  /*56cd0*/  FFMA R83, R8, R23, R42 ;  /* 0x0000001708537223 */ /* 0x000fe2000000002a */
[CC--:B------:R-:W-:Y:S01]  /*56ce0*/  FFMA R144, R108.reuse, R87.reuse, R144 ;  /* 0x000000576c907223 */ /* 0x0c0fe20000000090 */
[----:B------:R-:W-:Y:S01]  /*56cf0*/  FFMA R39, R111, R87, R39 ;  /* 0x000000576f277223 */ /* 0x000fe20000000027 */
[----:B------:R-:W-:Y:S01]  /*56d00*/  FFMA R156, R108, R107, R156 ;  /* 0x0000006b6c9c7223 */ /* 0x000fe2000000009c */
[----:B------:R-:W-:Y:S01]  /*56d10*/  FFMA R146, R107, R114, R146 ;  /* 0x000000726b927223 */ /* 0x000fe20000000092 */
[----:B--2---:R-:W-:-:S02]  /*56d20*/  FFMA R53, R12, R96, R228 ;  /* 0x000000600c357223 */ /* 0x004fc400000000e4 */
[----:B------:R-:W2:Y:S04]  /*56d30*/  LDL.LU R228, [R1+0xc] ;  /* 0x00000c0001e47983 */ /* 0x000ea80000300800 */
[----:B------:R0:W-:Y:S04]  /*56d40*/  STL [R1+0x160], R11 ;  /* 0x0001600b01007387 */ /* 0x0001e80000100800 */
[----:B------:R1:W-:Y:S04]  /*56d50*/  STL [R1+0x1c4], R10 ;  /* 0x0001c40a01007387 */ /* 0x0003e80000100800 */
[----:B------:R4:W-:Y:S01]  /*56d60*/  STL [R1+0x1c0], R30 ;  /* 0x0001c01e01007387 */ /* 0x0009e20000100800 */
[C---:B0-----:R-:W-:Y:S01]  /*56d70*/  FFMA R11, R96.reuse, R26, R191 ;  /* 0x0000001a600b7223 */ /* 0x041fe200000000bf */
[----:B-1----:R-:W-:Y:S01]  /*56d80*/  FFMA R10, R96, R27, R195 ;  /* 0x0000001b600a7223 */ /* 0x002fe200000000c3 */
[----:B----4-:R-:W-:-:S03]  /*56d90*/  FFMA R30, R20, R92, R142 ;  /* 0x0000005c141e7223 */ /* 0x010fc6000000008e */
[----:B------:R-:W-:Y:S04]  /*56da0*/  STL [R1+0x1bc], R11 ;  /* 0x0001bc0b01007387 */ /* 0x000fe80000100800 */
[----:B------:R0:W-:Y:S02]  /*56db0*/  STL [R1+0x1b8], R10 ;  /* 0x0001b80a01007387 */ /* 0x0001e40000100800 */
[C---:B0-----:R-:W-:Y:S01]  /*56dc0*/  FFMA R10, R92.reuse, R19, R119 ;  /* 0x000000135c0a7223 */ /* 0x041fe20000000077 */
[----:B------:R-:W-:-:S04]  /*56dd0*/  FFMA R11, R92, R21, R7 ;  /* 0x000000155c0b7223 */ /* 0x000fc80000000007 */
[----:B------:R-:W-:Y:S04]  /*56de0*/  STL [R1+0x20], R10 ;  /* 0x0000200a01007387 */ /* 0x000fe80000100800 */
[----:B------:R-:W-:Y:S04]  /*56df0*/  STL [R1+0x44], R30 ;  /* 0x0000441e01007387 */ /* 0x000fe80000100800 */
[----:B------:R0:W-:Y:S04]  /*56e00*/  STL [R1+0xa4], R11 ;  /* 0x0000a40b01007387 */ /* 0x0001e80000100800 */
[----:B------:R-:W4:Y:S01]  /*56e10*/  LDL.LU R87, [R1+0x7c] ;  /* 0x00007c0001577983 */ /* 0x000f220000300800 */
[----:B0-----:R-:W-:-:S03]  /*56e20*/  FFMA R11, R92, R25, R43 ;  /* 0x000000195c0b7223 */ /* 0x001fc6000000002b */
[----:B------:R-:W0:Y:S01]  /*56e30*/  LDS.128 R40, [R3+0x1e0] ;  /* 0x0001e00003287984 */ /* 0x000e220000000c00 */
[C---:B------:R-:W-:Y:S01]  /*56e40*/  FFMA R10, R92.reuse, R22, R76 ;  /* 0x000000165c0a7223 */ /* 0x040fe2000000004c */
[----:B------:R-:W-:-:S04]  /*56e50*/  FFMA R7, R92, R23, R37 ;  /* 0x000000175c077223 */ /* 0x000fc80000000025 */
[----:B------:R-:W-:Y:S04]  /*56e60*/  STL [R1+0xe8], R10 ;  /* 0x0000e80a01007387 */ /* 0x000fe80000100800 */
[----:B------:R-:W2:Y:S04]  /*56e70*/  LDL.LU R107, [R1+0x5c] ;  /* 0x00005c00016b7983 */ /* 0x000ea80000300800 */
[----:B------:R1:W-:Y:S04]  /*56e80*/  STL [R1+0x120], R7 ;  /* 0x0001200701007387 */ /* 0x0003e80000100800 */
[----:B------:R-:W2:Y:S04]  /*56e90*/  LDL.LU R182, [R1+0x38] ;  /* 0x0000380001b67983 */ /* 0x000ea80000300800 */
[----:B------:R-:W2:Y:S01]  /*56ea0*/  LDL.LU R155, [R1] ;  /* 0x00000000019b7983 */ /* 0x000ea20000300800 */
[----:B-1----:R-:W-:Y:S01]  /*56eb0*/  FFMA R7, R24, R92, R194 ;  /* 0x0000005c18077223 */ /* 0x002fe200000000c2 */
[----:B------:R-:W-:-:S04]  /*56ec0*/  FFMA R10, R92, R26, R193 ;  /* 0x0000001a5c0a7223 */ /* 0x000fc800000000c1 */
[----:B------:R1:W-:Y:S04]  /*56ed0*/  STL [R1+0x17c], R7 ;  /* 0x00017c0701007387 */ /* 0x0003e80000100800 */
[----:B------:R0:W-:Y:S04]  /*56ee0*/  STL [R1+0x178], R11 ;  /* 0x0001780b01007387 */ /* 0x0001e80000100800 */
[----:B------:R0:W-:Y:S01]  /*56ef0*/  STL [R1+0x174], R10 ;  /* 0x0001740a01007387 */ /* 0x0001e20000100800 */
[----:B------:R-:W-:Y:S01]  /*56f00*/  FFMA R30, R100, R22, R77 ;  /* 0x00000016641e7223 */ /* 0x000fe2000000004d */
[----:B-1----:R-:W-:Y:S01]  /*56f10*/  FFMA R7, R92, R27, R197 ;  /* 0x0000001b5c077223 */ /* 0x002fe200000000c5 */
[-C--:B0-----:R-:W-:Y:S01]  /*56f20*/  FFMA R11, R20, R100.reuse, R144 ;  /* 0x00000064140b7223 */ /* 0x081fe20000000090 */
[C---:B------:R-:W-:Y:S01]  /*56f30*/  FFMA R10, R100.reuse, R21, R64 ;  /* 0x00000015640a7223 */ /* 0x040fe20000000040 */
[----:B------:R-:W-:Y:S04]  /*56f40*/  STL [R1+0x43c], R42 ;  /* 0x00043c2a01007387 */ /* 0x000fe80000100800 */
[----:B------:R-:W-:Y:S04]  /*56f50*/  STL [R1+0x170], R7 ;  /* 0x0001700701007387 */ /* 0x000fe80000100800 */
[----:B------:R-:W-:Y:S04]  /*56f60*/  STL [R1+0x3fc], R43 ;  /* 0x0003fc2b01007387 */ /* 0x000fe80000100800 */
[----:B------:R0:W-:Y:S04]  /*56f70*/  STL [R1+0x30], R11 ;  /* 0x0000300b01007387 */ /* 0x0001e80000100800 */
[----:B------:R1:W-:Y:S04]  /*56f80*/  STL [R1+0x4c], R10 ;  /* 0x00004c0a01007387 */ /* 0x0003e80000100800 */
[----:B------:R3:W-:Y:S04]  /*56f90*/  STL [R1+0x80], R30 ;  /* 0x0000801e01007387 */ /* 0x0007e80000100800 */
[----:B------:R-:W2:Y:S01]  /*56fa0*/  LDL.LU R161, [R1+0x98] ;  /* 0x0000980001a17983 */ /* 0x000ea20000300800 */
[----:B0-----:R-:W-:Y:S01]  /*56fb0*/  FFMA R11, R100, R23, R39 ;  /* 0x00000017640b7223 */ /* 0x001fe20000000027 */
[-C--:B-1----:R-:W-:Y:S01]  /*56fc0*/  FFMA R10, R24, R100.reuse, R196 ;  /* 0x00000064180a7223 */ /* 0x082fe200000000c4 */
[C---:B------:R-:W-:Y:S01]  /*56fd0*/  FFMA R126, R96.reuse, R13, R231 ;  /* 0x0000000d607e7223 */ /* 0x040fe200000000e7 */
[----:B------:R-:W0:Y:S04]  /*56fe0*/  LDS.128 R36, [R3+0x220] ;  /* 0x0002200003247984 */ /* 0x000e280000000c00 */
[----:B------:R1:W-:Y:S04]  /*56ff0*/  STL [R1+0xd4], R11 ;  /* 0x0000d40b01007387 */ /* 0x0003e80000100800 */
[----:B------:R-:W2:Y:S04]  /*57000*/  LDL.LU R158, [R1+0x88] ;  /* 0x00008800019e7983 */ /* 0x000ea80000300800 */
[----:B------:R1:W-:Y:S04]  /*57010*/  STL [R1+0x14c], R10 ;  /* 0x00014c0a01007387 */ /* 0x0003e80000100800 */
[----:B------:R-:W2:Y:S01]  /*57020*/  LDL.LU R167, [R1+0x60] ;  /* 0x0000600001a77983 */ /* 0x000ea20000300800 */
[----:B------:R-:W-:Y:S01]  /*57030*/  FFMA R231, R96, R17, R141 ;  /* 0x0000001160e77223 */ /* 0x000fe2000000008d */
[----:B---3--:R-:W-:-:S02]  /*57040*/  FFMA R141, R12, R100, R159 ;  /* 0x000000640c8d7223 */ /* 0x008fc4000000009f */
[----:B------:R-:W3:Y:S01]  /*57050*/  LDL.LU R159, [R1+0x28] ;  /* 0x00002800019f7983 */ /* 0x000ee20000300800 */
[C---:B------:R-:W-:Y:S01]  /*57060*/  FFMA R30, R100.reuse, R25, R198 ;  /* 0x00000019641e7223 */ /* 0x040fe200000000c6 */
[C---:B-1----:R-:W-:Y:S01]  /*57070*/  FFMA R11, R100.reuse, R26, R91 ;  /* 0x0000001a640b7223 */ /* 0x042fe2000000005b */
[----:B------:R-:W-:-:S03]  /*57080*/  FFMA R10, R100, R27, R200 ;  /* 0x0000001b640a7223 */ /* 0x000fc600000000c8 */
[----:B------:R-:W-:Y:S04]  /*57090*/  STL [R1+0x148], R30 ;  /* 0x0001481e01007387 */ /* 0x000fe80000100800 */
[----:B------:R1:W-:Y:S04]  /*570a0*/  STL [R1+0x144], R11 ;  /* 0x0001440b01007387 */ /* 0x0003e80000100800 */
[----:B------:R1:W-:Y:S04]  /*570b0*/  STL [R1+0x13c], R10 ;  /* 0x00013c0a01007387 */ /* 0x0003e80000100800 */
[----:B0-----:R-:W-:Y:S04]  /*570c0*/  STL [R1+0x440], R38 ;  /* 0x0004402601007387 */ /* 0x001fe80000100800 */
[----:B------:R-:W-:Y:S01]  /*570d0*/  STL [R1+0x3f8], R39 ;  /* 0x0003f82701007387 */ /* 0x000fe20000100800 */
[C---:B-1----:R-:W-:Y:S01]  /*570e0*/  FFMA R11, R60.reuse, R21, R6 ;  /* 0x000000153c0b7223 */ /* 0x042fe20000000006 */
[C---:B------:R-:W-:Y:S01]  /*570f0*/  FFMA R10, R60.reuse, R22, R80 ;  /* 0x000000163c0a7223 */ /* 0x040fe20000000050 */
[----:B------:R-:W-:-:S03]  /*57100*/  FFMA R6, R60, R23, R139 ;  /* 0x000000173c067223 */ /* 0x000fc6000000008b */
[----:B------:R0:W-:Y:S04]  /*57110*/  STL [R1+0x34], R11 ;  /* 0x0000340b01007387 */ /* 0x0001e80000100800 */
[----:B------:R1:W-:Y:S04]  /*57120*/  STL [R1+0x5c], R10 ;  /* 0x00005c0a01007387 */ /* 0x0003e80000100800 */
[----:B------:R1:W-:Y:S01]  /*57130*/  STL [R1+0x7c], R6 ;  /* 0x00007c0601007387 */ /* 0x0003e20000100800 */
[----:B------:R-:W-:Y:S01]  /*57140*/  FFMA R56, R92, R17, R145 ;  /* 0x000000115c387223 */ /* 0x000fe20000000091 */
[----:B0-----:R-:W-:Y:S01]  /*57150*/  FFMA R11, R24, R60, R199 ;  /* 0x0000003c180b7223 */ /* 0x001fe200000000c7 */
[C---:B-1----:R-:W-:Y:S01]  /*57160*/  FFMA R10, R60.reuse, R25, R201 ;  /* 0x000000193c0a7223 */ /* 0x042fe200000000c9 */
[C---:B------:R-:W-:Y:S01]  /*57170*/  FFMA R6, R60.reuse, R26, R86 ;  /* 0x0000001a3c067223 */ /* 0x040fe20000000056 */
[----:B------:R-:W-:-:S02]  /*57180*/  FFMA R38, R60, R27, R84 ;  /* 0x0000001b3c267223 */ /* 0x000fc40000000054 */
[----:B------:R0:W-:Y:S04]  /*57190*/  STL [R1+0x118], R11 ;  /* 0x0001180b01007387 */ /* 0x0001e80000100800 */
[----:B------:R-:W3:Y:S04]  /*571a0*/  LDL.LU R31, [R1+0xb8] ;  /* 0x0000b800011f7983 */ /* 0x000ee80000300800 */
[----:B------:R1:W-:Y:S04]  /*571b0*/  STL [R1+0x114], R10 ;  /* 0x0001140a01007387 */ /* 0x0003e80000100800 */
[----:B------:R-:W3:Y:S04]  /*571c0*/  LDL.LU R30, [R1+0x9c] ;  /* 0x00009c00011e7983 */ /* 0x000ee80000300800 */
[----:B------:R-:W-:Y:S04]  /*571d0*/  STL [R1+0x110], R6 ;  /* 0x0001100601007387 */ /* 0x000fe80000100800 */
[----:B0-----:R-:W3:Y:S04]  /*571e0*/  LDL.LU R11, [R1+0x8c] ;  /* 0x00008c00010b7983 */ /* 0x001ee80000300800 */
[----:B-1----:R-:W3:Y:S01]  /*571f0*/  LDL.LU R10, [R1+0x6c] ;  /* 0x00006c00010a7983 */ /* 0x002ee20000300800 */
        /* <DEDUP_REMOVED lines=34> */
[-C--:B------:R-:W-:Y:S01]  /*57420*/  FFMA R52, R44, R15.reuse, R239 ;  /* 0x0000000f2c347223 */ /* 0x080fe200000000ef */
        /* <DEDUP_REMOVED lines=13> */
[----:B----4-:R-:W-:-:S02]  /*57500*/  FFMA R145, R12, R60, R87 ;  /* 0x0000003c0c917223 */ /* 0x010fc40000000057 */
[----:B------:R-:W0:Y:S01]  /*57510*/  LDS.128 R84, [R3+0x260] ;  /* 0x0002600003547984 */ /* 0x000e220000000c00 */
[C---:B--2---:R-:W-:Y:S01]  /*57520*/  FFMA R92, R100.reuse, R14, R228 ;  /* 0x0000000e645c7223 */ /* 0x044fe200000000e4 */
[----:B------:R-:W-:Y:S01]  /*57530*/  FFMA R228, R100, R18, R143 ;  /* 0x0000001264e47223 */ /* 0x000fe2000000008f */
[C---:B------:R-:W-:Y:S02]  /*57540*/  FFMA R144, R60.reuse, R13, R107 ;  /* 0x0000000d3c907223 */ /* 0x040fe4000000006b */
[----:B------:R-:W2:Y:S04]  /*57550*/  LDL.LU R107, [R1+0x24] ;  /* 0x00002400016b7983 */ /* 0x000ea80000300800 */
[----:B------:R1:W-:Y:S01]  /*57560*/  STL [R1+0x10c], R38 ;  /* 0x00010c2601007387 */ /* 0x0003e20000100800 */
[----:B------:R-:W-:Y:S01]  /*57570*/  FFMA R143, R60, R14, R182 ;  /* 0x0000000e3c8f7223 */ /* 0x000fe200000000b6 */
[----:B-1----:R-:W-:-:S02]  /*57580*/  FFMA R38, R40, R23, R137 ;  /* 0x0000001728267223 */ /* 0x002fc40000000089 */
[----:B0-----:R-:W-:Y:S04]  /*57590*/  STL [R1+0x444], R86 ;  /* 0x0004445601007387 */ /* 0x001fe80000100800 */
[----:B------:R-:W-:Y:S04]  /*575a0*/  STL [R1+0x400], R87 ;  /* 0x0004005701007387 */ /* 0x000fe80000100800 */
[----:B------:R-:W4:Y:S04]  /*575b0*/  LDL.LU R182, [R1+0x198] ;  /* 0x0001980001b67983 */ /* 0x000f280000300800 */
[----:B------:R0:W-:Y:S01]  /*575c0*/  STL [R1+0x60], R38 ;  /* 0x0000602601007387 */ /* 0x0001e20000100800 */
[----:B------:R-:W-:Y:S01]  /*575d0*/  FFMA R142, R60, R15, R155 ;  /* 0x0000000f3c8e7223 */ /* 0x000fe2000000009b */
[----:B0-----:R-:W-:Y:S01]  /*575e0*/  FFMA R38, R40, R25, R203 ;  /* 0x0000001928267223 */ /* 0x001fe200000000cb */
[----:B------:R-:W-:Y:S01]  /*575f0*/  FFMA R6, R12, R40, R161 ;  /* 0x000000280c067223 */ /* 0x000fe200000000a1 */
[----:B------:R-:W-:-:S02]  /*57600*/  FFMA R146, R40, R14, R167 ;  /* 0x0000000e28927223 */ /* 0x000fc400000000a7 */
[----:B------:R-:W2:Y:S04]  /*57610*/  LDL.LU R167, [R1+0x168] ;  /* 0x0001680001a77983 */ /* 0x000ea80000300800 */
[----:B------:R0:W-:Y:S01]  /*57620*/  STL [R1+0xf0], R35 ;  /* 0x0000f02301007387 */ /* 0x0001e20000100800 */
[C---:B------:R-:W-:Y:S01]  /*57630*/  FFMA R147, R40.reuse, R13, R158 ;  /* 0x0000000d28937223 */ /* 0x040fe2000000009e */
[C---:B0-----:R-:W-:Y:S01]  /*57640*/  FFMA R35, R40.reuse, R26, R202 ;  /* 0x0000001a28237223 */ /* 0x041fe200000000ca */
[----:B---3--:R-:W-:Y:S02]  /*57650*/  FFMA R140, R40, R15, R159 ;  /* 0x0000000f288c7223 */ /* 0x008fe4000000009f */
[----:B------:R-:W3:Y:S04]  /*57660*/  LDL.LU R159, [R1+0xa0] ;  /* 0x0000a000019f7983 */ /* 0x000ee80000300800 */
[----:B------:R-:W-:Y:S04]  /*57670*/  STL [R1+0xec], R38 ;  /* 0x0000ec2601007387 */ /* 0x000fe80000100800 */
[----:B------:R-:W3:Y:S04]  /*57680*/  LDL.LU R158, [R1+0x90] ;  /* 0x00009000019e7983 */ /* 0x000ee80000300800 */
[----:B------:R0:W-:Y:S04]  /*57690*/  STL [R1+0xe4], R35 ;  /* 0x0000e42301007387 */ /* 0x0001e80000100800 */
[----:B------:R-:W3:Y:S04]  /*576a0*/  LDL.LU R155, [R1+0x64] ;  /* 0x00006400019b7983 */ /* 0x000ee80000300800 */
[----:B------:R-:W3:Y:S01]  /*576b0*/  LDL.LU R161, [R1+0x1c] ;  /* 0x00001c0001a17983 */ /* 0x000ee20000300800 */
[C---:B------:R-:W-:Y:S01]  /*576c0*/  FFMA R86, R36.reuse, R25, R207 ;  /* 0x0000001924567223 */ /* 0x040fe200000000cf */
[-C--:B------:R-:W-:Y:S01]  /*576d0*/  FFMA R42, R36, R27.reuse, R208 ;  /* 0x0000001b242a7223 */ /* 0x080fe200000000d0 */
[----:B0-----:R-:W-:Y:S01]  /*576e0*/  FFMA R35, R40, R27, R206 ;  /* 0x0000001b28237223 */ /* 0x001fe200000000ce */
[----:B------:R-:W-:Y:S01]  /*576f0*/  FFMA R150, R36, R15, R10 ;  /* 0x0000000f24967223 */ /* 0x000fe2000000000a */
[----:B------:R-:W-:-:S02]  /*57700*/  FFMA R10, R24, R36, R90 ;  /* 0x00000024180a7223 */ /* 0x000fc4000000005a */
[----:B------:R-:W0:Y:S01]  /*57710*/  LDS.128 R88, [R3+0x2a0] ;  /* 0x0002a00003587984 */ /* 0x000e220000000c00 */
[C---:B------:R-:W-:Y:S01]  /*57720*/  FFMA R151, R36.reuse, R14, R11 ;  /* 0x0000000e24977223 */ /* 0x040fe2000000000b */
[C---:B------:R-:W-:Y:S01]  /*57730*/  FFMA R11, R36.reuse, R23, R135 ;  /* 0x00000017240b7223 */ /* 0x040fe20000000087 */
[----:B------:R-:W-:Y:S01]  /*57740*/  FFMA R38, R36, R26, R205 ;  /* 0x0000001a24267223 */ /* 0x000fe200000000cd */
[----:B------:R-:W-:Y:S04]  /*57750*/  STL [R1+0xdc], R35 ;  /* 0x0000dc2301007387 */ /* 0x000fe80000100800 */
[----:B------:R1:W-:Y:S04]  /*57760*/  STL [R1+0x40], R11 ;  /* 0x0000400b01007387 */ /* 0x0003e80000100800 */
[----:B------:R-:W-:Y:S04]  /*57770*/  STL [R1+0x448], R86 ;  /* 0x0004485601007387 */ /* 0x000fe80000100800 */
[----:B------:R3:W-:Y:S01]  /*57780*/  STL [R1+0xd0], R10 ;  /* 0x0000d00a01007387 */ /* 0x0007e20000100800 */
[C---:B------:R-:W-:Y:S01]  /*57790*/  FFMA R138, R100.reuse, R13, R138 ;  /* 0x0000000d648a7223 */ /* 0x040fe2000000008a */
[----:B------:R-:W-:Y:S01]  /*577a0*/  FFMA R81, R100, R15, R247 ;  /* 0x0000000f64517223 */ /* 0x000fe200000000f7 */
[----:B------:R-:W-:Y:S01]  /*577b0*/  FFMA R76, R16, R100, R169 ;  /* 0x00000064104c7223 */ /* 0x000fe200000000a9 */
[C---:B------:R-:W-:Y:S01]  /*577c0*/  FFMA R7, R100.reuse, R17, R160 ;  /* 0x0000001164077223 */ /* 0x040fe200000000a0 */
[----:B------:R-:W-:Y:S01]  /*577d0*/  FFMA R241, R100, R19, R120 ;  /* 0x0000001364f17223 */ /* 0x000fe20000000078 */
[----:B------:R-:W-:Y:S01]  /*577e0*/  STL [R1+0x44c], R38 ;  /* 0x00044c2601007387 */ /* 0x000fe20000100800 */
[----:B------:R-:W-:Y:S01]  /*577f0*/  FFMA R100, R16, R60, R172 ;  /* 0x0000003c10647223 */ /* 0x000fe200000000ac */
[C---:B------:R-:W-:Y:S01]  /*57800*/  FFMA R77, R60.reuse, R17, R162 ;  /* 0x000000113c4d7223 */ /* 0x040fe200000000a2 */
[C---:B------:R-:W-:Y:S01]  /*57810*/  FFMA R64, R60.reuse, R18, R148 ;  /* 0x000000123c407223 */ /* 0x040fe20000000094 */
[----:B------:R-:W-:Y:S01]  /*57820*/  FFMA R200, R60, R19, R118 ;  /* 0x000000133cc87223 */ /* 0x000fe20000000076 */
[----:B------:R3:W-:Y:S01]  /*57830*/  STL [R1+0x450], R42 ;  /* 0x0004502a01007387 */ /* 0x0007e20000100800 */
        /* <DEDUP_REMOVED lines=8> */
[----:B------:R-:W-:Y:S01]  /*578c0*/  FFMA R240, R36, R21, R68 ;  /* 0x0000001524f07223 */ /* 0x000fe20000000044 */
[----:B0-----:R-:W-:Y:S04]  /*578d0*/  STL [R1+0x454], R90 ;  /* 0x0004545a01007387 */ /* 0x001fe80000100800 */
[----:B------:R-:W-:Y:S04]  /*578e0*/  STL [R1+0x3f4], R91 ;  /* 0x0003f45b01007387 */ /* 0x000fe80000100800 */
[----:B------:R-:W3:Y:S01]  /*578f0*/  LDL.LU R31, [R1+0x1e8] ;  /* 0x0001e800011f7983 */ /* 0x000ee20000300800 */
[----:B----4-:R-:W-:Y:S01]  /*57900*/  FFMA R68, R12, R84, R182 ;  /* 0x000000540c447223 */ /* 0x010fe200000000b6 */
[----:B--2---:R-:W-:-:S02]  /*57910*/  FFMA R160, R84, R13, R167 ;  /* 0x0000000d54a07223 */ /* 0x004fc400000000a7 */
[----:B------:R-:W2:Y:S04]  /*57920*/  LDL.LU R167, [R1+0x1a4] ;  /* 0x0001a40001a77983 */ /* 0x000ea80000300800 */
[----:B------:R-:W4:Y:S04]  /*57930*/  LDL.LU R30, [R1+0x188] ;  /* 0x00018800011e7983 */ /* 0x000f280000300800 */
[----:B-1----:R-:W4:Y:S01]  /*57940*/  LDL.LU R11, [R1+0x150] ;  /* 0x00015000010b7983 */ /* 0x002f220000300800 */
[----:B---3--:R-:W-:-:S03]  /*57950*/  FFMA R154, R84, R17, R161 ;  /* 0x00000011549a7223 */ /* 0x008fc600000000a1 */
[----:B------:R-:W3:Y:S04]  /*57960*/  LDL.LU R161, [R1+0x94] ;  /* 0x0000940001a17983 */ /* 0x000ee80000300800 */
[----:B------:R-:W3:Y:S04]  /*57970*/  LDL.LU R182, [R1+0x84] ;  /* 0x0000840001b67983 */ /* 0x000ee80000300800 */
[----:B------:R-:W3:Y:S01]  /*57980*/  LDL.LU R10, [R1+0x2c] ;  /* 0x00002c00010a7983 */ /* 0x000ee20000300800 */
[----:B------:R-:W-:-:S03]  /*57990*/  FFMA R149, R16, R36, R107 ;  /* 0x0000002410957223 */ /* 0x000fc6000000006b */
[----:B------:R-:W0:Y:S01]  /*579a0*/  LDS.128 R104, [R3+0x2e0] ;  /* 0x0002e00003687984 */ /* 0x000e220000000c00 */
[----:B------:R-:W-:-:S03]  /*579b0*/  FFMA R65, R36, R19, R116 ;  /* 0x0000001324417223 */ /* 0x000fc60000000074 */
[----:B------:R-:W1:Y:S01]  /*579c0*/  LDS.128 R116, [R3+0x320] ;  /* 0x0003200003747984 */ /* 0x000e620000000c00 */
[----:B------:R-:W-:Y:S01]  /*579d0*/  FFMA R62, R24, R84, R58 ;  /* 0x00000054183e7223 */ /* 0x000fe2000000003a */
        /* <DEDUP_REMOVED lines=24> */
[----:B------:R-:W3:Y:S04]  /*57b60*/  LDL.LU R95, [R1+0x20c] ;  /* 0x00020c00015f7983 */ /* 0x000ee80000300800 */
[----:B------:R-:W3:Y:S04]  /*57b70*/  LDL.LU R236, [R1+0x1e4] ;  /* 0x0001e40001ec7983 */ /* 0x000ee80000300800 */
[----:B------:R-:W3:Y:S01]  /*57b80*/  LDL.LU R237, [R1+0x1a0] ;  /* 0x0001a00001ed7983 */ /* 0x000ee20000300800 */
[-C--:B------:R-:W-:Y:S01]  /*57b90*/  FFMA R46, R24, R88.reuse, R213 ;  /* 0x00000058182e7223 */ /* 0x080fe200000000d5 */
[----:B0-----:R-:W-:Y:S01]  /*57ba0*/  FFMA R119, R88, R27, R214 ;  /* 0x0000001b58777223 */ /* 0x001fe200000000d6 */
[----:B------:R-:W-:Y:S01]  /*57bb0*/  FFMA R191, R12, R88, R31 ;  /* 0x000000580cbf7223 */ /* 0x000fe2000000001f */
[----:B--2---:R-:W-:-:S02]  /*57bc0*/  FFMA R164, R88, R13, R167 ;  /* 0x0000000d58a47223 */ /* 0x004fc400000000a7 */
[----:B------:R-:W2:Y:S04]  /*57bd0*/  LDL.LU R167, [R1+0x184] ;  /* 0x0001840001a77983 */ /* 0x000ea80000300800 */
[----:B------:R-:W2:Y:S04]  /*57be0*/  LDL.LU R99, [R1+0x140] ;  /* 0x0001400001637983 */ /* 0x000ea80000300800 */
[----:B------:R-:W2:Y:S01]  /*57bf0*/  LDL.LU R47, [R1+0x108] ;  /* 0x00010800012f7983 */ /* 0x000ea20000300800 */
[----:B----4-:R-:W-:-:S03]  /*57c00*/  FFMA R162, R88, R15, R11 ;  /* 0x0000000f58a27223 */ /* 0x010fc6000000000b */
[----:B------:R-:W4:Y:S01]  /*57c10*/  LDL.LU R11, [R1+0x78] ;  /* 0x00007800010b7983 */ /* 0x000f220000300800 */
[C---:B------:R-:W-:Y:S01]  /*57c20*/  FFMA R163, R88.reuse, R14, R30 ;  /* 0x0000000e58a37223 */ /* 0x040fe2000000001e */
[C---:B------:R-:W-:Y:S01]  /*57c30*/  FFMA R30, R88.reuse, R25, R212 ;  /* 0x00000019581e7223 */ /* 0x040fe200000000d4 */
[C---:B---3--:R-:W-:Y:S02]  /*57c40*/  FFMA R84, R88.reuse, R17, R182 ;  /* 0x0000001158547223 */ /* 0x048fe400000000b6 */
[----:B------:R-:W3:Y:S04]  /*57c50*/  LDL.LU R182, [R1+0x14] ;  /* 0x0000140001b67983 */ /* 0x000ee80000300800 */
[----:B------:R-:W3:Y:S01]  /*57c60*/  LDL.LU R250, [R1+0x21c] ;  /* 0x00021c0001fa7983 */ /* 0x000ee20000300800 */
[----:B------:R-:W-:-:S03]  /*57c70*/  FFMA R69, R88, R18, R10 ;  /* 0x0000001258457223 */ /* 0x000fc6000000000a */
[----:B------:R-:W3:Y:S04]  /*57c80*/  LDL.LU R184, [R1+0x208] ;  /* 0x0002080001b87983 */ /* 0x000ee80000300800 */
[----:B------:R-:W3:Y:S01]  /*57c90*/  LDL.LU R122, [R1+0x1e0] ;  /* 0x0001e000017a7983 */ /* 0x000ee20000300800 */
[----:B------:R-:W-:-:S03]  /*57ca0*/  FFMA R10, R88, R26, R54 ;  /* 0x0000001a580a7223 */ /* 0x000fc60000000036 */
[----:B------:R-:W3:Y:S04]  /*57cb0*/  LDL.LU R235, [R1+0x19c] ;  /* 0x00019c0001eb7983 */ /* 0x000ee80000300800 */
[----:B------:R-:W3:Y:S04]  /*57cc0*/  LDL.LU R31, [R1+0x180] ;  /* 0x00018000011f7983 */ /* 0x000ee80000300800 */
[----:B------:R-:W-:Y:S04]  /*57cd0*/  STL [R1+0x470], R46 ;  /* 0x0004702e01007387 */ /* 0x000fe80000100800 */
[----:B------:R-:W-:Y:S04]  /*57ce0*/  STL [R1+0x474], R30 ;  /* 0x0004741e01007387 */ /* 0x000fe80000100800 */
[----:B------:R-:W-:Y:S04]  /*57cf0*/  STL [R1+0x478], R10 ;  /* 0x0004780a01007387 */ /* 0x000fe80000100800 */
[----:B------:R-:W-:Y:S04]  /*57d00*/  STL [R1+0x47c], R119 ;  /* 0x00047c7701007387 */ /* 0x000fe80000100800 */
[----:B------:R-:W3:Y:S04]  /*57d10*/  LDL.LU R242, [R1+0x138] ;  /* 0x0001380001f27983 */ /* 0x000ee80000300800 */
[----:B------:R-:W3:Y:S01]  /*57d20*/  LDL.LU R243, [R1+0x104] ;  /* 0x0001040001f37983 */ /* 0x000ee20000300800 */
[----:B------:R-:W-:-:S03]  /*57d30*/  FFMA R239, R88, R22, R32 ;  /* 0x0000001658ef7223 */ /* 0x000fc60000000020 */
[----:B------:R-:W0:Y:S01]  /*57d40*/  LDS.128 R32, [R3+0x360] ;  /* 0x0003600003207984 */ /* 0x000e220000000c00 */
[----:B------:R-:W-:Y:S01]  /*57d50*/  FFMA R38, R88, R23, R130 ;  /* 0x0000001758267223 */ /* 0x000fe20000000082 */
[-C--:B------:R-:W-:Y:S01]  /*57d60*/  FFMA R161, R16, R88.reuse, R161 ;  /* 0x0000005810a17223 */ /* 0x080fe200000000a1 */
[----:B------:R-:W-:Y:S01]  /*57d70*/  FFMA R58, R88, R19, R186 ;  /* 0x00000013583a7223 */ /* 0x000fe200000000ba */
[----:B------:R-:W-:Y:S01]  /*57d80*/  FFMA R202, R20, R88, R175 ;  /* 0x0000005814ca7223 */ /* 0x000fe200000000af */
[-C--:B------:R-:W-:Y:S01]  /*57d90*/  FFMA R229, R88, R21.reuse, R229 ;  /* 0x0000001558e57223 */ /* 0x080fe200000000e5 */
[-C--:B------:R-:W-:Y:S01]  /*57da0*/  FFMA R107, R24, R104.reuse, R215 ;  /* 0x00000068186b7223 */ /* 0x080fe200000000d7 */
[C---:B------:R-:W-:Y:S01]  /*57db0*/  FFMA R212, R104.reuse, R21, R170 ;  /* 0x0000001568d47223 */ /* 0x040fe200000000aa */
[----:B------:R-:W-:Y:S01]  /*57dc0*/  FFMA R247, R104, R23, R128 ;  /* 0x0000001768f77223 */ /* 0x000fe20000000080 */
[----:B------:R-:W-:Y:S01]  /*57dd0*/  FFMA R54, R20, R104, R173 ;  /* 0x0000006814367223 */ /* 0x000fe200000000ad */
[C---:B------:R-:W-:Y:S01]  /*57de0*/  FFMA R103, R104.reuse, R25, R216 ;  /* 0x0000001968677223 */ /* 0x040fe200000000d8 */
[----:B------:R-:W-:-:S02]  /*57df0*/  FFMA R169, R104, R13, R236 ;  /* 0x0000000d68a97223 */ /* 0x000fc400000000ec */
[----:B------:R-:W3:Y:S01]  /*57e00*/  LDL.LU R236, [R1+0x74] ;  /* 0x0000740001ec7983 */ /* 0x000ee20000300800 */
[----:B------:R-:W-:Y:S01]  /*57e10*/  FFMA R195, R12, R104, R95 ;  /* 0x000000680cc37223 */ /* 0x000fe2000000005f */
[C---:B------:R-:W-:Y:S01]  /*57e20*/  FFMA R168, R104.reuse, R14, R237 ;  /* 0x0000000e68a87223 */ /* 0x040fe200000000ed */
[C---:B------:R-:W-:Y:S01]  /*57e30*/  FFMA R237, R104.reuse, R22, R132 ;  /* 0x0000001668ed7223 */ /* 0x040fe20000000084 */
[C---:B------:R-:W-:Y:S01]  /*57e40*/  FFMA R95, R104.reuse, R27, R218 ;  /* 0x0000001b685f7223 */ /* 0x040fe200000000da */
[C---:B--2---:R-:W-:Y:S02]  /*57e50*/  FFMA R165, R104.reuse, R17, R47 ;  /* 0x0000001168a57223 */ /* 0x044fe4000000002f */
[----:B------:R-:W2:Y:S04]  /*57e60*/  LDL.LU R47, [R1+0x50] ;  /* 0x00005000012f7983 */ /* 0x000ea80000300800 */
[----:B------:R-:W2:Y:S04]  /*57e70*/  LDL.LU R234, [R1+0x230] ;  /* 0x0002300001ea7983 */ /* 0x000ea80000300800 */
[----:B------:R-:W2:Y:S01]  /*57e80*/  LDL.LU R245, [R1+0x224] ;  /* 0x0002240001f57983 */ /* 0x000ea20000300800 */
[----:B----4-:R-:W-:-:S03]  /*57e90*/  FFMA R130, R104, R18, R11 ;  /* 0x0000001268827223 */ /* 0x010fc6000000000b */
[----:B------:R-:W4:Y:S04]  /*57ea0*/  LDL.LU R183, [R1+0x214] ;  /* 0x0002140001b77983 */ /* 0x000f280000300800 */
[----:B------:R-:W4:Y:S01]  /*57eb0*/  LDL.LU R11, [R1+0x1f0] ;  /* 0x0001f000010b7983 */ /* 0x000f220000300800 */
[----:B------:R-:W-:Y:S01]  /*57ec0*/  FFMA R166, R16, R104, R99 ;  /* 0x0000006810a67223 */ /* 0x000fe20000000063 */
[C---:B------:R-:W-:Y:S01]  /*57ed0*/  FFMA R167, R104.reuse, R15, R167 ;  /* 0x0000000f68a77223 */ /* 0x040fe200000000a7 */
[C---:B------:R-:W-:Y:S01]  /*57ee0*/  FFMA R99, R104.reuse, R26, R82 ;  /* 0x0000001a68637223 */ /* 0x040fe20000000052 */
[----:B---3--:R-:W-:Y:S02]  /*57ef0*/  FFMA R88, R104, R19, R182 ;  /* 0x0000001368587223 */ /* 0x008fe400000000b6 */
[----:B------:R-:W3:Y:S04]  /*57f00*/  LDL.LU R182, [R1+0x1ac] ;  /* 0x0001ac0001b67983 */ /* 0x000ee80000300800 */
[----:B------:R-:W-:Y:S01]  /*57f10*/  STL [R1+0x480], R107 ;  /* 0x0004806b01007387 */ /* 0x000fe20000100800 */
[----:B------:R-:W-:Y:S01]  /*57f20*/  FFMA R196, R12, R116, R250 ;  /* 0x000000740cc47223 */ /* 0x000fe200000000fa */
[----:B------:R-:W-:-:S02]  /*57f30*/  FFMA R189, R116, R13, R184 ;  /* 0x0000000d74bd7223 */ /* 0x000fc400000000b8 */
[----:B------:R-:W3:Y:S04]  /*57f40*/  LDL.LU R250, [R1+0x190] ;  /* 0x0001900001fa7983 */ /* 0x000ee80000300800 */
[----:B------:R-:W3:Y:S01]  /*57f50*/  LDL.LU R184, [R1+0x158] ;  /* 0x0001580001b87983 */ /* 0x000ee20000300800 */
[----:B------:R-:W-:Y:S01]  /*57f60*/  FFMA R171, R116, R15, R235 ;  /* 0x0000000f74ab7223 */ /* 0x000fe200000000eb */
[----:B------:R-:W-:Y:S02]  /*57f70*/  FFMA R170, R16, R116, R31 ;  /* 0x0000007410aa7223 */ /* 0x000fe4000000001f */
[----:B------:R-:W3:Y:S04]  /*57f80*/  LDL.LU R235, [R1+0x124] ;  /* 0x0001240001eb7983 */ /* 0x000ee80000300800 */
[----:B------:R-:W3:Y:S01]  /*57f90*/  LDL.LU R31, [R1+0xe0] ;  /* 0x0000e000011f7983 */ /* 0x000ee20000300800 */
[----:B------:R-:W-:-:S03]  /*57fa0*/  FFMA R128, R116, R17, R242 ;  /* 0x0000001174807223 */ /* 0x000fc600000000f2 */
[----:B0-----:R-:W-:Y:S01]  /*57fb0*/  STL [R1+0x3e0], R35 ;  /* 0x0003e02301007387 */ /* 0x001fe20000100800 */
[----:B------:R-:W-:-:S03]  /*57fc0*/  FFMA R104, R116, R18, R243 ;  /* 0x0000001274687223 */ /* 0x000fc600000000f3 */
[----:B------:R-:W3:Y:S04]  /*57fd0*/  LDL.LU R242, [R1+0x238] ;  /* 0x0002380001f27983 */ /* 0x000ee80000300800 */
[----:B------:R-:W3:Y:S01]  /*57fe0*/  LDL.LU R243, [R1+0x22c] ;  /* 0x00022c0001f37983 */ /* 0x000ee20000300800 */
[----:B------:R-:W-:-:S03]  /*57ff0*/  FFMA R172, R116, R14, R122 ;  /* 0x0000000e74ac7223 */ /* 0x000fc6000000007a */
[----:B------:R-:W0:Y:S01]  /*58000*/  LDS.128 R120, [R3+0x3a0] ;  /* 0x0003a00003787984 */ /* 0x000e220000000c00 */
[-C--:B------:R-:W-:Y:S01]  /*58010*/  FFMA R211, R116, R21.reuse, R177 ;  /* 0x0000001574d37223 */ /* 0x080fe200000000b1 */
[----:B------:R-:W-:Y:S01]  /*58020*/  FFMA R210, R32, R21, R5 ;  /* 0x0000001520d27223 */ /* 0x000fe20000000005 */
[----:B------:R-:W-:Y:S01]  /*58030*/  FFMA R248, R116, R23, R48 ;  /* 0x0000001774f87223 */ /* 0x000fe20000000030 */
[----:B------:R-:W-:Y:S01]  /*58040*/  FFMA R91, R24, R116, R217 ;  /* 0x00000074185b7223 */ /* 0x000fe200000000d9 */
[C---:B------:R-:W-:Y:S01]  /*58050*/  FFMA R87, R116.reuse, R25, R219 ;  /* 0x0000001974577223 */ /* 0x040fe200000000db */
[C---:B------:R-:W-:Y:S01]  /*58060*/  FFMA R63, R116.reuse, R26, R78 ;  /* 0x0000001a743f7223 */ /* 0x040fe2000000004e */
[----:B------:R-:W-:Y:S01]  /*58070*/  MOV R207, R187 ;  /* 0x000000bb00cf7202 */ /* 0x000fe20000000f00 */
[----:B0-----:R-:W-:Y:S01]  /*58080*/  STL [R1+0x3e8], R123 ;  /* 0x0003e87b01007387 */ /* 0x001fe20000100800 */
[C---:B------:R-:W-:Y:S01]  /*58090*/  FFMA R82, R116.reuse, R19, R236 ;  /* 0x0000001374527223 */ /* 0x040fe200000000ec */
[----:B------:R-:W-:Y:S01]  /*580a0*/  FFMA R236, R116, R22, R174 ;  /* 0x0000001674ec7223 */ /* 0x000fe200000000ae */
[----:B--2---:R-:W-:Y:S01]  /*580b0*/  FFMA R198, R12, R32, R234 ;  /* 0x000000200cc67223 */ /* 0x004fe200000000ea */
[----:B----4-:R-:W-:-:S02]  /*580c0*/  FFMA R177, R32, R14, R183 ;  /* 0x0000000e20b17223 */ /* 0x010fc400000000b7 */
[----:B------:R-:W2:Y:S01]  /*580d0*/  LDL.LU R183, [R1+0x220] ;  /* 0x0002200001b77983 */ /* 0x000ea20000300800 */
[----:B------:R-:W-:Y:S01]  /*580e0*/  FFMA R176, R32, R15, R11 ;  /* 0x0000000f20b07223 */ /* 0x000fe2000000000b */
[----:B------:R-:W-:Y:S01]  /*580f0*/  FFMA R173, R20, R116, R47 ;  /* 0x0000007414ad7223 */ /* 0x000fe2000000002f */
[----:B------:R-:W-:Y:S01]  /*58100*/  FFMA R47, R116, R27, R221 ;  /* 0x0000001b742f7223 */ /* 0x000fe200000000dd */
[----:B------:R-:W-:Y:S01]  /*58110*/  FFMA R192, R32, R13, R245 ;  /* 0x0000000d20c07223 */ /* 0x000fe200000000f5 */
[----:B---3--:R-:W-:Y:S02]  /*58120*/  FFMA R175, R16, R32, R182 ;  /* 0x0000002010af7223 */ /* 0x008fe400000000b6 */
        /* <DEDUP_REMOVED lines=16> */
[----:B------:R-:W-:-:S03]  /*58230*/  FFMA R199, R12, R120, R242 ;  /* 0x000000780cc77223 */ /* 0x000fc600000000f2 */
[----:B------:R-:W4:Y:S01]  /*58240*/  LDL.LU R250, [R1+0x128] ;  /* 0x0001280001fa7983 */ /* 0x000f220000300800 */
[----:B------:R-:W-:-:S03]  /*58250*/  FFMA R193, R120, R13, R243 ;  /* 0x0000000d78c17223 */ /* 0x000fc600000000f3 */
[----:B------:R-:W4:Y:S04]  /*58260*/  LDL.LU R242, [R1+0xf4] ;  /* 0x0000f40001f27983 */ /* 0x000f280000300800 */
[----:B------:R-:W4:Y:S01]  /*58270*/  LDL.LU R243, [R1+0x70] ;  /* 0x0000700001f37983 */ /* 0x000f220000300800 */
[----:B------:R-:W-:-:S03]  /*58280*/  FFMA R249, R32, R23, R134 ;  /* 0x0000001720f97223 */ /* 0x000fc60000000086 */
[----:B------:R-:W0:Y:S01]  /*58290*/  LDS.128 R132, [R3+0x3e0] ;  /* 0x0003e00003847984 */ /* 0x000e220000000c00 */
[----:B------:R-:W-:Y:S01]  /*582a0*/  FFMA R78, R32, R19, R235 ;  /* 0x00000013204e7223 */ /* 0x000fe200000000eb */
        /* <DEDUP_REMOVED lines=8> */
[----:B------:R-:W-:Y:S01]  /*58330*/  FFMA R74, R20, R120, R4 ;  /* 0x00000078144a7223 */ /* 0x000fe20000000004 */
[C---:B------:R-:W-:Y:S01]  /*58340*/  FFMA R251, R120.reuse, R23, R251 ;  /* 0x0000001778fb7223 */ /* 0x040fe200000000fb */
[----:B------:R-:W-:Y:S01]  /*58350*/  FFMA R4, R120, R26, R70 ;  /* 0x0000001a78047223 */ /* 0x000fe20000000046 */
[----:B0-----:R-:W-:Y:S01]  /*58360*/  FFMA R115, R132, R27, R115 ;  /* 0x0000001b84737223 */ /* 0x001fe20000000073 */
[----:B------:R-:W-:Y:S04]  /*58370*/  STL [R1+0x3ec], R135 ;  /* 0x0003ec8701007387 */ /* 0x000fe80000100800 */
[----:B------:R-:W-:Y:S01]  /*58380*/  STL [R1+0x3a4], R3 ;  /* 0x0003a40301007387 */ /* 0x000fe20000100800 */
[C---:B--2---:R-:W-:Y:S01]  /*58390*/  FFMA R183, R120.reuse, R14, R183 ;  /* 0x0000000e78b77223 */ /* 0x044fe200000000b7 */
[----:B---3--:R-:W-:Y:S01]  /*583a0*/  FFMA R182, R120, R15, R182 ;  /* 0x0000000f78b67223 */ /* 0x008fe200000000b6 */
[----:B----4-:R-:W-:Y:S01]  /*583b0*/  FFMA R181, R16, R120, R180 ;  /* 0x0000007810b57223 */ /* 0x010fe200000000b4 */
[C---:B------:R-:W-:Y:S01]  /*583c0*/  FFMA R180, R120.reuse, R17, R234 ;  /* 0x0000001178b47223 */ /* 0x040fe200000000ea */
[----:B------:R-:W-:Y:S01]  /*583d0*/  FFMA R179, R120, R18, R11 ;  /* 0x0000001278b37223 */ /* 0x000fe2000000000b */
[----:B------:R-:W-:Y:S01]  /*583e0*/  FFMA R204, R12, R132, R204 ;  /* 0x000000840ccc7223 */ /* 0x000fe200000000cc */
[C---:B------:R-:W-:Y:S01]  /*583f0*/  FFMA R197, R132.reuse, R13, R197 ;  /* 0x0000000d84c57223 */ /* 0x040fe200000000c5 */
[C---:B------:R-:W-:Y:S01]  /*58400*/  FFMA R190, R132.reuse, R14, R190 ;  /* 0x0000000e84be7223 */ /* 0x040fe200000000be */
[----:B------:R-:W-:Y:S01]  /*58410*/  FFMA R66, R132, R15, R208 ;  /* 0x0000000f84427223 */ /* 0x000fe200000000d0 */
[C---:B------:R-:W-:Y:S01]  /*58420*/  FFMA R178, R120.reuse, R19, R5 ;  /* 0x0000001378b27223 */ /* 0x040fe20000000005 */
[----:B------:R-:W0:Y:S01]  /*58430*/  LDS.128 R12, [R0+0x1200] ;  /* 0x00120000000c7984 */ /* 0x000e220000000c00 */
[----:B------:R-:W-:Y:S01]  /*58440*/  FFMA R234, R120, R22, R185 ;  /* 0x0000001678ea7223 */ /* 0x000fe200000000b9 */
[----:B------:R-:W-:Y:S01]  /*58450*/  FFMA R11, R24, R120, R223 ;  /* 0x00000078180b7223 */ /* 0x000fe200000000df */
[----:B------:R-:W-:Y:S01]  /*58460*/  FFMA R5, R120, R25, R225 ;  /* 0x0000001978057223 */ /* 0x000fe200000000e1 */
[----:B------:R-:W-:Y:S01]  /*58470*/  FFMA R70, R16, R132, R205 ;  /* 0x0000008410467223 */ /* 0x000fe200000000cd */
[C---:B------:R-:W-:Y:S01]  /*58480*/  FFMA R120, R132.reuse, R17, R86 ;  /* 0x0000001184787223 */ /* 0x040fe20000000056 */
[C---:B------:R-:W-:Y:S01]  /*58490*/  FFMA R184, R132.reuse, R18, R184 ;  /* 0x0000001284b87223 */ /* 0x040fe200000000b8 */
[----:B------:R-:W-:-:S02]  /*584a0*/  FFMA R185, R132, R19, R187 ;  /* 0x0000001384b97223 */ /* 0x000fc400000000bb */
[----:B------:R-:W1:Y:S01]  /*584b0*/  LDS.128 R16, [R0+0x1210] ;  /* 0x0012100000107984 */ /* 0x000e620000000c00 */
[----:B------:R-:W-:Y:S02]  /*584c0*/  MOV R86, R207 ;  /* 0x000000cf00567202 */ /* 0x000fe40000000f00 */
[----:B------:R-:W-:Y:S01]  /*584d0*/  MOV R207, R188 ;  /* 0x000000bc00cf7202 */ /* 0x000fe20000000f00 */
[----:B------:R-:W-:Y:S01]  /*584e0*/  FFMA R186, R20, R132, R245 ;  /* 0x0000008414ba7223 */ /* 0x000fe200000000f5 */
[C---:B------:R-:W-:Y:S01]  /*584f0*/  FFMA R187, R132.reuse, R21, R250 ;  /* 0x0000001584bb7223 */ /* 0x040fe200000000fa */
[C---:B------:R-:W-:Y:S01]  /*58500*/  FFMA R188, R132.reuse, R22, R242 ;  /* 0x0000001684bc7223 */ /* 0x040fe200000000f2 */
[----:B------:R-:W-:Y:S02]  /*58510*/  FFMA R245, R132, R23, R243 ;  /* 0x0000001784f57223 */ /* 0x000fe400000000f3 */
[----:B------:R-:W2:Y:S01]  /*58520*/  LDS.128 R20, [R0+0x1220] ;  /* 0x0012200000147984 */ /* 0x000ea20000000c00 */
[----:B------:R-:W-:Y:S01]  /*58530*/  FFMA R250, R24, R132, R112 ;  /* 0x0000008418fa7223 */ /* 0x000fe20000000070 */
[C---:B------:R-:W-:Y:S01]  /*58540*/  FFMA R243, R132.reuse, R25, R113 ;  /* 0x0000001984f37223 */ /* 0x040fe20000000071 */
[----:B------:R-:W-:-:S02]  /*58550*/  FFMA R242, R132, R26, R226 ;  /* 0x0000001a84f27223 */ /* 0x000fc400000000e2 */
[----:B------:R-:W3:Y:S01]  /*58560*/  LDS.128 R24, [R0+0x1230] ;  /* 0x0012300000187984 */ /* 0x000ee20000000c00 */
[----:B0-----:R-:W-:-:S05]  /*58570*/  FFMA R3, R9, R15, R55 ;  /* 0x0000000f09037223 */ /* 0x001fca0000000037 */
[----:B------:R0:W-:Y:S01]  /*58580*/  STL [R1+0x198], R3 ;  /* 0x0001980301007387 */ /* 0x0001e20000100800 */
[----:B-1----:R-:W-:Y:S01]  /*58590*/  FFMA R30, R16, R9, R157 ;  /* 0x00000009101e7223 */ /* 0x002fe2000000009d */
[C---:B------:R-:W-:Y:S01]  /*585a0*/  FFMA R10, R9.reuse, R17, R67 ;  /* 0x00000011090a7223 */ /* 0x040fe20000000043 */
[----:B0-----:R-:W-:-:S03]  /*585b0*/  FFMA R3, R9, R18, R71 ;  /* 0x0000001209037223 */ /* 0x001fc60000000047 */
[----:B------:R0:W-:Y:S04]  /*585c0*/  STL [R1+0x19c], R30 ;  /* 0x00019c1e01007387 */ /* 0x0001e80000100800 */
[----:B------:R2:W-:Y:S04]  /*585d0*/  STL [R1+0x1a0], R10 ;  /* 0x0001a00a01007387 */ /* 0x0005e80000100800 */
[----:B------:R1:W-:Y:S01]  /*585e0*/  STL [R1+0x1a4], R3 ;  /* 0x0001a40301007387 */ /* 0x0003e20000100800 */
[C---:B0-----:R-:W-:Y:S01]  /*585f0*/  FFMA R30, R9.reuse, R19, R124 ;  /* 0x00000013091e7223 */ /* 0x041fe2000000007c */
[----:B--2---:R-:W-:Y:S01]  /*58600*/  FFMA R10, R20, R9, R156 ;  /* 0x00000009140a7223 */ /* 0x004fe2000000009c */
[----:B-1----:R-:W-:-:S03]  /*58610*/  FFMA R3, R9, R21, R108 ;  /* 0x0000001509037223 */ /* 0x002fc6000000006c */
        /* <DEDUP_REMOVED lines=11> */
[----:B--2---:R-:W-:-:S03]  /*586d0*/  FFMA R3, R9, R27, R110 ;  /* 0x0000001b09037223 */ /* 0x004fc6000000006e */
[----:B------:R-:W-:Y:S04]  /*586e0*/  STL [R1+0x1f0], R30 ;  /* 0x0001f01e01007387 */ /* 0x000fe80000100800 */
[----:B------:R0:W-:Y:S01]  /*586f0*/  STL [R1+0x1ec], R10 ;  /* 0x0001ec0a01007387 */ /* 0x0001e20000100800 */
[----:B------:R-:W-:-:S03]  /*58700*/  MOV R205, R86 ;  /* 0x0000005600cd7202 */ /* 0x000fc60000000f00 */
[----:B------:R1:W-:Y:S04]  /*58710*/  STL [R1+0x1e8], R3 ;  /* 0x0001e80301007387 */ /* 0x0003e80000100800 */
[----:B------:R-:W2:Y:S04]  /*58720*/  LDL.LU R208, [R1+0x68] ;  /* 0x0000680001d07983 */ /* 0x000ea80000300800 */
[----:B------:R-:W3:Y:S04]  /*58730*/  LDL.LU R86, [R1+0x4] ;  /* 0x0000040001567983 */ /* 0x000ee80000300800 */
[----:B------:R-:W4:Y:S04]  /*58740*/  LDL.LU R102, [R1+0xc0] ;  /* 0x0000c00001667983 */ /* 0x000f280000300800 */
[----:B------:R-:W4:Y:S04]  /*58750*/  LDL.LU R209, [R1+0x54] ;  /* 0x0000540001d17983 */ /* 0x000f280000300800 */
[----:B------:R-:W4:Y:S04]  /*58760*/  LDL.LU R62, [R1+0x10] ;  /* 0x00001000013e7983 */ /* 0x000f280000300800 */
[----:B------:R-:W4:Y:S01]  /*58770*/  LDL.LU R106, [R1+0x100] ;  /* 0x00010000016a7983 */ /* 0x000f220000300800 */
[----:B------:R-:W-:-:S03]  /*58780*/  FFMA R113, R16, R133, R70 ;  /* 0x0000008510717223 */ /* 0x000fc60000000046 */
[----:B------:R-:W4:Y:S01]  /*58790*/  LDL.LU R90, [R1+0xb4] ;  /* 0x0000b400015a7983 */ /* 0x000f220000300800 */
[C---:B--2---:R-:W-:Y:S01]  /*587a0*/  FFMA R112, R17.reuse, R29, R208 ;  /* 0x0000001d11707223 */ /* 0x044fe200000000d0 */
[----:B---3--:R-:W-:Y:S02]  /*587b0*/  FFMA R70, R17, R45, R86 ;  /* 0x0000002d11467223 */ /* 0x008fe40000000056 */
[----:B------:R-:W2:Y:S04]  /*587c0*/  LDL.LU R208, [R1+0x48] ;  /* 0x0000480001d07983 */ /* 0x000ea80000300800 */
[----:B------:R-:W3:Y:S04]  /*587d0*/  LDL.LU R86, [R1+0x20] ;  /* 0x0000200001567983 */ /* 0x000ee80000300800 */
[----:B------:R-:W2:Y:S04]  /*587e0*/  LDL.LU R213, [R1+0x134] ;  /* 0x0001340001d57983 */ /* 0x000ea80000300800 */
[----:B------:R-:W2:Y:S04]  /*587f0*/  LDL.LU R118, [R1+0xfc] ;  /* 0x0000fc0001767983 */ /* 0x000ea80000300800 */
[----:B------:R-:W2:Y:S01]  /*58800*/  LDL.LU R98, [R1+0xac] ;  /* 0x0000ac0001627983 */ /* 0x000ea20000300800 */
[----:B------:R-:W-:Y:S01]  /*58810*/  FFMA R75, R13, R121, R193 ;  /* 0x000000790d4b7223 */ /* 0x000fe200000000c1 */
[C---:B----4-:R-:W-:Y:S01]  /*58820*/  FFMA R124, R18.reuse, R45, R209 ;  /* 0x0000002d127c7223 */ /* 0x050fe200000000d1 */
[----:B------:R-:W-:Y:S01]  /*58830*/  MOV R209, R206 ;  /* 0x000000ce00d17202 */ /* 0x000fe20000000f00 */
[----:B------:R-:W4:Y:S01]  /*58840*/  LDL.LU R94, [R1+0x44] ;  /* 0x00004400015e7983 */ /* 0x000f220000300800 */
[C---:B------:R-:W-:Y:S01]  /*58850*/  FFMA R193, R18.reuse, R133, R184 ;  /* 0x0000008512c17223 */ /* 0x040fe200000000b8 */
[----:B------:R-:W-:-:S02]  /*58860*/  FFMA R156, R18, R29, R102 ;  /* 0x0000001d129c7223 */ /* 0x000fc40000000066 */
[----:B------:R-:W4:Y:S01]  /*58870*/  LDL.LU R206, [R1+0x30] ;  /* 0x0000300001ce7983 */ /* 0x000f220000300800 */
[----:B------:R-:W-:-:S03]  /*58880*/  FFMA R55, R12, R89, R191 ;  /* 0x000000590c377223 */ /* 0x000fc600000000bf */
[----:B------:R-:W4:Y:S01]  /*58890*/  LDL.LU R102, [R1+0x16c] ;  /* 0x00016c0001667983 */ /* 0x000f220000300800 */
[----:B------:R-:W-:Y:S01]  /*588a0*/  FFMA R132, R18, R97, R62 ;  /* 0x0000006112847223 */ /* 0x000fe2000000003e */
[----:B------:R-:W-:Y:S01]  /*588b0*/  FFMA R79, R13, R33, R192 ;  /* 0x000000210d4f7223 */ /* 0x000fe200000000c0 */
[C---:B------:R-:W-:Y:S01]  /*588c0*/  FFMA R192, R19.reuse, R29, R106 ;  /* 0x0000001d13c07223 */ /* 0x040fe2000000006a */
[----:B------:R-:W-:Y:S01]  /*588d0*/  FFMA R108, R14, R133, R190 ;  /* 0x000000850e6c7223 */ /* 0x000fe200000000be */
[C---:B------:R-:W-:Y:S01]  /*588e0*/  FFMA R190, R19.reuse, R45, R90 ;  /* 0x0000002d13be7223 */ /* 0x040fe2000000005a */
[C---:B---3--:R-:W-:Y:S01]  /*588f0*/  FFMA R184, R19.reuse, R93, R86 ;  /* 0x0000005d13b87223 */ /* 0x048fe20000000056 */
[----:B------:R-:W-:Y:S01]  /*58900*/  MOV R86, R207 ;  /* 0x000000cf00567202 */ /* 0x000fe20000000f00 */
[----:B--2---:R-:W-:Y:S01]  /*58910*/  FFMA R191, R19, R97, R208 ;  /* 0x0000006113bf7223 */ /* 0x004fe200000000d0 */
[----:B------:R-:W2:Y:S04]  /*58920*/  LDL.LU R207, [R1+0x130] ;  /* 0x0001300001cf7983 */ /* 0x000ea80000300800 */
[----:B------:R-:W3:Y:S04]  /*58930*/  LDL.LU R208, [R1+0xf8] ;  /* 0x0000f80001d07983 */ /* 0x000ee80000300800 */
        /* <DEDUP_REMOVED lines=8> */
[----:B0-----:R-:W3:Y:S01]  /*589c0*/  LDL.LU R10, [R1+0x5c] ;  /* 0x00005c00010a7983 */ /* 0x001ee20000300800 */
        /* <DEDUP_REMOVED lines=16> */
[----:B------:R-:W3:Y:S01]  /*58ad0*/  LDL.LU R118, [R1+0x1d0] ;  /* 0x0001d00001767983 */ /* 0x000ee20000300800 */
[----:B------:R-:W-:Y:S01]  /*58ae0*/  FFMA R67, R12, R105, R195 ;  /* 0x000000690c437223 */ /* 0x000fe200000000c3 */
[C---:B------:R-:W-:Y:S01]  /*58af0*/  FFMA R198, R20.reuse, R97, R98 ;  /* 0x0000006114c67223 */ /* 0x040fe20000000062 */
[C---:B------:R-:W-:Y:S01]  /*58b00*/  FFMA R195, R19.reuse, R61, R200 ;  /* 0x0000003d13c37223 */ /* 0x040fe200000000c8 */
[----:B------:R-:W3:Y:S01]  /*58b10*/  LDL.LU R98, [R1+0x1b0] ;  /* 0x0001b00001627983 */ /* 0x000ee20000300800 */
[----:B------:R-:W-:Y:S01]  /*58b20*/  FFMA R200, R19, R133, R185 ;  /* 0x0000008513c87223 */ /* 0x000fe200000000b9 */
[C---:B----4-:R-:W-:Y:S01]  /*58b30*/  FFMA R185, R20.reuse, R93, R94 ;  /* 0x0000005d14b97223 */ /* 0x050fe2000000005e */
[----:B------:R-:W-:Y:S01]  /*58b40*/  MOV R46, R209 ;  /* 0x000000d1002e7202 */ /* 0x000fe20000000f00 */
[----:B------:R-:W4:Y:S01]  /*58b50*/  LDL.LU R94, [R1+0x160] ;  /* 0x00016000015e7983 */ /* 0x000f220000300800 */
[----:B------:R-:W-:Y:S01]  /*58b60*/  FFMA R219, R21, R29, R102 ;  /* 0x0000001d15db7223 */ /* 0x000fe20000000066 */
[----:B------:R-:W-:-:S02]  /*58b70*/  FFMA R209, R20, R133, R186 ;  /* 0x0000008514d17223 */ /* 0x000fc400000000ba */
[----:B------:R-:W4:Y:S01]  /*58b80*/  LDL.LU R102, [R1+0x120] ;  /* 0x0001200001667983 */ /* 0x000f220000300800 */
[C---:B------:R-:W-:Y:S01]  /*58b90*/  FFMA R216, R21.reuse, R41, R86 ;  /* 0x0000002915d87223 */ /* 0x040fe20000000056 */
[C---:B--2---:R-:W-:Y:S01]  /*58ba0*/  FFMA R186, R21.reuse, R93, R62 ;  /* 0x0000005d15ba7223 */ /* 0x044fe2000000003e */
[C---:B---3--:R-:W-:Y:S01]  /*58bb0*/  FFMA R218, R21.reuse, R101, R106 ;  /* 0x0000006515da7223 */ /* 0x048fe2000000006a */
[----:B------:R-:W2:Y:S04]  /*58bc0*/  LDL.LU R62, [R1+0xd4] ;  /* 0x0000d400013e7983 */ /* 0x000ea80000300800 */
[----:B------:R-:W3:Y:S01]  /*58bd0*/  LDL.LU R106, [R1+0x7c] ;  /* 0x00007c00016a7983 */ /* 0x000ee20000300800 */
[----:B------:R-:W-:-:S03]  /*58be0*/  FFMA R217, R21, R61, R90 ;  /* 0x0000003d15d97223 */ /* 0x000fc6000000005a */
[----:B------:R-:W3:Y:S04]  /*58bf0*/  LDL.LU R90, [R1+0x60] ;  /* 0x00006000015a7983 */ /* 0x000ee80000300800 */
[----:B------:R-:W3:Y:S01]  /*58c00*/  LDL.LU R86, [R1+0x40] ;  /* 0x0000400001567983 */ /* 0x000ee20000300800 */
        /* <DEDUP_REMOVED lines=16> */
[----:B------:R-:W-:Y:S01]  /*58d10*/  MOV R30, R205 ;  /* 0x000000cd001e7202 */ /* 0x000fe20000000f00 */
[----:B------:R-:W-:Y:S01]  /*58d20*/  FFMA R214, R21, R85, R232 ;  /* 0x0000005515d67223 */ /* 0x000fe200000000e8 */
[----:B------:R-:W3:Y:S01]  /*58d30*/  LDL.LU R107, [R1+0x204] ;  /* 0x00020400016b7983 */ /* 0x000ee20000300800 */
        /* <DEDUP_REMOVED lines=35> */
[----:B------:R-:W3:Y:S01]  /*58f70*/  LDL.LU R10, [R1+0x1fc] ;  /* 0x0001fc00010a7983 */ /* 0x000ee20000300800 */
[----:B------:R-:W-:Y:S01]  /*58f80*/  FFMA R213, R21, R89, R229 ;  /* 0x0000005915d57223 */ /* 0x000fe200000000e5 */
[C---:B------:R-:W-:Y:S01]  /*58f90*/  FFMA R230, R22.reuse, R41, R30 ;  /* 0x0000002916e67223 */ /* 0x040fe2000000001e */
[C---:B------:R-:W-:Y:S01]  /*58fa0*/  FFMA R229, R22.reuse, R37, R46 ;  /* 0x0000002516e57223 */ /* 0x040fe2000000002e */
[----:B------:R-:W3:Y:S01]  /*58fb0*/  LDL.LU R30, [R1+0x1f8] ;  /* 0x0001f800011e7983 */ /* 0x000ee20000300800 */
[----:B------:R-:W-:-:S03]  /*58fc0*/  FFMA R223, R22, R121, R234 ;  /* 0x0000007916df7223 */ /* 0x000fc600000000ea */
[----:B------:R-:W3:Y:S01]  /*58fd0*/  LDL.LU R46, [R1+0x1dc] ;  /* 0x0001dc00012e7983 */ /* 0x000ee20000300800 */
[C---:B------:R-:W-:Y:S01]  /*58fe0*/  FFMA R234, R23.reuse, R29, R118 ;  /* 0x0000001d17ea7223 */ /* 0x040fe20000000076 */
[C---:B------:R-:W-:Y:S02]  /*58ff0*/  FFMA R225, R22.reuse, R117, R236 ;  /* 0x0000007516e17223 */ /* 0x040fe400000000ec */
[----:B------:R-:W3:Y:S01]  /*59000*/  LDL.LU R118, [R1+0x1d8] ;  /* 0x0001d80001767983 */ /* 0x000ee20000300800 */
[C---:B------:R-:W-:Y:S01]  /*59010*/  FFMA R236, R23.reuse, R45, R98 ;  /* 0x0000002d17ec7223 */ /* 0x040fe20000000062 */
[C---:B------:R-:W-:Y:S02]  /*59020*/  FFMA R224, R22.reuse, R33, R235 ;  /* 0x0000002116e07223 */ /* 0x040fe400000000eb */
[----:B------:R-:W3:Y:S01]  /*59030*/  LDL.LU R98, [R1+0x1d4] ;  /* 0x0001d40001627983 */ /* 0x000ee20000300800 */
[C---:B------:R-:W-:Y:S01]  /*59040*/  FFMA R235, R22.reuse, R133, R188 ;  /* 0x0000008516eb7223 */ /* 0x040fe200000000bc */
[----:B----4-:R-:W-:Y:S01]  /*59050*/  FFMA R188, R23, R97, R94 ;  /* 0x0000006117bc7223 */ /* 0x010fe2000000005e */
[----:B------:R-:W-:Y:S01]  /*59060*/  FFMA R226, R22, R105, R237 ;  /* 0x0000006916e27223 */ /* 0x000fe200000000ed */
[----:B------:R-:W4:Y:S01]  /*59070*/  LDL.LU R94, [R1+0x1cc] ;  /* 0x0001cc00015e7983 */ /* 0x000f220000300800 */
[----:B------:R-:W-:Y:S01]  /*59080*/  FFMA R157, R17, R133, R120 ;  /* 0x00000085119d7223 */ /* 0x000fe20000000078 */
[-C--:B------:R-:W-:Y:S01]  /*59090*/  FFMA R237, R23, R93.reuse, R102 ;  /* 0x0000005d17ed7223 */ /* 0x080fe20000000066 */
[----:B------:R-:W-:Y:S01]  /*590a0*/  FFMA R120, R18, R93, R238 ;  /* 0x0000005d12787223 */ /* 0x000fe200000000ee */
[----:B------:R-:W4:Y:S01]  /*590b0*/  LDL.LU R102, [R1+0x1c4] ;  /* 0x0001c40001667983 */ /* 0x000f220000300800 */
[----:B------:R-:W-:Y:S01]  /*590c0*/  FFMA R227, R22, R89, R239 ;  /* 0x0000005916e37223 */ /* 0x000fe200000000ef */
[----:B------:R-:W-:Y:S01]  /*590d0*/  FFMA R215, R21, R37, R240 ;  /* 0x0000002515d77223 */ /* 0x000fe200000000f0 */
[----:B------:R-:W-:Y:S01]  /*590e0*/  FFMA R205, R20, R61, R244 ;  /* 0x0000003d14cd7223 */ /* 0x000fe200000000f4 */
[----:B------:R-:W-:Y:S01]  /*590f0*/  FFMA R189, R18, R101, R228 ;  /* 0x0000006512bd7223 */ /* 0x000fe200000000e4 */
[CC--:B------:R-:W-:Y:S01]  /*59100*/  FFMA R244, R23.reuse, R85.reuse, R42 ;  /* 0x0000005517f47223 */ /* 0x0c0fe2000000002a */
[----:B------:R-:W-:Y:S01]  /*59110*/  FFMA R228, R22, R85, R246 ;  /* 0x0000005516e47223 */ /* 0x000fe200000000f6 */
[----:B------:R-:W-:Y:S01]  /*59120*/  FFMA R246, R23, R89, R38 ;  /* 0x0000005917f67223 */ /* 0x000fe20000000026 */
[-C--:B------:R-:W-:Y:S01]  /*59130*/  FFMA R196, R19, R101.reuse, R241 ;  /* 0x0000006513c47223 */ /* 0x080fe200000000f1 */
[C---:B--2---:R-:W-:Y:S01]  /*59140*/  FFMA R238, R23.reuse, R101, R62 ;  /* 0x0000006517ee7223 */ /* 0x044fe2000000003e */
[C---:B---3--:R-:W-:Y:S01]  /*59150*/  FFMA R239, R23.reuse, R61, R106 ;  /* 0x0000003d17ef7223 */ /* 0x048fe2000000006a */
[----:B------:R-:W2:Y:S04]  /*59160*/  LDL.LU R62, [R1+0x1c0] ;  /* 0x0001c000013e7983 */ /* 0x000ea80000300800 */
[----:B------:R-:W3:Y:S01]  /*59170*/  LDL.LU R106, [R1+0x1bc] ;  /* 0x0001bc00016a7983 */ /* 0x000ee20000300800 */
[----:B------:R-:W-:-:S03]  /*59180*/  FFMA R240, R23, R41, R90 ;  /* 0x0000002917f07223 */ /* 0x000fc6000000005a */
[----:B------:R-:W3:Y:S04]  /*59190*/  LDL.LU R90, [R1+0x1b8] ;  /* 0x0001b800015a7983 */ /* 0x000ee80000300800 */
[----:B------:R-:W3:Y:S04]  /*591a0*/  LDL.LU R42, [R1+0x17c] ;  /* 0x00017c00012a7983 */ /* 0x000ee80000300800 */
[----:B------:R-:W3:Y:S01]  /*591b0*/  LDL.LU R38, [R1+0x178] ;  /* 0x0001780001267983 */ /* 0x000ee20000300800 */
[----:B------:R-:W-:-:S03]  /*591c0*/  FFMA R241, R23, R37, R86 ;  /* 0x0000002517f17223 */ /* 0x000fc60000000056 */
[----:B------:R-:W3:Y:S01]  /*591d0*/  LDL.LU R86, [R1+0x174] ;  /* 0x0001740001567983 */ /* 0x000ee20000300800 */
        /* <DEDUP_REMOVED lines=66> */
[----:B------:R-:W3:Y:S01]  /*59600*/  LDL.LU R252, [R1+0xec] ;  /* 0x0000ec0001fc7983 */ /* 0x000ee20000300800 */
[----:B------:R-:W-:-:S03]  /*59610*/  FFMA R107, R24, R29, R107 ;  /* 0x0000001d186b7223 */ /* 0x000fc6000000006b */
[----:B-1----:R-:W3:Y:S04]  /*59620*/  LDL.LU R3, [R1+0xe4] ;  /* 0x0000e40001037983 */ /* 0x002ee80000300800 */
[----:B------:R-:W3:Y:S01]  /*59630*/  LDL.LU R135, [R1+0xdc] ;  /* 0x0000dc0001877983 */ /* 0x000ee20000300800 */
[----:B------:R-:W-:-:S03]  /*59640*/  FFMA R119, R25, R29, R119 ;  /* 0x0000001d19777223 */ /* 0x000fc60000000077 */
[----:B------:R-:W3:Y:S01]  /*59650*/  LDL.LU R123, [R1+0xd0] ;  /* 0x0000d000017b7983 */ /* 0x000ee20000300800 */
[C---:B------:R-:W-:Y:S01]  /*59660*/  FFMA R247, R23.reuse, R105, R247 ;  /* 0x0000006917f77223 */ /* 0x040fe200000000f7 */
[C---:B------:R-:W-:Y:S01]  /*59670*/  FFMA R248, R23.reuse, R117, R248 ;  /* 0x0000007517f87223 */ /* 0x040fe200000000f8 */
[C---:B------:R-:W-:Y:S01]  /*59680*/  FFMA R249, R23.reuse, R33, R249 ;  /* 0x0000002117f97223 */ /* 0x040fe200000000f9 */
[C---:B------:R-:W-:Y:S01]  /*59690*/  FFMA R251, R23.reuse, R121, R251 ;  /* 0x0000007917fb7223 */ /* 0x040fe200000000fb */
[----:B------:R-:W-:Y:S01]  /*596a0*/  FFMA R245, R23, R133, R245 ;  /* 0x0000008517f57223 */ /* 0x000fe200000000f5 */
[----:B------:R-:W-:Y:S01]  /*596b0*/  FFMA R10, R26, R29, R10 ;  /* 0x0000001d1a0a7223 */ /* 0x000fe2000000000a */
[----:B------:R-:W3:Y:S04]  /*596c0*/  LDL.LU R23, [R1+0x148] ;  /* 0x0001480001177983 */ /* 0x000ee80000300800 */
[----:B------:R0:W-:Y:S01]  /*596d0*/  STL [R1+0x8], R107 ;  /* 0x0000086b01007387 */ /* 0x0001e20000100800 */
[-C--:B------:R-:W-:Y:S01]  /*596e0*/  FFMA R46, R24, R45.reuse, R46 ;  /* 0x0000002d182e7223 */ /* 0x080fe2000000002e */
[----:B------:R-:W-:Y:S01]  /*596f0*/  FFMA R118, R25, R45, R118 ;  /* 0x0000002d19767223 */ /* 0x000fe20000000076 */
[C---:B------:R-:W-:Y:S01]  /*59700*/  FFMA R29, R27.reuse, R29, R30 ;  /* 0x0000001d1b1d7223 */ /* 0x040fe2000000001e */
[-C--:B------:R-:W-:Y:S01]  /*59710*/  FFMA R98, R26, R45.reuse, R98 ;  /* 0x0000002d1a627223 */ /* 0x080fe20000000062 */
[----:B0-----:R-:W3:Y:S04]  /*59720*/  LDL.LU R107, [R1+0x480] ;  /* 0x00048000016b7983 */ /* 0x001ee80000300800 */
[----:B------:R0:W-:Y:S01]  /*59730*/  STL [R1+0x10], R119 ;  /* 0x0000107701007387 */ /* 0x0001e20000100800 */
[----:B----4-:R-:W-:Y:S01]  /*59740*/  FFMA R45, R27, R45, R94 ;  /* 0x0000002d1b2d7223 */ /* 0x010fe2000000005e */
[----:B------:R-:W-:-:S02]  /*59750*/  FFMA R102, R24, R97, R102 ;  /* 0x0000006118667223 */ /* 0x000fc40000000066 */
        /* <DEDUP_REMOVED lines=15> */
[-C--:B--2---:R-:W-:Y:S01]  /*59850*/  FFMA R62, R25, R97.reuse, R62 ;  /* 0x00000061193e7223 */ /* 0x084fe2000000003e */
[-C--:B---3--:R-:W-:Y:S01]  /*59860*/  FFMA R106, R26, R97.reuse, R106 ;  /* 0x000000611a6a7223 */ /* 0x088fe2000000006a */
[----:B------:R-:W-:-:S03]  /*59870*/  FFMA R97, R27, R97, R90 ;  /* 0x000000611b617223 */ /* 0x000fc6000000005a */
[----:B------:R0:W-:Y:S04]  /*59880*/  STL [R1+0x40], R62 ;  /* 0x0000403e01007387 */ /* 0x0001e80000100800 */
[----:B0-----:R-:W2:Y:S04]  /*59890*/  LDL.LU R62, [R1+0x45c] ;  /* 0x00045c00013e7983 */ /* 0x001ea80000300800 */
[----:B------:R0:W-:Y:S04]  /*598a0*/  STL [R1+0x48], R106 ;  /* 0x0000486a01007387 */ /* 0x0001e80000100800 */
[----:B0-----:R-:W3:Y:S04]  /*598b0*/  LDL.LU R106, [R1+0x458] ;  /* 0x00045800016a7983 */ /* 0x001ee80000300800 */
[----:B------:R-:W3:Y:S04]  /*598c0*/  LDL.LU R90, [R1+0x454] ;  /* 0x00045400015a7983 */ /* 0x000ee80000300800 */
[----:B------:R0:W-:Y:S01]  /*598d0*/  STL [R1+0x44], R97 ;  /* 0x0000446101007387 */ /* 0x0001e20000100800 */
[----:B------:R-:W-:-:S03]  /*598e0*/  FFMA R42, R24, R93, R42 ;  /* 0x0000005d182a7223 */ /* 0x000fc6000000002a */
[----:B0-----:R-:W2:Y:S01]  /*598f0*/  LDL.LU R97, [R1+0x170] ;  /* 0x0001700001617983 */ /* 0x001ea20000300800 */
[-C--:B------:R-:W-:Y:S01]  /*59900*/  FFMA R38, R25, R93.reuse, R38 ;  /* 0x0000005d19267223 */ /* 0x080fe20000000026 */
[C---:B------:R-:W-:Y:S02]  /*59910*/  FFMA R86, R26.reuse, R93, R86 ;  /* 0x0000005d1a567223 */ /* 0x040fe40000000056 */
[----:B------:R0:W-:Y:S04]  /*59920*/  STL [R1+0x4c], R42 ;  /* 0x00004c2a01007387 */ /* 0x0001e80000100800 */
[----:B0-----:R-:W3:Y:S04]  /*59930*/  LDL.LU R42, [R1+0x450] ;  /* 0x00045000012a7983 */ /* 0x001ee80000300800 */
[----:B------:R0:W-:Y:S04]  /*59940*/  STL [R1+0x54], R38 ;  /* 0x0000542601007387 */ /* 0x0001e80000100800 */
[----:B0-----:R-:W3:Y:S04]  /*59950*/  LDL.LU R38, [R1+0x44c] ;  /* 0x00044c0001267983 */ /* 0x001ee80000300800 */
[----:B------:R0:W-:Y:S04]  /*59960*/  STL [R1+0x60], R86 ;  /* 0x0000605601007387 */ /* 0x0001e80000100800 */
[----:B0-----:R-:W3:Y:S01]  /*59970*/  LDL.LU R86, [R1+0x448] ;  /* 0x0004480001567983 */ /* 0x001ee20000300800 */
[-C--:B------:R-:W-:Y:S01]  /*59980*/  FFMA R22, R26, R101.reuse, R22 ;  /* 0x000000651a167223 */ /* 0x080fe20000000016 */
[----:B------:R-:W-:Y:S01]  /*59990*/  FFMA R21, R27, R101, R21 ;  /* 0x000000651b157223 */ /* 0x000fe20000000015 */
[-C--:B------:R-:W-:Y:S01]  /*599a0*/  FFMA R20, R24, R61.reuse, R20 ;  /* 0x0000003d18147223 */ /* 0x080fe20000000014 */
[-C--:B------:R-:W-:Y:S01]  /*599b0*/  FFMA R19, R25, R61.reuse, R19 ;  /* 0x0000003d19137223 */ /* 0x080fe20000000013 */
[-C--:B------:R-:W-:Y:S01]  /*599c0*/  FFMA R18, R26, R61.reuse, R18 ;  /* 0x0000003d1a127223 */ /* 0x080fe20000000012 */
[----:B------:R-:W-:Y:S01]  /*599d0*/  FFMA R61, R27, R61, R17 ;  /* 0x0000003d1b3d7223 */ /* 0x000fe20000000011 */
[-C--:B------:R-:W-:Y:S01]  /*599e0*/  FFMA R17, R24, R41.reuse, R16 ;  /* 0x0000002918117223 */ /* 0x080fe20000000010 */
[C---:B------:R-:W-:Y:S01]  /*599f0*/  FFMA R16, R25.reuse, R41, R252 ;  /* 0x0000002919107223 */ /* 0x040fe200000000fc */
[----:B------:R-:W-:Y:S01]  /*59a00*/  FFMA R23, R25, R101, R23 ;  /* 0x0000006519177223 */ /* 0x000fe20000000017 */
[----:B------:R-:W-:Y:S01]  /*59a10*/  FFMA R3, R26, R41, R3 ;  /* 0x000000291a037223 */ /* 0x000fe20000000003 */
[----:B----4-:R-:W-:Y:S01]  /*59a20*/  FFMA R45, R24, R101, R45 ;  /* 0x00000065182d7223 */ /* 0x010fe2000000002d */
[----:B--2---:R-:W-:-:S05]  /*59a30*/  FFMA R93, R27, R93, R97 ;  /* 0x0000005d1b5d7223 */ /* 0x004fca0000000061 */
        /* <DEDUP_REMOVED lines=11> */
[----:B------:R-:W1:Y:S01]  /*59af0*/  LDS.128 R16, [R0+0x1400] ;  /* 0x0014000000107984 */ /* 0x000e620000000c00 */
[-C--:B0-----:R-:W-:Y:S01]  /*59b00*/  FFMA R3, R24, R37.reuse, R123 ;  /* 0x0000002518037223 */ /* 0x081fe2000000007b */
[----:B---3--:R-:W-:-:S02]  /*59b10*/  FFMA R20, R25, R37, R86 ;  /* 0x0000002519147223 */ /* 0x008fc40000000056 */
[----:B------:R-:W2:Y:S04]  /*59b20*/  LDL.LU R86, [R1+0x444] ;  /* 0x0004440001567983 */ /* 0x000ea80000300800 */
[----:B------:R0:W-:Y:S02]  /*59b30*/  STL [R1+0x120], R3 ;  /* 0x0001200301007387 */ /* 0x0001e40000100800 */
[-C--:B0-----:R-:W-:Y:S01]  /*59b40*/  FFMA R3, R26, R37.reuse, R38 ;  /* 0x000000251a037223 */ /* 0x081fe20000000026 */
[----:B------:R-:W-:Y:S01]  /*59b50*/  FFMA R37, R27, R37, R42 ;  /* 0x000000251b257223 */ /* 0x000fe2000000002a */
[----:B------:R-:W3:Y:S04]  /*59b60*/  LDL.LU R38, [R1+0x440] ;  /* 0x0004400001267983 */ /* 0x000ee80000300800 */
[----:B------:R-:W-:Y:S04]  /*59b70*/  STL [R1+0x128], R20 ;  /* 0x0001281401007387 */ /* 0x000fe80000100800 */
[----:B------:R-:W4:Y:S04]  /*59b80*/  LDL.LU R42, [R1+0x43c] ;  /* 0x00043c00012a7983 */ /* 0x000f280000300800 */
[----:B------:R0:W-:Y:S02]  /*59b90*/  STL [R1+0x158], R3 ;  /* 0x0001580301007387 */ /* 0x0001e40000100800 */
[-C--:B0-----:R-:W-:Y:S01]  /*59ba0*/  FFMA R3, R24, R85.reuse, R62 ;  /* 0x0000005518037223 */ /* 0x081fe2000000003e */
[-C--:B------:R-:W-:Y:S01]  /*59bb0*/  FFMA R20, R25, R85.reuse, R102 ;  /* 0x0000005519147223 */ /* 0x080fe20000000066 */
        /* <DEDUP_REMOVED lines=10> */
[----:B------:R-:W2:Y:S04]  /*59c60*/  LDL.LU R46, [R1+0x428] ;  /* 0x00042800012e7983 */ /* 0x000ea80000300800 */
[----:B------:R0:W-:Y:S02]  /*59c70*/  STL [R1+0x188], R20 ;  /* 0x0001881401007387 */ /* 0x0001e40000100800 */
[-C--:B0-----:R-:W-:Y:S02]  /*59c80*/  FFMA R20, R25, R89.reuse, R30 ;  /* 0x0000005919147223 */ /* 0x081fe4000000001e */
[----:B------:R-:W2:Y:S04]  /*59c90*/  LDL.LU R30, [R1+0x424] ;  /* 0x00042400011e7983 */ /* 0x000ea80000300800 */
[----:B------:R0:W-:Y:S02]  /*59ca0*/  STL [R1+0x184], R3 ;  /* 0x0001840301007387 */ /* 0x0001e40000100800 */
[----:B0-----:R-:W-:-:S02]  /*59cb0*/  FFMA R3, R26, R89, R10 ;  /* 0x000000591a037223 */ /* 0x001fc4000000000a */
[----:B------:R-:W2:Y:S04]  /*59cc0*/  LDL.LU R10, [R1+0x420] ;  /* 0x00042000010a7983 */ /* 0x000ea80000300800 */
        /* <DEDUP_REMOVED lines=26> */
[----:B------:R1:W-:Y:S01]  /*59e70*/  STL [R1+0x148], R3 ;  /* 0x0001480301007387 */ /* 0x0003e20000100800 */
[----:B------:R-:W-:-:S03]  /*59e80*/  FFMA R31, R27, R121, R2 ;  /* 0x000000791b1f7223 */ /* 0x000fc60000000002 */
[----:B------:R-:W-:Y:S01]  /*59e90*/  STL [R1+0x144], R21 ;  /* 0x0001441501007387 */ /* 0x000fe20000100800 */
[-C--:B0-----:R-:W-:Y:S01]  /*59ea0*/  FFMA R20, R24, R121.reuse, R11 ;  /* 0x0000007918147223 */ /* 0x081fe2000000000b */
[----:B-1----:R-:W-:-:S04]  /*59eb0*/  FFMA R3, R25, R121, R5 ;  /* 0x0000007919037223 */ /* 0x002fc80000000005 */
[----:B------:R-:W-:Y:S04]  /*59ec0*/  STL [R1+0x140], R20 ;  /* 0x0001401401007387 */ /* 0x000fe80000100800 */
[----:B------:R4:W-:Y:S01]  /*59ed0*/  STL [R1+0x13c], R3 ;  /* 0x00013c0301007387 */ /* 0x0009e20000100800 */
[----:B------:R-:W-:Y:S01]  /*59ee0*/  FFMA R11, R26, R121, R4 ;  /* 0x000000791a0b7223 */ /* 0x000fe20000000004 */
[----:B------:R-:W-:Y:S01]  /*59ef0*/  FFMA R4, R16, R34, R49 ;  /* 0x0000002210047223 */ /* 0x000fe20000000031 */
[C---:B------:R-:W-:Y:S01]  /*59f00*/  FFMA R5, R18.reuse, R118, R172 ;  /* 0x0000007612057223 */ /* 0x040fe200000000ac */
[----:B------:R-:W-:Y:S01]  /*59f10*/  FFMA R105, R18, R134, R108 ;  /* 0x0000008612697223 */ /* 0x000fe2000000006c */
[----:B------:R-:W0:Y:S01]  /*59f20*/  LDS.128 R20, [R0+0x1410] ;  /* 0x0014100000147984 */ /* 0x000e220000000c00 */
[C---:B---3--:R-:W-:Y:S01]  /*59f30*/  FFMA R2, R16.reuse, R102, R141 ;  /* 0x0000006610027223 */ /* 0x048fe2000000008d */
[----:B----4-:R-:W-:-:S05]  /*59f40*/  FFMA R3, R16, R94, R136 ;  /* 0x0000005e10037223 */ /* 0x010fca0000000088 */
[----:B------:R-:W-:Y:S04]  /*59f50*/  STL [R1+0x100], R3 ;  /* 0x0001000301007387 */ /* 0x000fe80000100800 */
[----:B------:R1:W-:Y:S02]  /*59f60*/  STL [R1+0xfc], R2 ;  /* 0x0000fc0201007387 */ /* 0x0003e40000100800 */
[C---:B-1----:R-:W-:Y:S01]  /*59f70*/  FFMA R2, R16.reuse, R38, R40 ;  /* 0x0000002610027223 */ /* 0x042fe20000000028 */
[----:B------:R-:W-:-:S04]  /*59f80*/  FFMA R3, R16, R122, R9 ;  /* 0x0000007a10037223 */ /* 0x000fc80000000009 */
[----:B------:R1:W-:Y:S04]  /*59f90*/  STL [R1+0xec], R2 ;  /* 0x0000ec0201007387 */ /* 0x0003e80000100800 */
[----:B------:R-:W-:Y:S04]  /*59fa0*/  STL [R1+0xc4], R4 ;  /* 0x0000c40401007387 */ /* 0x000fe80000100800 */
[----:B------:R2:W-:Y:S01]  /*59fb0*/  STL [R1+0xbc], R3 ;  /* 0x0000bc0301007387 */ /* 0x0005e20000100800 */
[----:B-1----:R-:W-:-:S05]  /*59fc0*/  FFMA R2, R16, R134, R12 ;  /* 0x0000008610027223 */ /* 0x002fca000000000c */
[----:B------:R1:W-:Y:S01]  /*59fd0*/  STL [R1+0xac], R2 ;  /* 0x0000ac0201007387 */ /* 0x0003e20000100800 */
[C---:B--2---:R-:W-:Y:S01]  /*59fe0*/  FFMA R3, R17.reuse, R46, R72 ;  /* 0x0000002e11037223 */ /* 0x044fe20000000048 */
[----:B-1----:R-:W-:Y:S01]  /*59ff0*/  FFMA R2, R17, R30, R111 ;  /* 0x0000001e11027223 */ /* 0x002fe2000000006f */
[----:B------:R-:W-:-:S05]  /*5a000*/  FFMA R4, R10, R17, R50 ;  /* 0x000000110a047223 */ /* 0x000fca0000000032 */
        /* <DEDUP_REMOVED lines=12> */
[----:B------:R-:W-:Y:S04]  /*5a0d0*/  STL [R1+0xa8], R4 ;  /* 0x0000a80401007387 */ /* 0x000fe80000100800 */
[----:B------:R-:W2:Y:S04]  /*5a0e0*/  LDL.LU R252, [R1+0x198] ;  /* 0x0001980001fc7983 */ /* 0x000ea80000300800 */
[----:B------:R1:W-:Y:S04]  /*5a0f0*/  STL [R1+0xa4], R2 ;  /* 0x0000a40201007387 */ /* 0x0003e80000100800 */
[----:B------:R3:W-:Y:S01]  /*5a100*/  STL [R1+0xa0], R3 ;  /* 0x0000a00301007387 */ /* 0x0007e20000100800 */
[C---:B-1----:R-:W-:Y:S01]  /*5a110*/  FFMA R2, R17.reuse, R86, R160 ;  /* 0x0000005611027223 */ /* 0x042fe200000000a0 */
[C---:B------:R-:W-:Y:S01]  /*5a120*/  FFMA R4, R17.reuse, R90, R164 ;  /* 0x0000005a11047223 */ /* 0x040fe200000000a4 */
[----:B---3--:R-:W-:-:S03]  /*5a130*/  FFMA R3, R17, R106, R169 ;  /* 0x0000006a11037223 */ /* 0x008fc600000000a9 */
[----:B------:R1:W-:Y:S04]  /*5a140*/  STL [R1+0x9c], R2 ;  /* 0x00009c0201007387 */ /* 0x0003e80000100800 */
[----:B------:R3:W-:Y:S04]  /*5a150*/  STL [R1+0x98], R4 ;  /* 0x0000980401007387 */ /* 0x0007e80000100800 */
[----:B------:R4:W-:Y:S01]  /*5a160*/  STL [R1+0x94], R3 ;  /* 0x0000940301007387 */ /* 0x0009e20000100800 */
[C---:B-1----:R-:W-:Y:S01]  /*5a170*/  FFMA R2, R17.reuse, R118, R83 ;  /* 0x0000007611027223 */ /* 0x042fe20000000053 */
[C---:B---3--:R-:W-:Y:S01]  /*5a180*/  FFMA R4, R17.reuse, R34, R79 ;  /* 0x0000002211047223 */ /* 0x048fe2000000004f */
[----:B----4-:R-:W-:Y:S01]  /*5a190*/  FFMA R3, R17, R122, R75 ;  /* 0x0000007a11037223 */ /* 0x010fe2000000004b */
[----:B------:R-:W-:-:S02]  /*5a1a0*/  FFMA R79, R10, R18, R51 ;  /* 0x000000120a4f7223 */ /* 0x000fc40000000033 */
[----:B------:R1:W-:Y:S04]  /*5a1b0*/  STL [R1+0x90], R2 ;  /* 0x0000900201007387 */ /* 0x0003e80000100800 */
[----:B------:R3:W-:Y:S04]  /*5a1c0*/  STL [R1+0x8c], R4 ;  /* 0x00008c0401007387 */ /* 0x0007e80000100800 */
[----:B------:R4:W-:Y:S04]  /*5a1d0*/  STL [R1+0x88], R3 ;  /* 0x0000880301007387 */ /* 0x0009e80000100800 */
[----:B------:R-:W-:Y:S01]  /*5a1e0*/  STL [R1+0x3a8], R79 ;  /* 0x0003a84f01007387 */ /* 0x000fe20000100800 */
[----:B-1----:R-:W-:Y:S01]  /*5a1f0*/  FFMA R2, R17, R134, R13 ;  /* 0x0000008611027223 */ /* 0x002fe2000000000d */
[----:B---3--:R-:W-:-:S04]  /*5a200*/  FFMA R4, R18, R46, R57 ;  /* 0x0000002e12047223 */ /* 0x008fc80000000039 */
[----:B------:R1:W-:Y:S01]  /*5a210*/  STL [R1+0x84], R2 ;  /* 0x0000840201007387 */ /* 0x0003e20000100800 */
[C---:B----4-:R-:W-:Y:S01]  /*5a220*/  FFMA R3, R18.reuse, R98, R44 ;  /* 0x0000006212037223 */ /* 0x050fe2000000002c */
[----:B-1----:R-:W-:-:S05]  /*5a230*/  FFMA R2, R18, R30, R114 ;  /* 0x0000001e12027223 */ /* 0x002fca0000000072 */
[----:B------:R1:W-:Y:S04]  /*5a240*/  STL [R1+0x78], R2 ;  /* 0x0000780201007387 */ /* 0x0003e80000100800 */
[----:B------:R3:W-:Y:S04]  /*5a250*/  STL [R1+0x74], R4 ;  /* 0x0000740401007387 */ /* 0x0007e80000100800 */
[----:B------:R4:W-:Y:S01]  /*5a260*/  STL [R1+0x6c], R3 ;  /* 0x00006c0301007387 */ /* 0x0009e20000100800 */
[C---:B-1----:R-:W-:Y:S01]  /*5a270*/  FFMA R2, R18.reuse, R94, R129 ;  /* 0x0000005e12027223 */ /* 0x042fe20000000081 */
[C---:B---3--:R-:W-:Y:S01]  /*5a280*/  FFMA R4, R18.reuse, R102, R92 ;  /* 0x0000006612047223 */ /* 0x048fe2000000005c */
[----:B----4-:R-:W-:-:S03]  /*5a290*/  FFMA R3, R18, R62, R143 ;  /* 0x0000003e12037223 */ /* 0x010fc6000000008f */
        /* <DEDUP_REMOVED lines=8> */
[----:B------:R-:W0:Y:S04]  /*5a320*/  LDL.LU R97, [R1+0x19c] ;  /* 0x00019c0001617983 */ /* 0x000e280000300800 */
[----:B------:R4:W-:Y:S01]  /*5a330*/  STL [R1+0x24], R3 ;  /* 0x0000240301007387 */ /* 0x0009e20000100800 */
[C---:B-1----:R-:W-:Y:S01]  /*5a340*/  FFMA R2, R18.reuse, R90, R163 ;  /* 0x0000005a12027223 */ /* 0x042fe200000000a3 */
[C---:B---3--:R-:W-:Y:S01]  /*5a350*/  FFMA R4, R18.reuse, R34, R177 ;  /* 0x0000002212047223 */ /* 0x048fe200000000b1 */
[----:B----4-:R-:W-:-:S03]  /*5a360*/  FFMA R3, R18, R106, R168 ;  /* 0x0000006a12037223 */ /* 0x010fc600000000a8 */
[----:B------:R1:W-:Y:S04]  /*5a370*/  STL [R1+0x1c], R2 ;  /* 0x00001c0201007387 */ /* 0x0003e80000100800 */
[----:B------:R-:W-:Y:S04]  /*5a380*/  STL [R1+0x3ac], R3 ;  /* 0x0003ac0301007387 */ /* 0x000fe80000100800 */
[----:B------:R-:W-:Y:S04]  /*5a390*/  STL [R1+0x3b0], R5 ;  /* 0x0003b00501007387 */ /* 0x000fe80000100800 */
[----:B------:R-:W-:Y:S01]  /*5a3a0*/  STL [R1+0x3b4], R4 ;  /* 0x0003b40401007387 */ /* 0x000fe20000100800 */
[----:B-1----:R-:W-:-:S05]  /*5a3b0*/  FFMA R2, R18, R122, R183 ;  /* 0x0000007a12027223 */ /* 0x002fca00000000b7 */
[----:B------:R-:W-:Y:S04]  /*5a3c0*/  STL [R1+0x3b8], R2 ;  /* 0x0003b80201007387 */ /* 0x000fe80000100800 */
[----:B------:R-:W-:Y:S04]  /*5a3d0*/  STL [R1+0x3bc], R105 ;  /* 0x0003bc6901007387 */ /* 0x000fe80000100800 */
[----:B------:R-:W3:Y:S01]  /*5a3e0*/  LDL.LU R45, [R1+0x1a0] ;  /* 0x0001a000012d7983 */ /* 0x000ee20000300800 */
[-C--:B------:R-:W-:Y:S01]  /*5a3f0*/  FFMA R47, R24, R133.reuse, R250 ;  /* 0x00000085182f7223 */ /* 0x080fe200000000fa */
        /* <DEDUP_REMOVED lines=18> */
[----:B------:R-:W-:Y:S01]  /*5a520*/  STL [R1+0x3dc], R169 ;  /* 0x0003dca901007387 */ /* 0x000fe20000100800 */
[----:B0-----:R-:W-:-:S03]  /*5a530*/  FFMA R6, R20, R10, R97 ;  /* 0x0000000a14067223 */ /* 0x001fc60000000061 */
[----:B------:R-:W2:Y:S01]  /*5a540*/  LDL.LU R97, [R1+0x1a4] ;  /* 0x0001a40001617983 */ /* 0x000ea20000300800 */
[----:B---3--:R-:W-:-:S03]  /*5a550*/  FFMA R9, R10, R21, R45 ;  /* 0x000000150a097223 */ /* 0x008fc6000000002d */
[----:B------:R-:W3:Y:S01]  /*5a560*/  LDL.LU R45, [R1+0x1a8] ;  /* 0x0001a800012d7983 */ /* 0x000ee20000300800 */
[-C--:B------:R-:W-:Y:S01]  /*5a570*/  FFMA R87, R16, R30.reuse, R8 ;  /* 0x0000001e10577223 */ /* 0x080fe20000000008 */
        /* <DEDUP_REMOVED lines=31> */
[----:B--2---:R-:W-:-:S03]  /*5a770*/  FFMA R20, R10, R22, R97 ;  /* 0x000000160a147223 */ /* 0x004fc60000000061 */
[----:B------:R-:W0:Y:S01]  /*5a780*/  LDL.LU R97, [R1+0x1ac] ;  /* 0x0001ac0001617983 */ /* 0x000e220000300800 */
[----:B---3--:R-:W-:-:S03]  /*5a790*/  FFMA R21, R10, R23, R45 ;  /* 0x000000170a157223 */ /* 0x008fc6000000002d */
[----:B------:R-:W2:Y:S01]  /*5a7a0*/  LDL.LU R45, [R1+0x1c8] ;  /* 0x0001c800012d7983 */ /* 0x000ea20000300800 */
        /* <DEDUP_REMOVED lines=32> */
[----:B0-----:R-:W-:-:S02]  /*5a9b0*/  FFMA R22, R12, R10, R97 ;  /* 0x0000000a0c167223 */ /* 0x001fc40000000061 */
[----:B------:R-:W3:Y:S01]  /*5a9c0*/  LDL.LU R97, [R1+0x1e0] ;  /* 0x0001e00001617983 */ /* 0x000ee20000300800 */
[----:B--2---:R-:W-:-:S03]  /*5a9d0*/  FFMA R23, R10, R13, R45 ;  /* 0x0000000d0a177223 */ /* 0x004fc6000000002d */
[----:B------:R-:W2:Y:S04]  /*5a9e0*/  LDL.LU R45, [R1+0x1e4] ;  /* 0x0001e400012d7983 */ /* 0x000ea80000300800 */
[----:B------:R-:W4:Y:S04]  /*5a9f0*/  LDL.LU R144, [R1+0x1f4] ;  /* 0x0001f40001907983 */ /* 0x000f280000300800 */
[----:B------:R-:W2:Y:S04]  /*5aa00*/  LDL.LU R111, [R1+0x1f0] ;  /* 0x0001f000016f7983 */ /* 0x000ea80000300800 */
[----:B------:R-:W3:Y:S04]  /*5aa10*/  LDL.LU R27, [R1+0x1ec] ;  /* 0x0001ec00011b7983 */ /* 0x000ee80000300800 */
[----:B------:R-:W2:Y:S04]  /*5aa20*/  LDL.LU R121, [R1+0x1e8] ;  /* 0x0001e80001797983 */ /* 0x000ea80000300800 */
[----:B------:R-:W4:Y:S04]  /*5aa30*/  LDL.LU R126, [R1+0x8] ;  /* 0x00000800017e7983 */ /* 0x000f280000300800 */
[----:B------:R-:W2:Y:S04]  /*5aa40*/  LDL.LU R136, [R1+0x10] ;  /* 0x0000100001887983 */ /* 0x000ea80000300800 */
[----:B------:R-:W4:Y:S04]  /*5aa50*/  LDL.LU R26, [R1+0x18] ;  /* 0x00001800011a7983 */ /* 0x000f280000300800 */
[----:B------:R-:W2:Y:S04]  /*5aa60*/  LDL.LU R133, [R1+0x20] ;  /* 0x0000200001857983 */ /* 0x000ea80000300800 */
        /* <DEDUP_REMOVED lines=17> */
[----:B------:R-:W2:Y:S04]  /*5ab80*/  LDL.LU R131, [R1+0x34] ;  /* 0x0000340001837983 */ /* 0x000ea80000300800 */
[----:B------:R-:W3:Y:S04]  /*5ab90*/  LDS.128 R16, [R0+0x1430] ;  /* 0x0014300000107984 */ /* 0x000ee80000000c00 */
        /* <DEDUP_REMOVED lines=15> */
[----:B---3--:R-:W-:-:S03]  /*5ac90*/  FFMA R108, R10, R18, R27 ;  /* 0x000000120a6c7223 */ /* 0x008fc6000000001b */
[----:B------:R-:W3:Y:S01]  /*5aca0*/  LDL.LU R27, [R1+0xe8] ;  /* 0x0000e800011b7983 */ /* 0x000ee20000300800 */
[----:B----4-:R-:W-:-:S03]  /*5acb0*/  FFMA R127, R18, R30, R26 ;  /* 0x0000001e127f7223 */ /* 0x010fc6000000001a */
[----:B------:R-:W4:Y:S01]  /*5acc0*/  LDL.LU R26, [R1+0xf0] ;  /* 0x0000f000011a7983 */ /* 0x000f220000300800 */
[-C--:B------:R-:W-:Y:S01]  /*5acd0*/  FFMA R125, R16, R30.reuse, R126 ;  /* 0x0000001e107d7223 */ /* 0x080fe2000000007e */
[C---:B--2---:R-:W-:Y:S01]  /*5ace0*/  FFMA R126, R17.reuse, R30, R136 ;  /* 0x0000001e117e7223 */ /* 0x044fe20000000088 */
[-C--:B------:R-:W-:Y:S02]  /*5acf0*/  FFMA R136, R17, R46.reuse, R33 ;  /* 0x0000002e11887223 */ /* 0x080fe40000000021 */
[----:B------:R-:W2:Y:S01]  /*5ad00*/  LDL.LU R33, [R1+0x108] ;  /* 0x0001080001217983 */ /* 0x000ea20000300800 */
[-C--:B------:R-:W-:Y:S01]  /*5ad10*/  FFMA R197, R12, R46.reuse, R197 ;  /* 0x0000002e0cc57223 */ /* 0x080fe200000000c5 */
[-C--:B------:R-:W-:Y:S01]  /*5ad20*/  FFMA R207, R13, R46.reuse, R207 ;  /* 0x0000002e0dcf7223 */ /* 0x080fe200000000cf */
[-C--:B------:R-:W-:Y:S01]  /*5ad30*/  FFMA R187, R14, R46.reuse, R187 ;  /* 0x0000002e0ebb7223 */ /* 0x080fe200000000bb */
[-C--:B------:R-:W-:Y:S01]  /*5ad40*/  FFMA R236, R15, R46.reuse, R236 ;  /* 0x0000002e0fec7223 */ /* 0x080fe200000000ec */
[C---:B------:R-:W-:Y:S01]  /*5ad50*/  FFMA R133, R16.reuse, R46, R133 ;  /* 0x0000002e10857223 */ /* 0x040fe20000000085 */
[----:B------:R-:W-:Y:S01]  /*5ad60*/  FFMA R114, R16, R10, R144 ;  /* 0x0000000a10727223 */ /* 0x000fe20000000090 */
[-C--:B------:R-:W-:Y:S01]  /*5ad70*/  FFMA R185, R12, R94.reuse, R185 ;  /* 0x0000005e0cb97223 */ /* 0x080fe200000000b9 */
[----:B------:R-:W-:Y:S01]  /*5ad80*/  FFMA R186, R13, R94, R186 ;  /* 0x0000005e0dba7223 */ /* 0x000fe200000000ba */
[CC--:B------:R-:W-:Y:S01]  /*5ad90*/  FFMA R131, R18.reuse, R46.reuse, R131 ;  /* 0x0000002e12837223 */ /* 0x0c0fe20000000083 */
[----:B------:R-:W-:Y:S01]  /*5ada0*/  FFMA R141, R19, R46, R141 ;  /* 0x0000002e138d7223 */ /* 0x000fe2000000008d */
[----:B------:R-:W-:Y:S01]  /*5adb0*/  FFMA R46, R18, R98, R50 ;  /* 0x00000062122e7223 */ /* 0x000fe20000000032 */
[C---:B------:R-:W-:Y:S01]  /*5adc0*/  FFMA R143, R16.reuse, R94, R49 ;  /* 0x0000005e108f7223 */ /* 0x040fe20000000031 */
[----:B------:R-:W-:Y:S01]  /*5add0*/  FFMA R150, R17, R102, R40 ;  /* 0x0000006611967223 */ /* 0x000fe20000000028 */
[----:B------:R-:W-:-:S02]  /*5ade0*/  FFMA R158, R16, R62, R117 ;  /* 0x0000003e109e7223 */ /* 0x000fc40000000075 */
[----:B------:R-:W2:Y:S04]  /*5adf0*/  LDL.LU R117, [R1+0x11c] ;  /* 0x00011c0001757983 */ /* 0x000ea80000300800 */
[----:B------:R-:W2:Y:S04]  /*5ae00*/  LDL.LU R40, [R1+0x120] ;  /* 0x0001200001287983 */ /* 0x000ea80000300800 */
[----:B------:R-:W2:Y:S04]  /*5ae10*/  LDL.LU R3, [R1+0x128] ;  /* 0x0001280001037983 */ /* 0x000ea80000300800 */
[----:B------:R-:W2:Y:S04]  /*5ae20*/  LDL.LU R57, [R1+0x158] ;  /* 0x0001580001397983 */ /* 0x000ea80000300800 */
[----:B------:R-:W2:Y:S04]  /*5ae30*/  LDL.LU R49, [R1+0x194] ;  /* 0x0001940001317983 */ /* 0x000ea80000300800 */
[----:B------:R-:W2:Y:S04]  /*5ae40*/  LDL.LU R50, [R1+0x190] ;  /* 0x0001900001327983 */ /* 0x000ea80000300800 */
[----:B------:R-:W2:Y:S01]  /*5ae50*/  LDL.LU R51, [R1+0x18c] ;  /* 0x00018c0001337983 */ /* 0x000ea20000300800 */
[-C--:B------:R-:W-:Y:S01]  /*5ae60*/  FFMA R233, R14, R94.reuse, R233 ;  /* 0x0000005e0ee97223 */ /* 0x080fe200000000e9 */
[-C--:B------:R-:W-:Y:S01]  /*5ae70*/  FFMA R237, R15, R94.reuse, R237 ;  /* 0x0000005e0fed7223 */ /* 0x080fe200000000ed */
[-C--:B------:R-:W-:Y:S01]  /*5ae80*/  FFMA R144, R17, R94.reuse, R71 ;  /* 0x0000005e11907223 */ /* 0x080fe20000000047 */
[-C--:B------:R-:W-:Y:S01]  /*5ae90*/  FFMA R142, R18, R94.reuse, R67 ;  /* 0x0000005e128e7223 */ /* 0x080fe20000000043 */
[C---:B------:R-:W-:Y:S01]  /*5aea0*/  FFMA R151, R19.reuse, R94, R55 ;  /* 0x0000005e13977223 */ /* 0x040fe20000000037 */
[----:B------:R-:W2:Y:S04]  /*5aeb0*/  LDL.LU R79, [R1+0x188] ;  /* 0x00018800014f7983 */ /* 0x000ea80000300800 */
[----:B------:R-:W2:Y:S01]  /*5aec0*/  LDL.LU R75, [R1+0x184] ;  /* 0x00018400014b7983 */ /* 0x000ea20000300800 */
        /* <DEDUP_REMOVED lines=11> */
[----:B---3--:R-:W-:Y:S01]  /*5af80*/  FFMA R152, R18, R62, R27 ;  /* 0x0000003e12987223 */ /* 0x008fe2000000001b */
[----:B----4-:R-:W-:-:S02]  /*5af90*/  FFMA R94, R16, R42, R26 ;  /* 0x0000002a105e7223 */ /* 0x010fc4000000001a */
[----:B------:R-:W3:Y:S04]  /*5afa0*/  LDL.LU R26, [R1+0x180] ;  /* 0x00018000011a7983 */ /* 0x000ee80000300800 */
[----:B------:R-:W4:Y:S04]  /*5afb0*/  LDL.LU R27, [R1+0x17c] ;  /* 0x00017c00011b7983 */ /* 0x000f280000300800 */
[----:B------:R-:W3:Y:S04]  /*5afc0*/  LDL.LU R250, [R1+0x178] ;  /* 0x0001780001fa7983 */ /* 0x000ee80000300800 */
[----:B------:R-:W4:Y:S04]  /*5afd0*/  LDL.LU R28, [R1+0x174] ;  /* 0x00017400011c7983 */ /* 0x000f280000300800 */
[----:B------:R-:W3:Y:S04]  /*5afe0*/  LDL.LU R252, [R1+0x170] ;  /* 0x0001700001fc7983 */ /* 0x000ee80000300800 */
[----:B------:R-:W3:Y:S01]  /*5aff0*/  LDL.LU R105, [R1+0x16c] ;  /* 0x00016c0001697983 */ /* 0x000ee20000300800 */
[----:B--2---:R-:W-:-:S03]  /*5b000*/  FFMA R98, R17, R42, R33 ;  /* 0x0000002a11627223 */ /* 0x004fc60000000021 */
[----:B------:R-:W2:Y:S04]  /*5b010*/  LDL.LU R2, [R1+0x168] ;  /* 0x0001680001027983 */ /* 0x000ea80000300800 */
[----:B------:R-:W4:Y:S04]  /*5b020*/  LDL.LU R33, [R1+0x164] ;  /* 0x0001640001217983 */ /* 0x000f280000300800 */
[----:B------:R-:W3:Y:S04]  /*5b030*/  LDL.LU R4, [R1+0x160] ;  /* 0x0001600001047983 */ /* 0x000ee80000300800 */
[----:B------:R-:W2:Y:S04]  /*5b040*/  LDL.LU R5, [R1+0x15c] ;  /* 0x00015c0001057983 */ /* 0x000ea80000300800 */
[----:B------:R-:W2:Y:S04]  /*5b050*/  LDL.LU R72, [R1+0x154] ;  /* 0x0001540001487983 */ /* 0x000ea80000300800 */
[----:B------:R-:W4:Y:S04]  /*5b060*/  LDL.LU R71, [R1+0x150] ;  /* 0x0001500001477983 */ /* 0x000f280000300800 */
[----:B------:R-:W3:Y:S04]  /*5b070*/  LDL.LU R53, [R1+0x14c] ;  /* 0x00014c0001357983 */ /* 0x000ee80000300800 */
[----:B------:R-:W2:Y:S04]  /*5b080*/  LDL.LU R55, [R1+0x148] ;  /* 0x0001480001377983 */ /* 0x000ea80000300800 */
[----:B------:R-:W2:Y:S04]  /*5b090*/  LDL.LU R67, [R1+0x144] ;  /* 0x0001440001437983 */ /* 0x000ea80000300800 */
[----:B------:R-:W2:Y:S04]  /*5b0a0*/  LDL.LU R59, [R1+0x140] ;  /* 0x00014000013b7983 */ /* 0x000ea80000300800 */
[----:B------:R-:W2:Y:S01]  /*5b0b0*/  LDL.LU R68, [R1+0x13c] ;  /* 0x00013c0001447983 */ /* 0x000ea20000300800 */
        /* <DEDUP_REMOVED lines=12> */
[-C--:B------:R-:W-:Y:S01]  /*5b180*/  FFMA R102, R18, R42.reuse, R117 ;  /* 0x0000002a12667223 */ /* 0x080fe20000000075 */
[----:B------:R-:W-:Y:S01]  /*5b190*/  FFMA R117, R19, R42, R41 ;  /* 0x0000002a13757223 */ /* 0x000fe20000000029 */
[C---:B------:R-:W-:Y:S01]  /*5b1a0*/  FFMA R41, R17.reuse, R38, R3 ;  /* 0x0000002611297223 */ /* 0x040fe20000000003 */
[-C--:B------:R-:W-:Y:S01]  /*5b1b0*/  FFMA R49, R16, R86.reuse, R49 ;  /* 0x0000005610317223 */ /* 0x080fe20000000031 */
[-C--:B------:R-:W-:Y:S01]  /*5b1c0*/  FFMA R50, R17, R86.reuse, R50 ;  /* 0x0000005611327223 */ /* 0x080fe20000000032 */
[----:B------:R-:W-:Y:S01]  /*5b1d0*/  FFMA R51, R18, R86, R51 ;  /* 0x0000005612337223 */ /* 0x000fe20000000033 */
[----:B------:R-:W2:Y:S01]  /*5b1e0*/  LDL.LU R3, [R1+0x100] ;  /* 0x0001000001037983 */ /* 0x000ea20000300800 */
[-C--:B------:R-:W-:Y:S01]  /*5b1f0*/  FFMA R205, R12, R62.reuse, R205 ;  /* 0x0000003e0ccd7223 */ /* 0x080fe200000000cd */
[-C--:B------:R-:W-:Y:S01]  /*5b200*/  FFMA R217, R13, R62.reuse, R217 ;  /* 0x0000003e0dd97223 */ /* 0x080fe200000000d9 */
[-C--:B------:R-:W-:Y:S01]  /*5b210*/  FFMA R231, R14, R62.reuse, R231 ;  /* 0x0000003e0ee77223 */ /* 0x080fe200000000e7 */
[----:B------:R-:W-:Y:S01]  /*5b220*/  FFMA R97, R15, R62, R239 ;  /* 0x0000003e0f617223 */ /* 0x000fe200000000ef */
[C---:B------:R-:W-:Y:S01]  /*5b230*/  FFMA R86, R19.reuse, R86, R79 ;  /* 0x0000005613567223 */ /* 0x040fe2000000004f */
[----:B------:R-:W-:Y:S01]  /*5b240*/  FFMA R162, R19, R62, R61 ;  /* 0x0000003e13a27223 */ /* 0x000fe2000000003d */
[----:B------:R-:W2:Y:S01]  /*5b250*/  LDL.LU R79, [R1+0xfc] ;  /* 0x0000fc00014f7983 */ /* 0x000ea20000300800 */
        /* <DEDUP_REMOVED lines=8> */
[-C--:B------:R-:W-:Y:S01]  /*5b2e0*/  FFMA R44, R15, R122.reuse, R251 ;  /* 0x0000007a0f2c7223 */ /* 0x080fe200000000fb */
[----:B------:R-:W2:Y:S01]  /*5b2f0*/  LDL.LU R75, [R1+0xec] ;  /* 0x0000ec00014b7983 */ /* 0x000ea20000300800 */
[----:B------:R-:W-:-:S03]  /*5b300*/  FFMA R62, R18, R122, R11 ;  /* 0x0000007a123e7223 */ /* 0x000fc6000000000b */
[----:B------:R-:W2:Y:S01]  /*5b310*/  LDL.LU R11, [R1+0x41c] ;  /* 0x00041c00010b7983 */ /* 0x000ea20000300800 */
[-C--:B----4-:R-:W-:Y:S01]  /*5b320*/  FFMA R52, R16, R34.reuse, R71 ;  /* 0x0000002210347223 */ /* 0x090fe20000000047 */
[-C--:B---3--:R-:W-:Y:S01]  /*5b330*/  FFMA R53, R17, R34.reuse, R53 ;  /* 0x0000002211357223 */ /* 0x088fe20000000035 */
[-C--:B--2---:R-:W-:Y:S01]  /*5b340*/  FFMA R55, R18, R34.reuse, R55 ;  /* 0x0000002212377223 */ /* 0x084fe20000000037 */
[----:B------:R-:W-:Y:S01]  /*5b350*/  FFMA R34, R19, R34, R67 ;  /* 0x0000002213227223 */ /* 0x000fe20000000043 */
[CC--:B------:R-:W-:Y:S01]  /*5b360*/  FFMA R59, R16.reuse, R122.reuse, R59 ;  /* 0x0000007a103b7223 */ /* 0x0c0fe2000000003b */
[-C--:B------:R-:W-:Y:S01]  /*5b370*/  FFMA R61, R17, R122.reuse, R68 ;  /* 0x0000007a113d7223 */ /* 0x080fe20000000044 */
[----:B------:R-:W-:Y:S01]  /*5b380*/  FFMA R122, R19, R122, R31 ;  /* 0x0000007a137a7223 */ /* 0x000fe2000000001f */
[----:B------:R-:W-:Y:S01]  /*5b390*/  FFMA R67, R16, R134, R47 ;  /* 0x0000008610437223 */ /* 0x000fe2000000002f */
[----:B------:R-:W2:Y:S04]  /*5b3a0*/  LDL.LU R31, [R1+0x418] ;  /* 0x00041800011f7983 */ /* 0x000ea80000300800 */
[----:B------:R-:W3:Y:S01]  /*5b3b0*/  LDL.LU R47, [R1+0x414] ;  /* 0x00041400012f7983 */ /* 0x000ee20000300800 */
        /* <DEDUP_REMOVED lines=30> */
[----:B------:R-:W4:Y:S01]  /*5b5a0*/  LDL.LU R99, [R1+0x410] ;  /* 0x0004100001637983 */ /* 0x000f220000300800 */
[C---:B------:R-:W-:Y:S01]  /*5b5b0*/  FFMA R71, R18.reuse, R134, R95 ;  /* 0x0000008612477223 */ /* 0x040fe2000000005f */
[-C--:B------:R-:W-:Y:S02]  /*5b5c0*/  FFMA R42, R18, R38.reuse, R57 ;  /* 0x00000026122a7223 */ /* 0x080fe40000000039 */
[----:B------:R-:W4:Y:S01]  /*5b5d0*/  LDL.LU R95, [R1+0x40c] ;  /* 0x00040c00015f7983 */ /* 0x000f220000300800 */
[CC--:B------:R-:W-:Y:S01]  /*5b5e0*/  FFMA R40, R16.reuse, R38.reuse, R40 ;  /* 0x0000002610287223 */ /* 0x0c0fe20000000028 */
[C---:B------:R-:W-:Y:S01]  /*5b5f0*/  FFMA R57, R19.reuse, R38, R37 ;  /* 0x0000002613397223 */ /* 0x040fe20000000025 */
[----:B------:R-:W-:Y:S01]  /*5b600*/  FFMA R134, R19, R134, R103 ;  /* 0x0000008613867223 */ /* 0x000fe20000000067 */
[-C--:B------:R-:W-:Y:S01]  /*5b610*/  FFMA R33, R16, R118.reuse, R33 ;  /* 0x0000007610217223 */ /* 0x080fe20000000021 */
[-C--:B------:R-:W-:Y:S01]  /*5b620*/  FFMA R37, R17, R118.reuse, R4 ;  /* 0x0000007611257223 */ /* 0x080fe20000000004 */
[-C--:B------:R-:W-:Y:S01]  /*5b630*/  FFMA R38, R18, R118.reuse, R5 ;  /* 0x0000007612267223 */ /* 0x080fe20000000005 */
[----:B------:R-:W4:Y:S01]  /*5b640*/  LDL.LU R103, [R1+0x408] ;  /* 0x0004080001677983 */ /* 0x000f220000300800 */
[----:B------:R-:W-:Y:S01]  /*5b650*/  FFMA R118, R19, R118, R72 ;  /* 0x0000007613767223 */ /* 0x000fe20000000048 */
[----:B0-----:R-:W-:-:S02]  /*5b660*/  FFMA R72, R12, R11, R63 ;  /* 0x0000000b0c487223 */ /* 0x001fc4000000003f */
[----:B------:R-:W4:Y:S01]  /*5b670*/  LDL.LU R63, [R1+0x404] ;  /* 0x00040400013f7983 */ /* 0x000f220000300800 */
[C---:B--2---:R-:W-:Y:S01]  /*5b680*/  FFMA R244, R12.reuse, R31, R87 ;  /* 0x0000001f0cf47223 */ /* 0x044fe20000000057 */
[----:B---3--:R-:W-:Y:S02]  /*5b690*/  FFMA R4, R12, R47, R43 ;  /* 0x0000002f0c047223 */ /* 0x008fe4000000002b */
[----:B------:R-:W2:Y:S04]  /*5b6a0*/  LDL.LU R87, [R1+0x400] ;  /* 0x0004000001577983 */ /* 0x000ea80000300800 */
[----:B------:R-:W3:Y:S01]  /*5b6b0*/  LDL.LU R43, [R1+0x3fc] ;  /* 0x0003fc00012b7983 */ /* 0x000ee20000300800 */
[----:B------:R-:W-:Y:S01]  /*5b6c0*/  FFMA R129, R19, R30, R29 ;  /* 0x0000001e13817223 */ /* 0x000fe2000000001d */
[-C--:B------:R-:W-:Y:S01]  /*5b6d0*/  FFMA R28, R16, R106.reuse, R28 ;  /* 0x0000006a101c7223 */ /* 0x080fe2000000001c */
[-C--:B------:R-:W-:Y:S01]  /*5b6e0*/  FFMA R29, R17, R106.reuse, R252 ;  /* 0x0000006a111d7223 */ /* 0x080fe200000000fc */
[-C--:B------:R-:W-:Y:S01]  /*5b6f0*/  FFMA R30, R18, R106.reuse, R105 ;  /* 0x0000006a121e7223 */ /* 0x080fe20000000069 */
[----:B------:R-:W-:Y:S01]  /*5b700*/  FFMA R106, R19, R106, R2 ;  /* 0x0000006a136a7223 */ /* 0x000fe20000000002 */
[----:B----4-:R-:W-:-:S02]  /*5b710*/  FFMA R2, R12, R99, R39 ;  /* 0x000000630c027223 */ /* 0x010fc40000000027 */
[----:B------:R-:W4:Y:S04]  /*5b720*/  LDL.LU R39, [R1+0x3f8] ;  /* 0x0003f80001277983 */ /* 0x000f280000300800 */
[----:B------:R0:W-:Y:S04]  /*5b730*/  STL [R1+0x5c], R4 ;  /* 0x00005c0401007387 */ /* 0x0001e80000100800 */
[----:B------:R1:W-:Y:S01]  /*5b740*/  STL [R1+0x70], R2 ;  /* 0x0000700201007387 */ /* 0x0003e20000100800 */
[C---:B0-----:R-:W-:Y:S01]  /*5b750*/  FFMA R4, R12.reuse, R95, R3 ;  /* 0x0000005f0c047223 */ /* 0x041fe20000000003 */
[----:B------:R-:W-:-:S04]  /*5b760*/  FFMA R3, R12, R103, R79 ;  /* 0x000000670c037223 */ /* 0x000fc8000000004f */
[----:B------:R3:W-:Y:S01]  /*5b770*/  STL [R1+0xb4], R4 ;  /* 0x0000b40401007387 */ /* 0x0007e20000100800 */
[----:B-1----:R-:W-:-:S03]  /*5b780*/  FFMA R2, R12, R63, R91 ;  /* 0x0000003f0c027223 */ /* 0x002fc6000000005b */
[----:B------:R-:W4:Y:S04]  /*5b790*/  LDL.LU R91, [R1+0x3f4] ;  /* 0x0003f400015b7983 */ /* 0x000f280000300800 */
[----:B------:R-:W-:Y:S01]  /*5b7a0*/  STL [R1+0xe0], R3 ;  /* 0x0000e00301007387 */ /* 0x000fe20000100800 */
[----:B---3--:R-:W-:-:S03]  /*5b7b0*/  FFMA R4, R12, R43, R107 ;  /* 0x0000002b0c047223 */ /* 0x008fc6000000006b */
[----:B------:R-:W3:Y:S04]  /*5b7c0*/  LDL.LU R107, [R1+0x3f0] ;  /* 0x0003f000016b7983 */ /* 0x000ee80000300800 */
[----:B------:R2:W-:Y:S04]  /*5b7d0*/  STL [R1+0xe8], R2 ;  /* 0x0000e80201007387 */ /* 0x0005e80000100800 */
[----:B------:R-:W-:Y:S01]  /*5b7e0*/  STL [R1+0xf8], R4 ;  /* 0x0000f80401007387 */ /* 0x000fe20000100800 */
[-C--:B------:R-:W-:Y:S01]  /*5b7f0*/  FFMA R27, R18, R90.reuse, R27 ;  /* 0x0000005a121b7223 */ /* 0x080fe2000000001b */
[----:B------:R-:W-:Y:S01]  /*5b800*/  FFMA R26, R17, R90, R26 ;  /* 0x0000005a111a7223 */ /* 0x000fe2000000001a */
[----:B--2---:R-:W-:-:S02]  /*5b810*/  FFMA R2, R12, R87, R135 ;  /* 0x000000570c027223 */ /* 0x004fc40000000087 */
[----:B------:R-:W2:Y:S01]  /*5b820*/  LDL.LU R135, [R1+0x3ec] ;  /* 0x0003ec0001877983 */ /* 0x000ea20000300800 */
[----:B----4-:R-:W-:-:S05]  /*5b830*/  FFMA R3, R12, R39, R75 ;  /* 0x000000270c037223 */ /* 0x010fca000000004b */
[----:B------:R0:W-:Y:S04]  /*5b840*/  STL [R1+0x17c], R3 ;  /* 0x00017c0301007387 */ /* 0x0001e80000100800 */
[----:B------:R-:W4:Y:S04]  /*5b850*/  LDL.LU R18, [R1+0xc4] ;  /* 0x0000c40001127983 */ /* 0x000f280000300800 */
[----:B------:R-:W2:Y:S04]  /*5b860*/  LDL.LU R17, [R1+0xbc] ;  /* 0x0000bc0001117983 */ /* 0x000ea80000300800 */
[----:B------:R3:W-:Y:S04]  /*5b870*/  STL [R1+0x1b8], R2 ;  /* 0x0001b80201007387 */ /* 0x0007e80000100800 */
[----:B------:R-:W4:Y:S01]  /*5b880*/  LDL.LU R16, [R1+0xac] ;  /* 0x0000ac0001107983 */ /* 0x000f220000300800 */
[----:B0-----:R-:W-:-:S03]  /*5b890*/  FFMA R3, R12, R91, R123 ;  /* 0x0000005b0c037223 */ /* 0x001fc6000000007b */
[----:B------:R-:W2:Y:S01]  /*5b8a0*/  LDL.LU R123, [R1+0x3e8] ;  /* 0x0003e800017b7983 */ /* 0x000ea20000300800 */
[----:B---3--:R-:W-:-:S03]  /*5b8b0*/  FFMA R2, R12, R107, R119 ;  /* 0x0000006b0c027223 */ /* 0x008fc60000000077 */
[----:B------:R-:W3:Y:S04]  /*5b8c0*/  LDL.LU R119, [R1+0x3e4] ;  /* 0x0003e40001777983 */ /* 0x000ee80000300800 */
        /* <DEDUP_REMOVED lines=18> */
[----:B------:R-:W4:Y:S01]  /*5b9f0*/  LDL.LU R79, [R1+0x84] ;  /* 0x00008400014f7983 */ /* 0x000f220000300800 */
[----:B---3--:R-:W-:-:S03]  /*5ba00*/  FFMA R19, R12, R119, R35 ;  /* 0x000000770c137223 */ /* 0x008fc60000000023 */
[----:B------:R-:W3:Y:S04]  /*5ba10*/  LDL.LU R35, [R1+0x3e0] ;  /* 0x0003e00001237983 */ /* 0x000ee80000300800 */
        /* <DEDUP_REMOVED lines=11> */
[C---:B----4-:R-:W-:Y:S01]  /*5bad0*/  FFMA R169, R13.reuse, R47, R169 ;  /* 0x0000002f0da97223 */ /* 0x050fe200000000a9 */
        /* <DEDUP_REMOVED lines=14> */
[----:B---3--:R-:W-:-:S05]  /*5bbc0*/  FFMA R18, R12, R35, R18 ;  /* 0x000000230c127223 */ /* 0x008fca0000000012 */
[----:B------:R-:W-:Y:S04]  /*5bbd0*/  STL [R1+0x250], R18 ;  /* 0x0002501201007387 */ /* 0x000fe80000100800 */
[----:B------:R-:W3:Y:S04]  /*5bbe0*/  LDL.LU R12, [R1+0x74] ;  /* 0x00007400010c7983 */ /* 0x000ee80000300800 */
[----:B------:R-:W-:Y:S04]  /*5bbf0*/  STL [R1+0x258], R17 ;  /* 0x0002581101007387 */ /* 0x000fe80000100800 */
[----:B------:R-:W-:Y:S04]  /*5bc00*/  STL [R1+0x260], R19 ;  /* 0x0002601301007387 */ /* 0x000fe80000100800 */
[----:B------:R0:W-:Y:S01]  /*5bc10*/  STL [R1+0x44], R169 ;  /* 0x000044a901007387 */ /* 0x0001e20000100800 */
[C---:B------:R-:W-:Y:S01]  /*5bc20*/  FFMA R5, R13.reuse, R35, R5 ;  /* 0x000000230d057223 */ /* 0x040fe20000000005 */
[C---:B------:R-:W-:Y:S01]  /*5bc30*/  FFMA R245, R14.reuse, R99, R245 ;  /* 0x000000630ef57223 */ /* 0x040fe200000000f5 */
[----:B--2---:R-:W-:Y:S01]  /*5bc40*/  FFMA R239, R14, R87, R239 ;  /* 0x000000570eef7223 */ /* 0x004fe200000000ef */
[----:B------:R-:W1:Y:S04]  /*5bc50*/  LDS.128 R16, [R0+0x1610] ;  /* 0x0016100000107984 */ /* 0x000e680000000c00 */
[----:B0-----:R-:W2:Y:S04]  /*5bc60*/  LDL.LU R169, [R1+0x3dc] ;  /* 0x0003dc0001a97983 */ /* 0x001ea80000300800 */
[----:B------:R0:W-:Y:S04]  /*5bc70*/  STL [R1+0x4c], R172 ;  /* 0x00004cac01007387 */ /* 0x0001e80000100800 */
[----:B0-----:R-:W4:Y:S04]  /*5bc80*/  LDL.LU R172, [R1+0x3d8] ;  /* 0x0003d80001ac7983 */ /* 0x001f280000300800 */
[----:B------:R0:W-:Y:S04]  /*5bc90*/  STL [R1+0x60], R177 ;  /* 0x000060b101007387 */ /* 0x0001e80000100800 */
[----:B0-----:R-:W2:Y:S04]  /*5bca0*/  LDL.LU R177, [R1+0x3d4] ;  /* 0x0003d40001b17983 */ /* 0x001ea80000300800 */
[----:B------:R0:W-:Y:S04]  /*5bcb0*/  STL [R1+0xac], R183 ;  /* 0x0000acb701007387 */ /* 0x0001e80000100800 */
[----:B0-----:R-:W4:Y:S04]  /*5bcc0*/  LDL.LU R183, [R1+0x3d0] ;  /* 0x0003d00001b77983 */ /* 0x001f280000300800 */
[----:B------:R0:W-:Y:S04]  /*5bcd0*/  STL [R1+0xa8], R242 ;  /* 0x0000a8f201007387 */ /* 0x0001e80000100800 */
[----:B0-----:R-:W2:Y:S04]  /*5bce0*/  LDL.LU R242, [R1+0x3cc] ;  /* 0x0003cc0001f27983 */ /* 0x001ea80000300800 */
[----:B------:R0:W-:Y:S04]  /*5bcf0*/  STL [R1+0xb8], R243 ;  /* 0x0000b8f301007387 */ /* 0x0001e80000100800 */
[----:B0-----:R-:W2:Y:S04]  /*5bd00*/  LDL.LU R243, [R1+0x3c8] ;  /* 0x0003c80001f37983 */ /* 0x001ea80000300800 */
[----:B------:R0:W-:Y:S04]  /*5bd10*/  STL [R1+0xc8], R250 ;  /* 0x0000c8fa01007387 */ /* 0x0001e80000100800 */
[----:B0-----:R-:W2:Y:S04]  /*5bd20*/  LDL.LU R250, [R1+0x3c4] ;  /* 0x0003c40001fa7983 */ /* 0x001ea80000300800 */
[----:B------:R0:W-:Y:S04]  /*5bd30*/  STL [R1+0x180], R252 ;  /* 0x000180fc01007387 */ /* 0x0001e80000100800 */
        /* <DEDUP_REMOVED lines=10> */
[----:B0-----:R-:W4:Y:S01]  /*5bde0*/  LDL.LU R3, [R1+0x3ac] ;  /* 0x0003ac0001037983 */ /* 0x001f220000300800 */
[----:B------:R-:W-:-:S03]  /*5bdf0*/  FFMA R13, R13, R135, R79 ;  /* 0x000000870d0d7223 */ /* 0x000fc6000000004f */
[----:B------:R-:W2:Y:S04]  /*5be00*/  LDL.LU R79, [R1+0x3a8] ;  /* 0x0003a800014f7983 */ /* 0x000ea80000300800 */
[----:B------:R3:W-:Y:S02]  /*5be10*/  STL [R1+0x25c], R13 ;  /* 0x00025c0d01007387 */ /* 0x0007e40000100800 */
[C---:B---3--:R-:W-:Y:S01]  /*5be20*/  FFMA R13, R14.reuse, R47, R12 ;  /* 0x0000002f0e0d7223 */ /* 0x048fe2000000000c */
[----:B------:R-:W-:-:S04]  /*5be30*/  FFMA R12, R14, R95, R251 ;  /* 0x0000005f0e0c7223 */ /* 0x000fc800000000fb */
[----:B------:R0:W-:Y:S04]  /*5be40*/  STL [R1+0x8], R13 ;  /* 0x0000080d01007387 */ /* 0x0001e80000100800 */
[----:B------:R3:W-:Y:S04]  /*5be50*/  STL [R1+0x20], R245 ;  /* 0x000020f501007387 */ /* 0x0007e80000100800 */
[----:B------:R1:W-:Y:S01]  /*5be60*/  STL [R1+0x34], R12 ;  /* 0x0000340c01007387 */ /* 0x0003e20000100800 */
[C---:B0-----:R-:W-:Y:S01]  /*5be70*/  FFMA R13, R14.reuse, R103, R249 ;  /* 0x000000670e0d7223 */ /* 0x041fe200000000f9 */
[C---:B---3--:R-:W-:Y:S01]  /*5be80*/  FFMA R245, R14.reuse, R63, R248 ;  /* 0x0000003f0ef57223 */ /* 0x048fe200000000f8 */
[----:B-1----:R-:W-:-:S03]  /*5be90*/  FFMA R12, R14, R43, R247 ;  /* 0x0000002b0e0c7223 */ /* 0x002fc600000000f7 */
[----:B------:R0:W-:Y:S04]  /*5bea0*/  STL [R1+0x54], R13 ;  /* 0x0000540d01007387 */ /* 0x0001e80000100800 */
[----:B------:R-:W-:Y:S04]  /*5beb0*/  STL [R1+0x80], R245 ;  /* 0x000080f501007387 */ /* 0x000fe80000100800 */
[----:B------:R-:W-:Y:S01]  /*5bec0*/  STL [R1+0x88], R12 ;  /* 0x0000880c01007387 */ /* 0x000fe20000100800 */
[----:B0-----:R-:W-:-:S05]  /*5bed0*/  FFMA R13, R14, R39, R246 ;  /* 0x000000270e0d7223 */ /* 0x001fca00000000f6 */
[----:B------:R4:W-:Y:S04]  /*5bee0*/  STL [R1+0xa4], R13 ;  /* 0x0000a40d01007387 */ /* 0x0009e80000100800 */
[----:B------:R-:W-:Y:S01]  /*5bef0*/  STL [R1+0xd0], R239 ;  /* 0x0000d0ef01007387 */ /* 0x000fe20000100800 */
[----:B----4-:R-:W-:-:S03]  /*5bf00*/  FFMA R13, R14, R107, R3 ;  /* 0x0000006b0e0d7223 */ /* 0x010fc60000000003 */
[----:B------:R-:W3:Y:S01]  /*5bf10*/  LDL.LU R3, [R1+0x3a4] ;  /* 0x0003a40001037983 */ /* 0x000ee20000300800 */
[----:B------:R-:W-:-:S05]  /*5bf20*/  FFMA R12, R14, R91, R238 ;  /* 0x0000005b0e0c7223 */ /* 0x000fca00000000ee */
[----:B------:R2:W-:Y:S04]  /*5bf30*/  STL [R1+0x198], R12 ;  /* 0x0001980c01007387 */ /* 0x0005e80000100800 */
[----:B------:R-:W-:Y:S01]  /*5bf40*/  STL [R1+0x1cc], R13 ;  /* 0x0001cc0d01007387 */ /* 0x000fe20000100800 */
[C---:B--2---:R-:W-:Y:S01]  /*5bf50*/  FFMA R12, R14.reuse, R119, R5 ;  /* 0x000000770e0c7223 */ /* 0x044fe20000000005 */
[C---:B------:R-:W-:Y:S01]  /*5bf60*/  FFMA R5, R14.reuse, R35, R4 ;  /* 0x000000230e057223 */ /* 0x040fe20000000004 */
[C---:B------:R-:W-:Y:S01]  /*5bf70*/  FFMA R4, R14.reuse, R123, R2 ;  /* 0x0000007b0e047223 */ /* 0x040fe20000000002 */
[----:B------:R-:W-:Y:S02]  /*5bf80*/  FFMA R2, R14, R135, R105 ;  /* 0x000000870e027223 */ /* 0x000fe40000000069 */
[----:B------:R-:W-:Y:S04]  /*5bf90*/  STL [R1+0x1f4], R12 ;  /* 0x0001f40c01007387 */ /* 0x000fe80000100800 */
        /* <DEDUP_REMOVED lines=24> */
[----:B------:R-:W-:Y:S04]  /*5c120*/  STL [R1+0x210], R5 ;  /* 0x0002100501007387 */ /* 0x000fe80000100800 */
[----:B------:R-:W-:Y:S04]  /*5c130*/  STL [R1+0x230], R4 ;  /* 0x0002300401007387 */ /* 0x000fe80000100800 */
[----:B------:R0:W-:Y:S02]  /*5c140*/  STL [R1+0x248], R2 ;  /* 0x0002480201007387 */ /* 0x0001e40000100800 */
[C---:B0-----:R-:W-:Y:S01]  /*5c150*/  FFMA R2, R16.reuse, R63, R100 ;  /* 0x0000003f10027223 */ /* 0x041fe20000000064 */
[C---:B------:R-:W-:Y:S01]  /*5c160*/  FFMA R5, R16.reuse, R43, R139 ;  /* 0x0000002b10057223 */ /* 0x040fe2000000008b */
[----:B------:R-:W-:-:S03]  /*5c170*/  FFMA R4, R16, R39, R149 ;  /* 0x0000002710047223 */ /* 0x000fc60000000095 */
        /* <DEDUP_REMOVED lines=15> */
[----:B0-----:R-:W-:Y:S01]  /*5c270*/  FFMA R2, R16, R135, R113 ;  /* 0x0000008710027223 */ /* 0x001fe20000000071 */
[C---:B-1----:R-:W-:Y:S01]  /*5c280*/  FFMA R5, R17.reuse, R43, R80 ;  /* 0x0000002b11057223 */ /* 0x042fe20000000050 */
[----:B--2---:R-:W-:-:S03]  /*5c290*/  FFMA R4, R17, R39, R148 ;  /* 0x0000002711047223 */ /* 0x004fc60000000094 */
[----:B------:R0:W-:Y:S04]  /*5c2a0*/  STL [R1+0x238], R2 ;  /* 0x0002380201007387 */ /* 0x0001e80000100800 */
[----:B------:R1:W-:Y:S04]  /*5c2b0*/  STL [R1], R5 ;  /* 0x0000000501007387 */ /* 0x0003e80000100800 */
[----:B------:R2:W-:Y:S01]  /*5c2c0*/  STL [R1+0x38], R4 ;  /* 0x0000380401007387 */ /* 0x0005e20000100800 */
[C---:B0-----:R-:W-:Y:S01]  /*5c2d0*/  FFMA R2, R17.reuse, R87, R154 ;  /* 0x0000005711027223 */ /* 0x041fe2000000009a */
[C---:B-1----:R-:W-:Y:S01]  /*5c2e0*/  FFMA R5, R17.reuse, R91, R84 ;  /* 0x0000005b11057223 */ /* 0x042fe20000000054 */
[----:B--2---:R-:W-:-:S03]  /*5c2f0*/  FFMA R4, R17, R107, R165 ;  /* 0x0000006b11047223 */ /* 0x004fc600000000a5 */
[----:B------:R0:W-:Y:S04]  /*5c300*/  STL [R1+0x58], R2 ;  /* 0x0000580201007387 */ /* 0x0001e80000100800 */
[----:B------:R1:W-:Y:S01]  /*5c310*/  STL [R1+0x9c], R5 ;  /* 0x00009c0501007387 */ /* 0x0003e20000100800 */
[----:B------:R-:W-:-:S03]  /*5c320*/  FFMA R105, R11, R15, R252 ;  /* 0x0000000f0b697223 */ /* 0x000fc600000000fc */
[----:B------:R2:W-:Y:S01]  /*5c330*/  STL [R1+0x11c], R4 ;  /* 0x00011c0401007387 */ /* 0x0005e20000100800 */
[----:B------:R-:W-:Y:S01]  /*5c340*/  FFMA R79, R11, R14, R79 ;  /* 0x0000000e0b4f7223 */ /* 0x000fe2000000004f */
[----:B------:R-:W-:Y:S01]  /*5c350*/  FFMA R240, R14, R31, R240 ;  /* 0x0000001f0ef07223 */ /* 0x000fe200000000f0 */
[C---:B0-----:R-:W-:Y:S01]  /*5c360*/  FFMA R2, R17.reuse, R119, R128 ;  /* 0x0000007711027223 */ /* 0x041fe20000000080 */
[----:B-1----:R-:W-:Y:S01]  /*5c370*/  FFMA R5, R17, R35, R174 ;  /* 0x0000002311057223 */ /* 0x002fe200000000ae */
[C---:B------:R-:W-:Y:S01]  /*5c380*/  FFMA R250, R15.reuse, R31, R250 ;  /* 0x0000001f0ffa7223 */ /* 0x040fe200000000fa */
[C---:B------:R-:W-:Y:S01]  /*5c390*/  FFMA R246, R15.reuse, R47, R243 ;  /* 0x0000002f0ff67223 */ /* 0x040fe200000000f3 */
[----:B------:R-:W-:Y:S01]  /*5c3a0*/  FFMA R252, R15, R99, R242 ;  /* 0x000000630ffc7223 */ /* 0x000fe200000000f2 */
[C---:B--2---:R-:W-:Y:S01]  /*5c3b0*/  FFMA R4, R17.reuse, R123, R180 ;  /* 0x0000007b11047223 */ /* 0x044fe200000000b4 */
[----:B------:R0:W-:Y:S04]  /*5c3c0*/  STL [R1+0x148], R2 ;  /* 0x0001480201007387 */ /* 0x0001e80000100800 */
[----:B------:R-:W1:Y:S04]  /*5c3d0*/  LDS.128 R12, [R0+0x1620] ;  /* 0x00162000000c7984 */ /* 0x000e680000000c00 */
[----:B------:R2:W-:Y:S04]  /*5c3e0*/  STL [R1+0x1b0], R5 ;  /* 0x0001b00501007387 */ /* 0x0005e80000100800 */
[----:B------:R4:W-:Y:S01]  /*5c3f0*/  STL [R1+0x1e0], R4 ;  /* 0x0001e00401007387 */ /* 0x0009e20000100800 */
[----:B0-----:R-:W-:-:S05]  /*5c400*/  FFMA R2, R17, R135, R157 ;  /* 0x0000008711027223 */ /* 0x001fca000000009d */
[----:B------:R0:W-:Y:S01]  /*5c410*/  STL [R1+0x214], R2 ;  /* 0x0002140201007387 */ /* 0x0001e20000100800 */
[C---:B--2---:R-:W-:Y:S01]  /*5c420*/  FFMA R5, R18.reuse, R91, R69 ;  /* 0x0000005b12057223 */ /* 0x044fe20000000045 */
[C---:B----4-:R-:W-:Y:S01]  /*5c430*/  FFMA R4, R18.reuse, R107, R130 ;  /* 0x0000006b12047223 */ /* 0x050fe20000000082 */
[----:B0-----:R-:W-:-:S05]  /*5c440*/  FFMA R2, R18, R87, R153 ;  /* 0x0000005712027223 */ /* 0x001fca0000000099 */
[----:B------:R0:W-:Y:S04]  /*5c450*/  STL [R1+0x14], R2 ;  /* 0x0000140201007387 */ /* 0x0001e80000100800 */
[----:B------:R2:W-:Y:S04]  /*5c460*/  STL [R1+0x6c], R5 ;  /* 0x00006c0501007387 */ /* 0x0005e80000100800 */
[----:B------:R4:W-:Y:S01]  /*5c470*/  STL [R1+0xd4], R4 ;  /* 0x0000d40401007387 */ /* 0x0009e20000100800 */
[C---:B0-----:R-:W-:Y:S01]  /*5c480*/  FFMA R2, R18.reuse, R119, R104 ;  /* 0x0000007712027223 */ /* 0x041fe20000000068 */
[C---:B--2---:R-:W-:Y:S01]  /*5c490*/  FFMA R5, R18.reuse, R35, R116 ;  /* 0x0000002312057223 */ /* 0x044fe20000000074 */
[----:B----4-:R-:W-:-:S03]  /*5c4a0*/  FFMA R4, R18, R123, R179 ;  /* 0x0000007b12047223 */ /* 0x010fc600000000b3 */
[----:B------:R0:W-:Y:S04]  /*5c4b0*/  STL [R1+0x118], R2 ;  /* 0x0001180201007387 */ /* 0x0001e80000100800 */
[----:B------:R2:W-:Y:S04]  /*5c4c0*/  STL [R1+0x174], R5 ;  /* 0x0001740501007387 */ /* 0x0005e80000100800 */
[----:B------:R4:W-:Y:S01]  /*5c4d0*/  STL [R1+0x1ac], R4 ;  /* 0x0001ac0401007387 */ /* 0x0009e20000100800 */
[----:B0-----:R-:W-:Y:S01]  /*5c4e0*/  FFMA R2, R18, R135, R193 ;  /* 0x0000008712027223 */ /* 0x001fe200000000c1 */
[C---:B--2---:R-:W-:Y:S01]  /*5c4f0*/  FFMA R5, R19.reuse, R91, R58 ;  /* 0x0000005b13057223 */ /* 0x044fe2000000003a */
[----:B----4-:R-:W-:-:S03]  /*5c500*/  FFMA R4, R19, R107, R88 ;  /* 0x0000006b13047223 */ /* 0x010fc60000000058 */
[----:B------:R0:W-:Y:S04]  /*5c510*/  STL [R1+0x1e8], R2 ;  /* 0x0001e80201007387 */ /* 0x0001e80000100800 */
[----:B------:R2:W-:Y:S04]  /*5c520*/  STL [R1+0x3c], R5 ;  /* 0x00003c0501007387 */ /* 0x0005e80000100800 */
[----:B------:R4:W-:Y:S01]  /*5c530*/  STL [R1+0x50], R4 ;  /* 0x0000500401007387 */ /* 0x0009e20000100800 */
[C---:B------:R-:W-:Y:S01]  /*5c540*/  FFMA R182, R16.reuse, R47, R8 ;  /* 0x0000002f10b67223 */ /* 0x040fe20000000008 */
[C---:B------:R-:W-:Y:S01]  /*5c550*/  FFMA R181, R17.reuse, R95, R56 ;  /* 0x0000005f11b57223 */ /* 0x040fe20000000038 */
[----:B------:R-:W-:Y:S01]  /*5c560*/  FFMA R238, R17, R103, R7 ;  /* 0x0000006711ee7223 */ /* 0x000fe20000000007 */
[----:B0-----:R-:W-:Y:S01]  /*5c570*/  FFMA R2, R19, R119, R82 ;  /* 0x0000007713027223 */ /* 0x001fe20000000052 */
[C---:B------:R-:W-:Y:S01]  /*5c580*/  FFMA R6, R16.reuse, R11, R6 ;  /* 0x0000000b10067223 */ /* 0x040fe20000000006 */
[C---:B------:R-:W-:Y:S01]  /*5c590*/  FFMA R176, R16.reuse, R31, R66 ;  /* 0x0000001f10b07223 */ /* 0x040fe20000000042 */
[C---:B------:R-:W-:Y:S01]  /*5c5a0*/  FFMA R239, R16.reuse, R99, R73 ;  /* 0x0000006310ef7223 */ /* 0x040fe20000000049 */
[C---:B------:R-:W-:Y:S01]  /*5c5b0*/  FFMA R243, R16.reuse, R95, R96 ;  /* 0x0000005f10f37223 */ /* 0x040fe20000000060 */
[----:B------:R0:W-:Y:S01]  /*5c5c0*/  STL [R1+0xcc], R2 ;  /* 0x0000cc0201007387 */ /* 0x0001e20000100800 */
[----:B------:R-:W-:Y:S01]  /*5c5d0*/  FFMA R251, R16, R103, R76 ;  /* 0x0000006710fb7223 */ /* 0x000fe2000000004c */
        /* <DEDUP_REMOVED lines=24> */
[C---:B--2---:R-:W-:Y:S01]  /*5c760*/  FFMA R5, R19.reuse, R35, R78 ;  /* 0x0000002313057223 */ /* 0x044fe2000000004e */
[C---:B----4-:R-:W-:Y:S01]  /*5c770*/  FFMA R4, R19.reuse, R123, R178 ;  /* 0x0000007b13047223 */ /* 0x050fe200000000b2 */
[----:B0-----:R-:W-:-:S02]  /*5c780*/  FFMA R2, R19, R135, R200 ;  /* 0x0000008713027223 */ /* 0x001fc400000000c8 */
[----:B------:R-:W0:Y:S04]  /*5c790*/  LDS.128 R16, [R0+0x1630] ;  /* 0x0016300000107984 */ /* 0x000e280000000c00 */
[----:B------:R-:W-:Y:S04]  /*5c7a0*/  STL [R1+0x130], R5 ;  /* 0x0001300501007387 */ /* 0x000fe80000100800 */
[----:B------:R1:W-:Y:S04]  /*5c7b0*/  STL [R1+0x15c], R4 ;  /* 0x00015c0401007387 */ /* 0x0003e80000100800 */
        /* <DEDUP_REMOVED lines=8> */
[----:B--2---:R-:W-:-:S04]  /*5c840*/  FFMA R2, R12, R135, R209 ;  /* 0x000000870c027223 */ /* 0x004fc800000000d1 */
[----:B------:R-:W-:Y:S04]  /*5c850*/  STL [R1+0x128], R4 ;  /* 0x0001280401007387 */ /* 0x000fe80000100800 */
[----:B------:R1:W-:Y:S01]  /*5c860*/  STL [R1+0x178], R2 ;  /* 0x0001780201007387 */ /* 0x0003e20000100800 */
[C---:B----4-:R-:W-:Y:S01]  /*5c870*/  FFMA R5, R13.reuse, R35, R210 ;  /* 0x000000230d057223 */ /* 0x050fe200000000d2 */
[C---:B-1----:R-:W-:Y:S01]  /*5c880*/  FFMA R2, R13.reuse, R119, R211 ;  /* 0x000000770d027223 */ /* 0x042fe200000000d3 */
[----:B------:R-:W-:-:S04]  /*5c890*/  FFMA R4, R13, R123, R32 ;  /* 0x0000007b0d047223 */ /* 0x000fc80000000020 */
[----:B------:R1:W-:Y:S04]  /*5c8a0*/  STL [R1+0x28], R2 ;  /* 0x0000280201007387 */ /* 0x0003e80000100800 */
[----:B------:R-:W-:Y:S04]  /*5c8b0*/  STL [R1+0x98], R5 ;  /* 0x0000980501007387 */ /* 0x000fe80000100800 */
[----:B------:R2:W-:Y:S01]  /*5c8c0*/  STL [R1+0xec], R4 ;  /* 0x0000ec0401007387 */ /* 0x0005e20000100800 */
[----:B-1----:R-:W-:Y:S01]  /*5c8d0*/  FFMA R2, R13, R135, R222 ;  /* 0x000000870d027223 */ /* 0x002fe200000000de */
[----:B--2---:R-:W-:-:S04]  /*5c8e0*/  FFMA R4, R14, R35, R224 ;  /* 0x000000230e047223 */ /* 0x004fc800000000e0 */
[----:B------:R1:W-:Y:S04]  /*5c8f0*/  STL [R1+0x140], R2 ;  /* 0x0001400201007387 */ /* 0x0003e80000100800 */
[----:B------:R-:W2:Y:S04]  /*5c900*/  LDL.LU R210, [R1+0x5c] ;  /* 0x00005c0001d27983 */ /* 0x000ea80000300800 */
[----:B------:R-:W-:Y:S04]  /*5c910*/  STL [R1+0x18], R4 ;  /* 0x0000180401007387 */ /* 0x000fe80000100800 */
[----:B------:R-:W4:Y:S01]  /*5c920*/  LDL.LU R211, [R1+0x44] ;  /* 0x0000440001d37983 */ /* 0x000f220000300800 */
[----:B------:R-:W-:Y:S01]  /*5c930*/  FFMA R36, R15, R87, R89 ;  /* 0x000000570f247223 */ /* 0x000fe20000000059 */
[----:B-1----:R-:W-:Y:S01]  /*5c940*/  FFMA R2, R14, R123, R223 ;  /* 0x0000007b0e027223 */ /* 0x002fe200000000df */
[C---:B------:R-:W-:Y:S01]  /*5c950*/  FFMA R73, R12.reuse, R11, R22 ;  /* 0x0000000b0c497223 */ /* 0x040fe20000000016 */
[----:B------:R-:W-:Y:S01]  /*5c960*/  FFMA R197, R12, R47, R197 ;  /* 0x0000002f0cc57223 */ /* 0x000fe200000000c5 */
[----:B------:R-:W-:Y:S01]  /*5c970*/  FFMA R84, R11, R13, R23 ;  /* 0x0000000d0b547223 */ /* 0x000fe20000000017 */
[-C--:B------:R-:W-:Y:S01]  /*5c980*/  FFMA R207, R13, R47.reuse, R207 ;  /* 0x0000002f0dcf7223 */ /* 0x080fe200000000cf */
[----:B------:R1:W-:Y:S01]  /*5c990*/  STL [R1+0x90], R2 ;  /* 0x0000900201007387 */ /* 0x0003e20000100800 */
[-C--:B------:R-:W-:Y:S01]  /*5c9a0*/  FFMA R187, R14, R47.reuse, R187 ;  /* 0x0000002f0ebb7223 */ /* 0x080fe200000000bb */
[C---:B------:R-:W-:Y:S01]  /*5c9b0*/  FFMA R88, R15.reuse, R47, R236 ;  /* 0x0000002f0f587223 */ /* 0x040fe200000000ec */
[C---:B------:R-:W-:Y:S01]  /*5c9c0*/  FFMA R48, R15.reuse, R63, R97 ;  /* 0x0000003f0f307223 */ /* 0x040fe20000000061 */
[----:B------:R-:W-:Y:S01]  /*5c9d0*/  FFMA R193, R15, R35, R45 ;  /* 0x000000230fc17223 */ /* 0x000fe2000000002d */
[-C--:B0-----:R-:W-:Y:S01]  /*5c9e0*/  FFMA R89, R16, R47.reuse, R133 ;  /* 0x0000002f10597223 */ /* 0x081fe20000000085 */
[-C--:B------:R-:W-:Y:S01]  /*5c9f0*/  FFMA R163, R17, R47.reuse, R136 ;  /* 0x0000002f11a37223 */ /* 0x080fe20000000088 */
[CC--:B------:R-:W-:Y:S01]  /*5ca00*/  FFMA R170, R18.reuse, R47.reuse, R131 ;  /* 0x0000002f12aa7223 */ /* 0x0c0fe20000000083 */
[----:B------:R-:W-:Y:S01]  /*5ca10*/  FFMA R171, R19, R47, R141 ;  /* 0x0000002f13ab7223 */ /* 0x000fe2000000008d */
[----:B------:R-:W-:Y:S01]  /*5ca20*/  FFMA R167, R18, R99, R46 ;  /* 0x0000006312a77223 */ /* 0x000fe2000000002e */
[----:B-1----:R-:W-:Y:S01]  /*5ca30*/  FFMA R2, R15, R123, R44 ;  /* 0x0000007b0f027223 */ /* 0x002fe2000000002c */
[C---:B------:R-:W-:Y:S01]  /*5ca40*/  FFMA R97, R11.reuse, R17, R111 ;  /* 0x000000110b617223 */ /* 0x040fe2000000006f */
[C---:B------:R-:W-:Y:S01]  /*5ca50*/  FFMA R154, R11.reuse, R18, R108 ;  /* 0x000000120b9a7223 */ /* 0x040fe2000000006c */
[----:B---3--:R-:W-:Y:S04]  /*5ca60*/  LDS.128 R44, [R3+0x30] ;  /* 0x00003000032c7984 */ /* 0x008fe80000000c00 */
[----:B------:R-:W0:Y:S01]  /*5ca70*/  LDS.128 R20, [R0+0x1810] ;  /* 0x0018100000147984 */ /* 0x000e220000000c00 */
[C---:B------:R-:W-:Y:S01]  /*5ca80*/  FFMA R248, R12.reuse, R91, R202 ;  /* 0x0000005b0cf87223 */ /* 0x040fe200000000ca */
[C---:B------:R-:W-:Y:S01]  /*5ca90*/  FFMA R148, R11.reuse, R14, R24 ;  /* 0x0000000e0b947223 */ /* 0x040fe20000000018 */
[----:B------:R-:W-:Y:S01]  /*5caa0*/  FFMA R149, R11, R15, R25 ;  /* 0x0000000f0b957223 */ /* 0x000fe20000000019 */
[----:B------:R-:W1:Y:S01]  /*5cab0*/  LDS.128 R108, [R3+0x70] ;  /* 0x00007000036c7984 */ /* 0x000e620000000c00 */
        /* <DEDUP_REMOVED lines=41> */
[----:B------:R-:W3:Y:S04]  /*5cd50*/  LDS.128 R12, [R0+0x1800] ;  /* 0x00180000000c7984 */ /* 0x000ee80000000c00 */
[----:B------:R-:W3:Y:S01]  /*5cd60*/  LDS.128 R112, [R0+0x1820] ;  /* 0x0018200000707984 */ /* 0x000ee20000000c00 */
[----:B------:R-:W-:Y:S01]  /*5cd70*/  FFMA R155, R11, R19, R121 ;  /* 0x000000130b9b7223 */ /* 0x000fe20000000079 */
[CC--:B------:R-:W-:Y:S01]  /*5cd80*/  FFMA R92, R17.reuse, R31.reuse, R126 ;  /* 0x0000001f115c7223 */ /* 0x0c0fe2000000007e */
[----:B------:R-:W-:Y:S01]  /*5cd90*/  FFMA R93, R18, R31, R127 ;  /* 0x0000001f125d7223 */ /* 0x000fe2000000007f */
[CC--:B------:R-:W-:Y:S01]  /*5cda0*/  FFMA R85, R16.reuse, R95.reuse, R143 ;  /* 0x0000005f10557223 */ /* 0x0c0fe2000000008f */
[C---:B------:R-:W-:Y:S01]  /*5cdb0*/  FFMA R164, R17.reuse, R95, R144 ;  /* 0x0000005f11a47223 */ /* 0x040fe20000000090 */
        /* <DEDUP_REMOVED lines=10> */
[----:B------:R-:W-:Y:S01]  /*5ce60*/  FFMA R126, R18, R39, R42 ;  /* 0x00000027127e7223 */ /* 0x000fe2000000002a */
[C---:B------:R-:W-:Y:S01]  /*5ce70*/  FFMA R96, R16.reuse, R31, R125 ;  /* 0x0000001f10607223 */ /* 0x040fe2000000007d */
[----:B------:R-:W3:Y:S01]  /*5ce80*/  LDS.128 R40, [R0+0x1830] ;  /* 0x0018300000287984 */ /* 0x000ee20000000c00 */
        /* <DEDUP_REMOVED lines=15> */
[----:B------:R-:W4:Y:S01]  /*5cf80*/  LDL.LU R212, [R1+0x8] ;  /* 0x0000080001d47983 */ /* 0x000f220000300800 */
[----:B-1----:R-:W-:-:S03]  /*5cf90*/  FFMA R6, R108, R22, R156 ;  /* 0x000000166c067223 */ /* 0x002fc6000000009c */
[----:B------:R-:W-:Y:S04]  /*5cfa0*/  STL [R1+0x334], R46 ;  /* 0x0003342e01007387 */ /* 0x000fe80000100800 */
[----:B------:R-:W-:Y:S04]  /*5cfb0*/  STL [R1+0x330], R47 ;  /* 0x0003302f01007387 */ /* 0x000fe80000100800 */
[----:B------:R-:W-:Y:S01]  /*5cfc0*/  STL [R1+0x338], R110 ;  /* 0x0003386e01007387 */ /* 0x000fe20000100800 */
[----:B---3--:R-:W-:Y:S01]  /*5cfd0*/  FFMA R242, R108, R13, R241 ;  /* 0x0000000d6cf27223 */ /* 0x008fe200000000f1 */
[----:B------:R-:W-:Y:S01]  /*5cfe0*/  FFMA R74, R16, R119, R33 ;  /* 0x00000077104a7223 */ /* 0x000fe20000000021 */
[----:B------:R-:W-:Y:S01]  /*5cff0*/  FFMA R241, R108, R21, R8 ;  /* 0x000000156cf17223 */ /* 0x000fe20000000008 */
[----:B------:R-:W-:Y:S01]  /*5d000*/  STL [R1+0x32c], R111 ;  /* 0x00032c6f01007387 */ /* 0x000fe20000100800 */
[----:B------:R-:W-:Y:S01]  /*5d010*/  FFMA R33, R44, R22, R7 ;  /* 0x000000162c217223 */ /* 0x000fe20000000007 */
[----:B------:R-:W-:Y:S01]  /*5d020*/  FFMA R8, R108, R23, R192 ;  /* 0x000000176c087223 */ /* 0x000fe200000000c0 */
[CC--:B------:R-:W-:Y:S01]  /*5d030*/  FFMA R130, R17.reuse, R119.reuse, R37 ;  /* 0x0000007711827223 */ /* 0x0c0fe20000000025 */
[----:B------:R-:W-:Y:S01]  /*5d040*/  FFMA R131, R18, R119, R38 ;  /* 0x0000007712837223 */ /* 0x000fe20000000026 */
[----:B------:R-:W-:Y:S01]  /*5d050*/  FFMA R7, R112, R108, R199 ;  /* 0x0000006c70077223 */ /* 0x000fe200000000c7 */
        /* <DEDUP_REMOVED lines=10> */
[----:B0-----:R-:W-:Y:S01]  /*5d100*/  FFMA R6, R108, R113, R219 ;  /* 0x000000716c067223 */ /* 0x001fe200000000db */
[C---:B------:R-:W-:Y:S01]  /*5d110*/  FFMA R77, R17.reuse, R107, R29 ;  /* 0x0000006b114d7223 */ /* 0x040fe2000000001d */
[----:B------:R-:W-:Y:S01]  /*5d120*/  FFMA R18, R44, R15, R105 ;  /* 0x0000000f2c127223 */ /* 0x000fe20000000069 */
[-C--:B------:R-:W-:Y:S01]  /*5d130*/  FFMA R153, R17, R103.reuse, R150 ;  /* 0x0000006711997223 */ /* 0x080fe20000000096 */
[----:B------:R-:W0:Y:S04]  /*5d140*/  LDS.128 R104, [R3+0xb0] ;  /* 0x0000b00003687984 */ /* 0x000e280000000c00 */
[----:B------:R-:W-:Y:S01]  /*5d150*/  STL [R1+0x120], R8 ;  /* 0x0001200801007387 */ /* 0x000fe20000100800 */
[----:B------:R-:W-:Y:S01]  /*5d160*/  FFMA R137, R16, R103, R147 ;  /* 0x0000006710897223 */ /* 0x000fe20000000093 */
[----:B------:R-:W-:-:S02]  /*5d170*/  FFMA R150, R44, R40, R100 ;  /* 0x000000282c967223 */ /* 0x000fc40000000064 */
[----:B------:R-:W-:Y:S04]  /*5d180*/  STL [R1+0x160], R7 ;  /* 0x0001600701007387 */ /* 0x000fe80000100800 */
[----:B------:R1:W-:Y:S04]  /*5d190*/  STL [R1+0x190], R6 ;  /* 0x0001900601007387 */ /* 0x0003e80000100800 */
[----:B------:R-:W3:Y:S01]  /*5d1a0*/  LDS.128 R100, [R3+0xf0] ;  /* 0x0000f00003647984 */ /* 0x000ee20000000c00 */
[----:B------:R-:W-:Y:S01]  /*5d1b0*/  FFMA R151, R44, R41, R97 ;  /* 0x000000292c977223 */ /* 0x000fe20000000061 */
[----:B-1----:R-:W-:-:S02]  /*5d1c0*/  FFMA R6, R40, R108, R96 ;  /* 0x0000006c28067223 */ /* 0x002fc40000000060 */
[----:B------:R-:W1:Y:S01]  /*5d1d0*/  LDS.128 R96, [R3+0x130] ;  /* 0x0001300003607984 */ /* 0x000e620000000c00 */
[C---:B------:R-:W-:Y:S01]  /*5d1e0*/  FFMA R8, R108.reuse, R114, R221 ;  /* 0x000000726c087223 */ /* 0x040fe200000000dd */
[----:B------:R-:W-:-:S04]  /*5d1f0*/  FFMA R7, R108, R115, R234 ;  /* 0x000000736c077223 */ /* 0x000fc800000000ea */
[----:B------:R-:W-:Y:S04]  /*5d200*/  STL [R1+0x1c0], R8 ;  /* 0x0001c00801007387 */ /* 0x000fe80000100800 */
[----:B------:R-:W-:Y:S04]  /*5d210*/  STL [R1+0x1f0], R7 ;  /* 0x0001f00701007387 */ /* 0x000fe80000100800 */
[----:B0-----:R-:W-:Y:S04]  /*5d220*/  STL [R1+0x33c], R106 ;  /* 0x00033c6a01007387 */ /* 0x001fe80000100800 */
[----:B------:R0:W-:Y:S04]  /*5d230*/  STL [R1+0x224], R6 ;  /* 0x0002240601007387 */ /* 0x0001e80000100800 */
[----:B------:R-:W-:Y:S04]  /*5d240*/  STL [R1+0x31c], R107 ;  /* 0x00031c6b01007387 */ /* 0x000fe80000100800 */
[----:B---3--:R-:W-:Y:S04]  /*5d250*/  STL [R1+0x340], R102 ;  /* 0x0003406601007387 */ /* 0x008fe80000100800 */
[----:B------:R-:W-:Y:S04]  /*5d260*/  STL [R1+0x318], R103 ;  /* 0x0003186701007387 */ /* 0x000fe80000100800 */
[----:B-1----:R-:W-:Y:S04]  /*5d270*/  STL [R1+0x344], R98 ;  /* 0x0003446201007387 */ /* 0x002fe80000100800 */
[----:B------:R-:W-:Y:S04]  /*5d280*/  STL [R1+0x314], R99 ;  /* 0x0003146301007387 */ /* 0x000fe80000100800 */
[----:B------:R-:W3:Y:S04]  /*5d290*/  LDL.LU R213, [R1+0x70] ;  /* 0x0000700001d57983 */ /* 0x000ee80000300800 */
[----:B------:R-:W3:Y:S01]  /*5d2a0*/  LDL.LU R209, [R1+0x4c] ;  /* 0x00004c0001d17983 */ /* 0x000ee20000300800 */
[C---:B0-----:R-:W-:Y:S01]  /*5d2b0*/  FFMA R6, R108.reuse, R41, R92 ;  /* 0x000000296c067223 */ /* 0x041fe2000000005c */
[----:B------:R-:W-:-:S02]  /*5d2c0*/  FFMA R7, R108, R42, R93 ;  /* 0x0000002a6c077223 */ /* 0x000fc4000000005d */
[----:B------:R-:W0:Y:S04]  /*5d2d0*/  LDS.128 R92, [R3+0x170] ;  /* 0x00017000035c7984 */ /* 0x000e280000000c00 */
[----:B------:R1:W-:Y:S04]  /*5d2e0*/  STL [R1+0x220], R6 ;  /* 0x0002200601007387 */ /* 0x0003e80000100800 */
[----:B------:R-:W3:Y:S01]  /*5d2f0*/  LDL.LU R178, [R1+0x20] ;  /* 0x0000200001b27983 */ /* 0x000ee20000300800 */
[----:B------:R-:W-:Y:S01]  /*5d300*/  FFMA R133, R17, R91, R26 ;  /* 0x0000005b11857223 */ /* 0x000fe2000000001a */
[----:B------:R-:W-:-:S02]  /*5d310*/  FFMA R26, R104, R22, R124 ;  /* 0x00000016681a7223 */ /* 0x000fc4000000007c */
[----:B------:R1:W-:Y:S01]  /*5d320*/  STL [R1+0x21c], R7 ;  /* 0x00021c0701007387 */ /* 0x0003e20000100800 */
[----:B------:R-:W-:Y:S01]  /*5d330*/  FFMA R8, R104, R23, R190 ;  /* 0x0000001768087223 */ /* 0x000fe200000000be */
[----:B-1----:R-:W-:Y:S01]  /*5d340*/  FFMA R6, R108, R43, R31 ;  /* 0x0000002b6c067223 */ /* 0x002fe2000000001f */
[----:B------:R-:W-:Y:S01]  /*5d350*/  FFMA R7, R112, R104, R197 ;  /* 0x0000006870077223 */ /* 0x000fe200000000c5 */
[----:B------:R-:W-:Y:S01]  /*5d360*/  FFMA R128, R16, R91, R10 ;  /* 0x0000005b10807223 */ /* 0x000fe2000000000a */
[----:B0-----:R-:W-:Y:S04]  /*5d370*/  STL [R1+0x348], R94 ;  /* 0x0003485e01007387 */ /* 0x001fe80000100800 */
[----:B------:R-:W-:Y:S04]  /*5d380*/  STL [R1+0x218], R6 ;  /* 0x0002180601007387 */ /* 0x000fe80000100800 */
[----:B------:R-:W-:Y:S04]  /*5d390*/  STL [R1+0x310], R95 ;  /* 0x0003105f01007387 */ /* 0x000fe80000100800 */
[----:B------:R0:W-:Y:S04]  /*5d3a0*/  STL [R1+0x7c], R26 ;  /* 0x00007c1a01007387 */ /* 0x0001e80000100800 */
[----:B------:R1:W-:Y:S04]  /*5d3b0*/  STL [R1+0xc0], R8 ;  /* 0x0000c00801007387 */ /* 0x0003e80000100800 */
[----:B------:R2:W-:Y:S01]  /*5d3c0*/  STL [R1+0x114], R7 ;  /* 0x0001140701007387 */ /* 0x0005e20000100800 */
[C---:B0-----:R-:W-:Y:S01]  /*5d3d0*/  FFMA R26, R104.reuse, R113, R207 ;  /* 0x00000071681a7223 */ /* 0x041fe200000000cf */
[C---:B-1----:R-:W-:Y:S01]  /*5d3e0*/  FFMA R8, R104.reuse, R114, R187 ;  /* 0x0000007268087223 */ /* 0x042fe200000000bb */
[----:B--2---:R-:W-:-:S03]  /*5d3f0*/  FFMA R7, R104, R115, R88 ;  /* 0x0000007368077223 */ /* 0x004fc60000000058 */
[----:B------:R-:W-:Y:S04]  /*5d400*/  STL [R1+0x158], R26 ;  /* 0x0001581a01007387 */ /* 0x000fe80000100800 */
[----:B------:R-:W2:Y:S04]  /*5d410*/  LDL.LU R225, [R1+0xb4] ;  /* 0x0000b40001e17983 */ /* 0x000ea80000300800 */
[----:B------:R-:W-:Y:S04]  /*5d420*/  STL [R1+0x188], R8 ;  /* 0x0001880801007387 */ /* 0x000fe80000100800 */
[----:B------:R-:W2:Y:S04]  /*5d430*/  LDL.LU R222, [R1+0x60] ;  /* 0x0000600001de7983 */ /* 0x000ea80000300800 */
[----:B------:R0:W-:Y:S02]  /*5d440*/  STL [R1+0x1bc], R7 ;  /* 0x0001bc0701007387 */ /* 0x0001e40000100800 */
[----:B0-----:R-:W-:-:S02]  /*5d450*/  FFMA R7, R40, R104, R89 ;  /* 0x0000006828077223 */ /* 0x001fc40000000059 */
[----:B------:R-:W0:Y:S01]  /*5d460*/  LDS.128 R88, [R3+0x1b0] ;  /* 0x0001b00003587984 */ /* 0x000e220000000c00 */
[C---:B------:R-:W-:Y:S01]  /*5d470*/  FFMA R26, R104.reuse, R41, R163 ;  /* 0x00000029681a7223 */ /* 0x040fe200000000a3 */
[----:B------:R-:W-:Y:S01]  /*5d480*/  FFMA R8, R104, R42, R170 ;  /* 0x0000002a68087223 */ /* 0x000fe200000000aa */
[----:B------:R-:W-:Y:S01]  /*5d490*/  FFMA R27, R100, R23, R191 ;  /* 0x00000017641b7223 */ /* 0x000fe200000000bf */
[----:B------:R-:W-:Y:S01]  /*5d4a0*/  FFMA R236, R12, R104, R210 ;  /* 0x000000680cec7223 */ /* 0x000fe200000000d2 */
[C---:B----4-:R-:W-:Y:S01]  /*5d4b0*/  FFMA R6, R104.reuse, R13, R211 ;  /* 0x0000000d68067223 */ /* 0x050fe200000000d3 */
[----:B------:R-:W4:Y:S04]  /*5d4c0*/  LDL.LU R210, [R1+0x34] ;  /* 0x0000340001d27983 */ /* 0x000f280000300800 */
[----:B------:R-:W4:Y:S04]  /*5d4d0*/  LDL.LU R211, [R1+0x4] ;  /* 0x0000040001d37983 */ /* 0x000f280000300800 */
[----:B------:R1:W-:Y:S04]  /*5d4e0*/  STL [R1+0x200], R7 ;  /* 0x0002000701007387 */ /* 0x0003e80000100800 */
[----:B------:R-:W-:Y:S04]  /*5d4f0*/  STL [R1+0x1fc], R26 ;  /* 0x0001fc1a01007387 */ /* 0x000fe80000100800 */
[----:B------:R0:W-:Y:S01]  /*5d500*/  STL [R1+0x1f8], R8 ;  /* 0x0001f80801007387 */ /* 0x0001e20000100800 */
[----:B-1----:R-:W-:Y:S01]  /*5d510*/  FFMA R7, R104, R43, R171 ;  /* 0x0000002b68077223 */ /* 0x002fe200000000ab */
[----:B0-----:R-:W-:-:S02]  /*5d520*/  FFMA R8, R100, R22, R132 ;  /* 0x0000001664087223 */ /* 0x001fc40000000084 */
[----:B------:R-:W-:Y:S04]  /*5d530*/  STL [R1+0x34c], R90 ;  /* 0x00034c5a01007387 */ /* 0x000fe80000100800 */
[----:B------:R-:W-:Y:S01]  /*5d540*/  STL [R1+0x1ec], R7 ;  /* 0x0001ec0701007387 */ /* 0x000fe20000100800 */
[----:B------:R-:W-:-:S03]  /*5d550*/  FFMA R26, R112, R100, R198 ;  /* 0x00000064701a7223 */ /* 0x000fc600000000c6 */
[----:B------:R-:W-:Y:S04]  /*5d560*/  STL [R1+0x30c], R91 ;  /* 0x00030c5b01007387 */ /* 0x000fe80000100800 */
[----:B------:R0:W-:Y:S04]  /*5d570*/  STL [R1+0x1c], R8 ;  /* 0x00001c0801007387 */ /* 0x0001e80000100800 */
[----:B------:R1:W-:Y:S04]  /*5d580*/  STL [R1+0x74], R27 ;  /* 0x0000741b01007387 */ /* 0x0003e80000100800 */
[----:B------:R1:W-:Y:S01]  /*5d590*/  STL [R1+0xbc], R26 ;  /* 0x0000bc1a01007387 */ /* 0x0003e20000100800 */
[C---:B0-----:R-:W-:Y:S01]  /*5d5a0*/  FFMA R8, R100.reuse, R113, R208 ;  /* 0x0000007164087223 */ /* 0x041fe200000000d0 */
[C---:B-1----:R-:W-:Y:S01]  /*5d5b0*/  FFMA R27, R100.reuse, R114, R220 ;  /* 0x00000072641b7223 */ /* 0x042fe200000000dc */
[----:B------:R-:W-:-:S03]  /*5d5c0*/  FFMA R26, R100, R115, R82 ;  /* 0x00000073641a7223 */ /* 0x000fc60000000052 */
[----:B------:R0:W-:Y:S04]  /*5d5d0*/  STL [R1+0x110], R8 ;  /* 0x0001100801007387 */ /* 0x0001e80000100800 */
[----:B------:R1:W-:Y:S01]  /*5d5e0*/  STL [R1+0x154], R27 ;  /* 0x0001541b01007387 */ /* 0x0003e20000100800 */
[----:B0-----:R-:W-:Y:S01]  /*5d5f0*/  FFMA R8, R40, R100, R125 ;  /* 0x0000006428087223 */ /* 0x001fe2000000007d */
[----:B------:R-:W-:Y:S02]  /*5d600*/  FFMA R31, R104, R14, R212 ;  /* 0x0000000e681f7223 */ /* 0x000fe400000000d4 */
[----:B------:R-:W4:Y:S04]  /*5d610*/  LDL.LU R212, [R1+0xe0] ;  /* 0x0000e00001d47983 */ /* 0x000f280000300800 */
[----:B------:R0:W-:Y:S01]  /*5d620*/  STL [R1+0x184], R26 ;  /* 0x0001841a01007387 */ /* 0x0001e20000100800 */
[----:B---3--:R-:W-:-:S03]  /*5d630*/  FFMA R163, R12, R100, R213 ;  /* 0x000000640ca37223 */ /* 0x008fc600000000d5 */
[----:B------:R-:W3:Y:S01]  /*5d640*/  LDL.LU R213, [R1+0xac] ;  /* 0x0000ac0001d57983 */ /* 0x000ee20000300800 */
[----:B------:R-:W-:-:S03]  /*5d650*/  FFMA R7, R100, R13, R209 ;  /* 0x0000000d64077223 */ /* 0x000fc600000000d1 */
[----:B------:R0:W-:Y:S04]  /*5d660*/  STL [R1+0x1d8], R8 ;  /* 0x0001d80801007387 */ /* 0x0001e80000100800 */
[----:B------:R-:W3:Y:S01]  /*5d670*/  LDL.LU R209, [R1+0x54] ;  /* 0x0000540001d17983 */ /* 0x000ee20000300800 */
[C---:B-1----:R-:W-:Y:S01]  /*5d680*/  FFMA R27, R100.reuse, R41, R165 ;  /* 0x00000029641b7223 */ /* 0x042fe200000000a5 */
[C---:B0-----:R-:W-:Y:S01]  /*5d690*/  FFMA R26, R100.reuse, R43, R169 ;  /* 0x0000002b641a7223 */ /* 0x041fe200000000a9 */
[C---:B------:R-:W-:Y:S02]  /*5d6a0*/  FFMA R30, R100.reuse, R14, R178 ;  /* 0x0000000e641e7223 */ /* 0x040fe400000000b2 */
[----:B------:R-:W3:Y:S01]  /*5d6b0*/  LDL.LU R178, [R1+0x2c] ;  /* 0x00002c0001b27983 */ /* 0x000ee20000300800 */
[----:B------:R-:W-:-:S03]  /*5d6c0*/  FFMA R8, R100, R42, R167 ;  /* 0x0000002a64087223 */ /* 0x000fc600000000a7 */
[----:B------:R0:W-:Y:S04]  /*5d6d0*/  STL [R1+0x1d4], R27 ;  /* 0x0001d41b01007387 */ /* 0x0001e80000100800 */
[----:B------:R-:W-:Y:S04]  /*5d6e0*/  STL [R1+0x1d0], R8 ;  /* 0x0001d00801007387 */ /* 0x000fe80000100800 */
[----:B------:R1:W-:Y:S01]  /*5d6f0*/  STL [R1+0x1c8], R26 ;  /* 0x0001c81a01007387 */ /* 0x0003e20000100800 */
[C---:B------:R-:W-:Y:S01]  /*5d700*/  FFMA R28, R96.reuse, R113, R186 ;  /* 0x00000071601c7223 */ /* 0x040fe200000000ba */
[----:B0-----:R-:W-:Y:S01]  /*5d710*/  FFMA R27, R96, R23, R184 ;  /* 0x00000017601b7223 */ /* 0x001fe200000000b8 */
[----:B-1----:R-:W-:-:S04]  /*5d720*/  FFMA R26, R112, R96, R185 ;  /* 0x00000060701a7223 */ /* 0x002fc800000000b9 */
[----:B------:R0:W-:Y:S04]  /*5d730*/  STL [R1+0x24], R27 ;  /* 0x0000241b01007387 */ /* 0x0001e80000100800 */
[----:B------:R1:W-:Y:S04]  /*5d740*/  STL [R1+0x70], R26 ;  /* 0x0000701a01007387 */ /* 0x0003e80000100800 */
[----:B------:R1:W-:Y:S01]  /*5d750*/  STL [R1+0xb4], R28 ;  /* 0x0000b41c01007387 */ /* 0x0003e20000100800 */
[----:B0-----:R-:W-:Y:S01]  /*5d760*/  FFMA R27, R96, R114, R233 ;  /* 0x00000072601b7223 */ /* 0x001fe200000000e9 */
[----:B------:R-:W-:Y:S01]  /*5d770*/  FFMA R80, R16, R87, R49 ;  /* 0x0000005710507223 */ /* 0x000fe20000000031 */
[----:B-1----:R-:W-:Y:S01]  /*5d780*/  FFMA R26, R96, R115, R237 ;  /* 0x00000073601a7223 */ /* 0x002fe200000000ed */
[----:B------:R-:W-:Y:S01]  /*5d790*/  FFMA R28, R40, R96, R85 ;  /* 0x00000060281c7223 */ /* 0x000fe20000000055 */
[----:B------:R-:W-:Y:S01]  /*5d7a0*/  FFMA R81, R17, R87, R50 ;  /* 0x0000005711517223 */ /* 0x000fe20000000032 */
[----:B------:R-:W-:Y:S01]  /*5d7b0*/  FFMA R147, R44, R113, R84 ;  /* 0x000000712c937223 */ /* 0x000fe20000000054 */
[----:B------:R0:W-:Y:S04]  /*5d7c0*/  STL [R1+0x10c], R27 ;  /* 0x00010c1b01007387 */ /* 0x0001e80000100800 */
[----:B------:R-:W1:Y:S04]  /*5d7d0*/  LDS.128 R84, [R3+0x1f0] ;  /* 0x0001f00003547984 */ /* 0x000e680000000c00 */
[----:B------:R0:W-:Y:S04]  /*5d7e0*/  STL [R1+0x144], R26 ;  /* 0x0001441a01007387 */ /* 0x0001e80000100800 */
[----:B------:R-:W-:Y:S01]  /*5d7f0*/  STL [R1+0x1a8], R28 ;  /* 0x0001a81c01007387 */ /* 0x000fe20000100800 */
[C---:B0-----:R-:W-:Y:S01]  /*5d800*/  FFMA R27, R96.reuse, R41, R164 ;  /* 0x00000029601b7223 */ /* 0x041fe200000000a4 */
[C---:B------:R-:W-:Y:S01]  /*5d810*/  FFMA R26, R96.reuse, R42, R166 ;  /* 0x0000002a601a7223 */ /* 0x040fe200000000a6 */
[----:B--2---:R-:W-:-:S02]  /*5d820*/  FFMA R8, R96, R13, R222 ;  /* 0x0000000d60087223 */ /* 0x004fc400000000de */
[----:B------:R-:W2:Y:S04]  /*5d830*/  LDL.LU R222, [R1+0xe8] ;  /* 0x0000e80001de7983 */ /* 0x000ea80000300800 */
[----:B------:R-:W-:Y:S04]  /*5d840*/  STL [R1+0x1a4], R27 ;  /* 0x0001a41b01007387 */ /* 0x000fe80000100800 */
[----:B------:R-:W2:Y:S04]  /*5d850*/  LDL.LU R50, [R1+0xa8] ;  /* 0x0000a80001327983 */ /* 0x000ea80000300800 */
[----:B------:R0:W-:Y:S04]  /*5d860*/  STL [R1+0x1a0], R26 ;  /* 0x0001a01a01007387 */ /* 0x0001e80000100800 */
[----:B------:R-:W2:Y:S04]  /*5d870*/  LDL.LU R49, [R1+0x80] ;  /* 0x0000800001317983 */ /* 0x000ea80000300800 */
[----:B------:R-:W2:Y:S04]  /*5d880*/  LDL.LU R39, [R1+0x48] ;  /* 0x0000480001277983 */ /* 0x000ea80000300800 */
[----:B------:R-:W2:Y:S01]  /*5d890*/  LDL.LU R47, [R1+0xc] ;  /* 0x00000c00012f7983 */ /* 0x000ea20000300800 */
[----:B0-----:R-:W-:Y:S01]  /*5d8a0*/  FFMA R26, R96, R43, R168 ;  /* 0x0000002b601a7223 */ /* 0x001fe200000000a8 */
[C---:B------:R-:W-:Y:S01]  /*5d8b0*/  FFMA R37, R92.reuse, R114, R232 ;  /* 0x000000725c257223 */ /* 0x040fe200000000e8 */
[C---:B------:R-:W-:Y:S01]  /*5d8c0*/  FFMA R27, R92.reuse, R115, R54 ;  /* 0x000000735c1b7223 */ /* 0x040fe20000000036 */
[----:B-1----:R-:W-:Y:S04]  /*5d8d0*/  STL [R1+0x350], R86 ;  /* 0x0003505601007387 */ /* 0x002fe80000100800 */
[----:B------:R0:W-:Y:S04]  /*5d8e0*/  STL [R1+0x19c], R26 ;  /* 0x00019c1a01007387 */ /* 0x0001e80000100800 */
[----:B------:R-:W-:Y:S04]  /*5d8f0*/  STL [R1+0x308], R87 ;  /* 0x0003085701007387 */ /* 0x000fe80000100800 */
[----:B------:R-:W2:Y:S01]  /*5d900*/  LDL.LU R46, [R1+0xf8] ;  /* 0x0000f800012e7983 */ /* 0x000ea20000300800 */
[----:B0-----:R-:W-:-:S05]  /*5d910*/  FFMA R26, R92, R113, R218 ;  /* 0x000000715c1a7223 */ /* 0x001fca00000000da */
[----:B------:R0:W-:Y:S04]  /*5d920*/  STL [R1+0x78], R26 ;  /* 0x0000781a01007387 */ /* 0x0001e80000100800 */
[----:B------:R1:W-:Y:S04]  /*5d930*/  STL [R1+0xb0], R37 ;  /* 0x0000b02501007387 */ /* 0x0003e80000100800 */
[----:B------:R1:W-:Y:S01]  /*5d940*/  STL [R1+0xfc], R27 ;  /* 0x0000fc1b01007387 */ /* 0x0003e20000100800 */
[----:B----4-:R-:W-:Y:S01]  /*5d950*/  FFMA R29, R96, R14, R210 ;  /* 0x0000000e601d7223 */ /* 0x010fe200000000d2 */
[----:B0-----:R-:W-:Y:S01]  /*5d960*/  FFMA R26, R40, R92, R137 ;  /* 0x0000005c281a7223 */ /* 0x001fe20000000089 */
[C---:B-1----:R-:W-:Y:S01]  /*5d970*/  FFMA R37, R92.reuse, R41, R153 ;  /* 0x000000295c257223 */ /* 0x042fe20000000099 */
[----:B------:R-:W-:-:S03]  /*5d980*/  FFMA R27, R92, R42, R161 ;  /* 0x0000002a5c1b7223 */ /* 0x000fc600000000a1 */
[----:B------:R0:W-:Y:S04]  /*5d990*/  STL [R1+0x170], R26 ;  /* 0x0001701a01007387 */ /* 0x0001e80000100800 */
[----:B------:R-:W-:Y:S01]  /*5d9a0*/  STL [R1+0x16c], R37 ;  /* 0x00016c2501007387 */ /* 0x000fe20000100800 */
[----:B------:R-:W-:-:S03]  /*5d9b0*/  FFMA R235, R20, R104, R182 ;  /* 0x0000006814eb7223 */ /* 0x000fc600000000b6 */
[----:B------:R-:W4:Y:S01]  /*5d9c0*/  LDL.LU R210, [R1+0xb8] ;  /* 0x0000b80001d27983 */ /* 0x000f220000300800 */
[----:B------:R-:W-:-:S03]  /*5d9d0*/  FFMA R182, R96, R15, R211 ;  /* 0x0000000f60b67223 */ /* 0x000fc600000000d3 */
[----:B------:R-:W-:Y:S01]  /*5d9e0*/  STL [R1+0x168], R27 ;  /* 0x0001681b01007387 */ /* 0x000fe20000100800 */
[----:B------:R-:W-:-:S03]  /*5d9f0*/  FFMA R165, R12, R96, R225 ;  /* 0x000000600ca57223 */ /* 0x000fc600000000e1 */
[----:B------:R-:W4:Y:S01]  /*5da00*/  LDL.LU R211, [R1+0x88] ;  /* 0x0000880001d37983 */ /* 0x000f220000300800 */
[----:B0-----:R-:W-:-:S05]  /*5da10*/  FFMA R26, R92, R43, R160 ;  /* 0x0000002b5c1a7223 */ /* 0x001fca00000000a0 */
[----:B------:R0:W-:Y:S01]  /*5da20*/  STL [R1+0x164], R26 ;  /* 0x0001641a01007387 */ /* 0x0001e20000100800 */
[----:B------:R-:W-:-:S03]  /*5da30*/  FFMA R225, R12, R92, R212 ;  /* 0x0000005c0ce17223 */ /* 0x000fc600000000d4 */
[----:B------:R-:W4:Y:S01]  /*5da40*/  LDL.LU R212, [R1+0x68] ;  /* 0x0000680001d47983 */ /* 0x000f220000300800 */
[----:B---3--:R-:W-:-:S03]  /*5da50*/  FFMA R156, R92, R13, R213 ;  /* 0x0000000d5c9c7223 */ /* 0x008fc600000000d5 */
[----:B------:R-:W3:Y:S01]  /*5da60*/  LDL.LU R213, [R1+0x40] ;  /* 0x0000400001d57983 */ /* 0x000ee20000300800 */
[----:B------:R-:W-:-:S03]  /*5da70*/  FFMA R28, R92, R14, R209 ;  /* 0x0000000e5c1c7223 */ /* 0x000fc600000000d1 */
[----:B------:R-:W3:Y:S01]  /*5da80*/  LDL.LU R209, [R1] ;  /* 0x0000000001d17983 */ /* 0x000ee20000300800 */
[-C--:B------:R-:W-:Y:S01]  /*5da90*/  FFMA R66, R16, R35.reuse, R52 ;  /* 0x0000002310427223 */ /* 0x080fe20000000034 */
[C---:B------:R-:W-:Y:S02]  /*5daa0*/  FFMA R117, R17.reuse, R35, R53 ;  /* 0x0000002311757223 */ /* 0x040fe40000000035 */
[----:B------:R-:W1:Y:S01]  /*5dab0*/  LDS.128 R52, [R3+0x230] ;  /* 0x0002300003347984 */ /* 0x000e620000000c00 */
[C---:B0-----:R-:W-:Y:S01]  /*5dac0*/  FFMA R26, R88.reuse, R113, R217 ;  /* 0x00000071581a7223 */ /* 0x041fe200000000d9 */
[----:B------:R-:W-:Y:S01]  /*5dad0*/  FFMA R38, R88, R115, R48 ;  /* 0x0000007358267223 */ /* 0x000fe20000000030 */
[----:B------:R-:W-:Y:S01]  /*5dae0*/  FFMA R65, R17, R123, R61 ;  /* 0x0000007b11417223 */ /* 0x000fe2000000003d */
[----:B-1----:R-:W-:Y:S04]  /*5daf0*/  STL [R1+0x354], R54 ;  /* 0x0003543601007387 */ /* 0x002fe80000100800 */
[----:B------:R-:W-:Y:S04]  /*5db00*/  STL [R1+0x304], R55 ;  /* 0x0003043701007387 */ /* 0x000fe80000100800 */
[----:B------:R0:W-:Y:S02]  /*5db10*/  STL [R1+0x4c], R26 ;  /* 0x00004c1a01007387 */ /* 0x0001e40000100800 */
[----:B0-----:R-:W-:Y:S01]  /*5db20*/  FFMA R26, R40, R88, R158 ;  /* 0x00000058281a7223 */ /* 0x001fe2000000009e */
[C---:B--2---:R-:W-:Y:S01]  /*5db30*/  FFMA R37, R88.reuse, R15, R39 ;  /* 0x0000000f58257223 */ /* 0x044fe20000000027 */
[C---:B------:R-:W-:Y:S01]  /*5db40*/  FFMA R39, R88.reuse, R114, R231 ;  /* 0x0000007258277223 */ /* 0x040fe200000000e7 */
[----:B------:R-:W-:-:S04]  /*5db50*/  FFMA R160, R88, R13, R50 ;  /* 0x0000000d58a07223 */ /* 0x000fc80000000032 */
[----:B------:R0:W-:Y:S04]  /*5db60*/  STL [R1+0x80], R39 ;  /* 0x0000802701007387 */ /* 0x0001e80000100800 */
[----:B------:R1:W-:Y:S04]  /*5db70*/  STL [R1+0xac], R38 ;  /* 0x0000ac2601007387 */ /* 0x0003e80000100800 */
[----:B------:R2:W-:Y:S01]  /*5db80*/  STL [R1+0x13c], R26 ;  /* 0x00013c1a01007387 */ /* 0x0005e20000100800 */
[----:B------:R-:W-:-:S03]  /*5db90*/  FFMA R27, R88, R14, R49 ;  /* 0x0000000e581b7223 */ /* 0x000fc60000000031 */
[----:B------:R-:W4:Y:S01]  /*5dba0*/  LDS.128 R48, [R3+0x270] ;  /* 0x0002700003307984 */ /* 0x000f220000000c00 */
[C---:B0-----:R-:W-:Y:S01]  /*5dbb0*/  FFMA R39, R88.reuse, R41, R159 ;  /* 0x0000002958277223 */ /* 0x041fe2000000009f */
[C---:B-1----:R-:W-:Y:S01]  /*5dbc0*/  FFMA R38, R88.reuse, R42, R152 ;  /* 0x0000002a58267223 */ /* 0x042fe20000000098 */
[----:B--2---:R-:W-:-:S03]  /*5dbd0*/  FFMA R26, R88, R43, R162 ;  /* 0x0000002b581a7223 */ /* 0x004fc600000000a2 */
[----:B------:R0:W-:Y:S04]  /*5dbe0*/  STL [R1+0x138], R39 ;  /* 0x0001382701007387 */ /* 0x0001e80000100800 */
[----:B------:R-:W-:Y:S04]  /*5dbf0*/  STL [R1+0x134], R38 ;  /* 0x0001342601007387 */ /* 0x000fe80000100800 */
[----:B------:R-:W2:Y:S04]  /*5dc00*/  LDL.LU R62, [R1+0x17c] ;  /* 0x00017c00013e7983 */ /* 0x000ea80000300800 */
[----:B------:R1:W-:Y:S04]  /*5dc10*/  STL [R1+0x12c], R26 ;  /* 0x00012c1a01007387 */ /* 0x0003e80000100800 */
[----:B------:R-:W2:Y:S01]  /*5dc20*/  LDL.LU R61, [R1+0xc8] ;  /* 0x0000c800013d7983 */ /* 0x000ea20000300800 */
[----:B------:R-:W-:-:S03]  /*5dc30*/  FFMA R64, R16, R123, R59 ;  /* 0x0000007b10407223 */ /* 0x000fc6000000003b */
[----:B------:R-:W2:Y:S01]  /*5dc40*/  LDL.LU R59, [R1+0xa4] ;  /* 0x0000a400013b7983 */ /* 0x000ea20000300800 */
[----:B------:R-:W-:Y:S01]  /*5dc50*/  FFMA R219, R12, R84, R46 ;  /* 0x000000540cdb7223 */ /* 0x000fe2000000002e */
[C---:B------:R-:W-:Y:S02]  /*5dc60*/  FFMA R46, R84.reuse, R115, R60 ;  /* 0x00000073542e7223 */ /* 0x040fe4000000003c */
[----:B0-----:R-:W2:Y:S04]  /*5dc70*/  LDL.LU R39, [R1+0x94] ;  /* 0x0000940001277983 */ /* 0x001ea80000300800 */
[----:B------:R-:W2:Y:S04]  /*5dc80*/  LDL.LU R111, [R1+0x64] ;  /* 0x00006400016f7983 */ /* 0x000ea80000300800 */
[----:B------:R-:W2:Y:S01]  /*5dc90*/  LDL.LU R110, [R1+0x38] ;  /* 0x00003800016e7983 */ /* 0x000ea20000300800 */
[----:B------:R-:W-:Y:S01]  /*5dca0*/  FFMA R231, R84, R114, R32 ;  /* 0x0000007254e77223 */ /* 0x000fe20000000020 */
        /* <DEDUP_REMOVED lines=12> */
[----:B----4-:R-:W-:Y:S04]  /*5dd70*/  STL [R1+0x358], R50 ;  /* 0x0003583201007387 */ /* 0x010fe80000100800 */
[----:B------:R-:W-:Y:S01]  /*5dd80*/  STL [R1+0x300], R51 ;  /* 0x0003003301007387 */ /* 0x000fe20000100800 */
[----:B------:R-:W-:Y:S01]  /*5dd90*/  FFMA R155, R44, R43, R155 ;  /* 0x0000002b2c9b7223 */ /* 0x000fe2000000009b */
[----:B------:R-:W-:Y:S01]  /*5dda0*/  FFMA R125, R96, R21, R181 ;  /* 0x00000015607d7223 */ /* 0x000fe200000000b5 */
[----:B------:R-:W-:Y:S01]  /*5ddb0*/  FFMA R44, R92, R15, R178 ;  /* 0x0000000f5c2c7223 */ /* 0x000fe200000000b2 */
[----:B------:R-:W-:Y:S01]  /*5ddc0*/  FFMA R164, R84, R13, R210 ;  /* 0x0000000d54a47223 */ /* 0x000fe200000000d2 */
[----:B------:R-:W-:Y:S01]  /*5ddd0*/  FFMA R142, R20, R96, R243 ;  /* 0x00000060148e7223 */ /* 0x000fe200000000f3 */
[-C--:B------:R-:W-:Y:S01]  /*5dde0*/  FFMA R181, R96, R22.reuse, R172 ;  /* 0x0000001660b57223 */ /* 0x080fe200000000ac */
[----:B------:R-:W-:Y:S01]  /*5ddf0*/  FFMA R178, R92, R22, R189 ;  /* 0x000000165cb27223 */ /* 0x000fe200000000bd */
[-C--:B------:R-:W-:Y:S01]  /*5de00*/  FFMA R224, R20, R92.reuse, R251 ;  /* 0x0000005c14e07223 */ /* 0x080fe200000000fb */
        /* <DEDUP_REMOVED lines=8> */
[C---:B-1----:R-:W-:Y:S01]  /*5de90*/  FFMA R26, R84.reuse, R14, R211 ;  /* 0x0000000e541a7223 */ /* 0x042fe200000000d3 */
[----:B------:R-:W-:Y:S01]  /*5dea0*/  FFMA R38, R84, R15, R212 ;  /* 0x0000000f54267223 */ /* 0x000fe200000000d4 */
[----:B---3--:R-:W-:-:S02]  /*5deb0*/  FFMA R218, R20, R84, R213 ;  /* 0x0000005414da7223 */ /* 0x008fc400000000d5 */
[----:B------:R-:W3:Y:S04]  /*5dec0*/  LDL.LU R213, [R1+0x1b8] ;  /* 0x0001b80001d57983 */ /* 0x000ee80000300800 */
[----:B------:R0:W-:Y:S04]  /*5ded0*/  STL [R1+0x88], R46 ;  /* 0x0000882e01007387 */ /* 0x0001e80000100800 */
[----:B------:R-:W4:Y:S04]  /*5dee0*/  LDL.LU R47, [R1+0x180] ;  /* 0x00018000012f7983 */ /* 0x000f280000300800 */
[----:B------:R1:W-:Y:S01]  /*5def0*/  STL [R1+0x108], R32 ;  /* 0x0001082001007387 */ /* 0x0003e20000100800 */
[----:B------:R-:W-:-:S03]  /*5df00*/  FFMA R88, R84, R21, R209 ;  /* 0x0000001554587223 */ /* 0x000fc600000000d1 */
[----:B0-----:R-:W3:Y:S04]  /*5df10*/  LDL.LU R46, [R1+0xd0] ;  /* 0x0000d000012e7983 */ /* 0x001ee80000300800 */
[----:B------:R-:W3:Y:S04]  /*5df20*/  LDL.LU R210, [R1+0xc4] ;  /* 0x0000c40001d27983 */ /* 0x000ee80000300800 */
[----:B------:R-:W3:Y:S04]  /*5df30*/  LDL.LU R212, [R1+0x84] ;  /* 0x0000840001d47983 */ /* 0x000ee80000300800 */
[----:B------:R-:W3:Y:S04]  /*5df40*/  LDL.LU R211, [R1+0x58] ;  /* 0x0000580001d37983 */ /* 0x000ee80000300800 */
[----:B------:R-:W3:Y:S01]  /*5df50*/  LDL.LU R209, [R1+0x14] ;  /* 0x0000140001d17983 */ /* 0x000ee20000300800 */
[----:B------:R-:W-:Y:S01]  /*5df60*/  FFMA R185, R84, R113, R216 ;  /* 0x0000007154b97223 */ /* 0x000fe200000000d8 */
[----:B------:R-:W-:Y:S01]  /*5df70*/  FFMA R54, R40, R52, R63 ;  /* 0x0000003428367223 */ /* 0x000fe2000000003f */
[C---:B------:R-:W-:Y:S01]  /*5df80*/  FFMA R51, R84.reuse, R41, R136 ;  /* 0x0000002954337223 */ /* 0x040fe20000000088 */
[C---:B------:R-:W-:Y:S01]  /*5df90*/  FFMA R50, R84.reuse, R42, R143 ;  /* 0x0000002a54327223 */ /* 0x040fe2000000008f */
[----:B-1----:R-:W-:-:S03]  /*5dfa0*/  FFMA R32, R84, R43, R144 ;  /* 0x0000002b54207223 */ /* 0x002fc60000000090 */
[----:B------:R-:W-:Y:S04]  /*5dfb0*/  STL [R1+0x104], R51 ;  /* 0x0001043301007387 */ /* 0x000fe80000100800 */
[----:B------:R0:W-:Y:S04]  /*5dfc0*/  STL [R1+0x100], R50 ;  /* 0x0001003201007387 */ /* 0x0001e80000100800 */
[----:B------:R-:W-:Y:S01]  /*5dfd0*/  STL [R1+0xf8], R32 ;  /* 0x0000f82001007387 */ /* 0x000fe20000100800 */
[C---:B0-----:R-:W-:Y:S01]  /*5dfe0*/  FFMA R50, R52.reuse, R115, R58 ;  /* 0x0000007334327223 */ /* 0x041fe2000000003a */
[----:B------:R-:W-:-:S04]  /*5dff0*/  FFMA R51, R52, R41, R121 ;  /* 0x0000002934337223 */ /* 0x000fc80000000079 */
[----:B------:R0:W-:Y:S04]  /*5e000*/  STL [R1+0x60], R50 ;  /* 0x0000603201007387 */ /* 0x0001e80000100800 */
[----:B------:R1:W-:Y:S01]  /*5e010*/  STL [R1+0xe8], R54 ;  /* 0x0000e83601007387 */ /* 0x0003e20000100800 */
[----:B------:R-:W-:Y:S01]  /*5e020*/  FFMA R35, R100, R15, R252 ;  /* 0x0000000f64237223 */ /* 0x000fe200000000fc */
[----:B------:R-:W-:Y:S01]  /*5e030*/  FFMA R123, R84, R22, R180 ;  /* 0x00000016547b7223 */ /* 0x000fe200000000b4 */
[C---:B0-----:R-:W-:Y:S01]  /*5e040*/  FFMA R50, R52.reuse, R42, R126 ;  /* 0x0000002a34327223 */ /* 0x041fe2000000007e */
[----:B-1----:R-:W-:Y:S01]  /*5e050*/  FFMA R54, R52, R43, R57 ;  /* 0x0000002b34367223 */ /* 0x002fe20000000039 */
[----:B--2---:R-:W-:Y:S01]  /*5e060*/  FFMA R216, R12, R52, R62 ;  /* 0x000000340cd87223 */ /* 0x004fe2000000003e */
[----:B------:R-:W-:-:S02]  /*5e070*/  FFMA R166, R52, R13, R61 ;  /* 0x0000000d34a67223 */ /* 0x000fc4000000003d */
[----:B------:R-:W0:Y:S04]  /*5e080*/  LDS.128 R60, [R3+0x2b0] ;  /* 0x0002b000033c7984 */ /* 0x000e280000000c00 */
[----:B------:R-:W-:Y:S04]  /*5e090*/  STL [R1+0x35c], R50 ;  /* 0x00035c3201007387 */ /* 0x000fe80000100800 */
[----:B------:R-:W-:Y:S01]  /*5e0a0*/  STL [R1+0xe4], R51 ;  /* 0x0000e43301007387 */ /* 0x000fe20000100800 */
[----:B------:R-:W-:Y:S01]  /*5e0b0*/  FFMA R137, R84, R23, R194 ;  /* 0x0000001754897223 */ /* 0x000fe200000000c2 */
[----:B------:R-:W-:-:S02]  /*5e0c0*/  FFMA R217, R112, R84, R204 ;  /* 0x0000005470d97223 */ /* 0x000fc400000000cc */
[----:B------:R-:W-:Y:S01]  /*5e0d0*/  STL [R1+0x360], R54 ;  /* 0x0003603601007387 */ /* 0x000fe20000100800 */
        /* <DEDUP_REMOVED lines=11> */
[----:B------:R-:W-:Y:S01]  /*5e190*/  FFMA R157, R12, R108, R244 ;  /* 0x0000006c0c9d7223 */ /* 0x000fe200000000f4 */
[----:B------:R-:W1:Y:S04]  /*5e1a0*/  LDS.128 R56, [R3+0x2f0] ;  /* 0x0002f00003387984 */ /* 0x000e680000000c00 */
[----:B0-----:R-:W-:Y:S04]  /*5e1b0*/  STL [R1+0x364], R62 ;  /* 0x0003643e01007387 */ /* 0x001fe80000100800 */
[----:B------:R-:W-:Y:S01]  /*5e1c0*/  STL [R1+0x2fc], R63 ;  /* 0x0002fc3f01007387 */ /* 0x000fe20000100800 */
[C---:B----4-:R-:W-:Y:S01]  /*5e1d0*/  FFMA R167, R48.reuse, R13, R47 ;  /* 0x0000000d30a77223 */ /* 0x050fe2000000002f */
[----:B---3--:R-:W-:-:S02]  /*5e1e0*/  FFMA R52, R48, R15, R210 ;  /* 0x0000000f30347223 */ /* 0x008fc400000000d2 */
[----:B------:R-:W2:Y:S04]  /*5e1f0*/  LDL.LU R210, [R1+0x208] ;  /* 0x0002080001d27983 */ /* 0x000ea80000300800 */
[----:B------:R-:W3:Y:S04]  /*5e200*/  LDL.LU R134, [R1+0x1dc] ;  /* 0x0001dc0001867983 */ /* 0x000ee80000300800 */
[----:B------:R-:W4:Y:S01]  /*5e210*/  LDL.LU R67, [R1+0x198] ;  /* 0x0001980001437983 */ /* 0x000f220000300800 */
[----:B------:R-:W-:-:S03]  /*5e220*/  FFMA R121, R48, R22, R209 ;  /* 0x0000001630797223 */ /* 0x000fc600000000d1 */
[----:B------:R-:W2:Y:S04]  /*5e230*/  LDL.LU R111, [R1+0x150] ;  /* 0x00015000016f7983 */ /* 0x000ea80000300800 */
[----:B------:R-:W2:Y:S04]  /*5e240*/  LDL.LU R209, [R1+0x124] ;  /* 0x0001240001d17983 */ /* 0x000ea80000300800 */
[----:B------:R-:W2:Y:S01]  /*5e250*/  LDL.LU R110, [R1+0x9c] ;  /* 0x00009c00016e7983 */ /* 0x000ea20000300800 */
[----:B------:R-:W-:-:S03]  /*5e260*/  FFMA R158, R48, R14, R46 ;  /* 0x0000000e309e7223 */ /* 0x000fc6000000002e */
[----:B------:R-:W2:Y:S04]  /*5e270*/  LDL.LU R47, [R1+0x6c] ;  /* 0x00006c00012f7983 */ /* 0x000ea80000300800 */
[----:B------:R-:W2:Y:S04]  /*5e280*/  LDL.LU R46, [R1+0x3c] ;  /* 0x00003c00012e7983 */ /* 0x000ea80000300800 */
[----:B------:R-:W2:Y:S04]  /*5e290*/  LDL.LU R240, [R1+0x22c] ;  /* 0x00022c0001f07983 */ /* 0x000ea80000300800 */
[----:B------:R-:W2:Y:S04]  /*5e2a0*/  LDL.LU R244, [R1+0x204] ;  /* 0x0002040001f47983 */ /* 0x000ea80000300800 */
[----:B------:R-:W2:Y:S04]  /*5e2b0*/  LDL.LU R73, [R1+0x1cc] ;  /* 0x0001cc0001497983 */ /* 0x000ea80000300800 */
[----:B------:R-:W2:Y:S01]  /*5e2c0*/  LDL.LU R79, [R1+0x194] ;  /* 0x00019400014f7983 */ /* 0x000ea20000300800 */
[----:B------:R-:W-:Y:S01]  /*5e2d0*/  FFMA R86, R40, R48, R80 ;  /* 0x0000003028567223 */ /* 0x000fe20000000050 */
[C---:B------:R-:W-:Y:S01]  /*5e2e0*/  FFMA R90, R48.reuse, R41, R81 ;  /* 0x00000029305a7223 */ /* 0x040fe20000000051 */
[----:B------:R-:W-:-:S02]  /*5e2f0*/  FFMA R94, R48, R42, R83 ;  /* 0x0000002a305e7223 */ /* 0x000fc40000000053 */
[----:B------:R-:W0:Y:S04]  /*5e300*/  LDS.128 R80, [R3+0x330] ;  /* 0x0003300003507984 */ /* 0x000e280000000c00 */
[----:B-1----:R-:W-:Y:S01]  /*5e310*/  STL [R1+0x368], R58 ;  /* 0x0003683a01007387 */ /* 0x002fe20000100800 */
[----:B------:R-:W-:-:S03]  /*5e320*/  FFMA R98, R48, R43, R120 ;  /* 0x0000002b30627223 */ /* 0x000fc60000000078 */
[----:B------:R-:W-:Y:S04]  /*5e330*/  STL [R1+0x2f8], R59 ;  /* 0x0002f83b01007387 */ /* 0x000fe80000100800 */
[----:B------:R-:W-:Y:S04]  /*5e340*/  STL [R1+0x36c], R86 ;  /* 0x00036c5601007387 */ /* 0x000fe80000100800 */
[----:B------:R-:W-:Y:S04]  /*5e350*/  STL [R1+0x370], R90 ;  /* 0x0003705a01007387 */ /* 0x000fe80000100800 */
[----:B------:R-:W-:Y:S04]  /*5e360*/  STL [R1+0x374], R94 ;  /* 0x0003745e01007387 */ /* 0x000fe80000100800 */
[----:B------:R-:W-:Y:S04]  /*5e370*/  STL [R1+0x378], R98 ;  /* 0x0003786201007387 */ /* 0x000fe80000100800 */
[----:B0-----:R-:W-:Y:S04]  /*5e380*/  STL [R1+0x37c], R82 ;  /* 0x00037c5201007387 */ /* 0x001fe80000100800 */
[----:B------:R-:W-:Y:S04]  /*5e390*/  STL [R1+0x2f4], R83 ;  /* 0x0002f45301007387 */ /* 0x000fe80000100800 */
[----:B------:R-:W2:Y:S04]  /*5e3a0*/  LDL.LU R75, [R1+0x14c] ;  /* 0x00014c00014b7983 */ /* 0x000ea80000300800 */
[----:B------:R-:W2:Y:S01]  /*5e3b0*/  LDL.LU R72, [R1+0x11c] ;  /* 0x00011c0001487983 */ /* 0x000ea20000300800 */
[----:B------:R-:W-:Y:S01]  /*5e3c0*/  FFMA R102, R40, R60, R128 ;  /* 0x0000003c28667223 */ /* 0x000fe20000000080 */
[----:B------:R-:W-:Y:S01]  /*5e3d0*/  FFMA R62, R48, R115, R36 ;  /* 0x00000073303e7223 */ /* 0x000fe20000000024 */
[----:B------:R-:W-:Y:S01]  /*5e3e0*/  FFMA R106, R60, R41, R133 ;  /* 0x000000293c6a7223 */ /* 0x000fe20000000085 */
[-C--:B------:R-:W-:Y:S01]  /*5e3f0*/  FFMA R188, R104, R15.reuse, R246 ;  /* 0x0000000f68bc7223 */ /* 0x080fe200000000f6 */
[----:B------:R-:W-:Y:S01]  /*5e400*/  FFMA R34, R108, R15, R250 ;  /* 0x0000000f6c227223 */ /* 0x000fe200000000fa */
[----:B------:R-:W-:Y:S01]  /*5e410*/  FFMA R223, R20, R108, R176 ;  /* 0x0000006c14df7223 */ /* 0x000fe200000000b0 */
[----:B------:R-:W-:Y:S01]  /*5e420*/  FFMA R54, R60, R115, R25 ;  /* 0x000000733c367223 */ /* 0x000fe20000000019 */
[----:B------:R-:W-:Y:S01]  /*5e430*/  FFMA R126, R48, R21, R211 ;  /* 0x00000015307e7223 */ /* 0x000fe200000000d3 */
[-C--:B------:R-:W-:Y:S01]  /*5e440*/  FFMA R213, R12, R48.reuse, R213 ;  /* 0x000000300cd57223 */ /* 0x080fe200000000d5 */
[-C--:B------:R-:W-:Y:S01]  /*5e450*/  FFMA R212, R20, R48.reuse, R212 ;  /* 0x0000003014d47223 */ /* 0x080fe200000000d4 */
[----:B------:R-:W-:Y:S01]  /*5e460*/  FFMA R135, R48, R23, R247 ;  /* 0x0000001730877223 */ /* 0x000fe200000000f7 */
[----:B------:R-:W-:Y:S01]  /*5e470*/  FFMA R211, R112, R48, R201 ;  /* 0x0000003070d37223 */ /* 0x000fe200000000c9 */
[C---:B------:R-:W-:Y:S01]  /*5e480*/  FFMA R232, R48.reuse, R113, R214 ;  /* 0x0000007130e87223 */ /* 0x040fe200000000d6 */
[----:B------:R-:W-:Y:S01]  /*5e490*/  FFMA R191, R48, R114, R228 ;  /* 0x0000007230bf7223 */ /* 0x000fe200000000e4 */
[C---:B---3--:R-:W-:Y:S01]  /*5e4a0*/  FFMA R169, R60.reuse, R13, R134 ;  /* 0x0000000d3ca97223 */ /* 0x048fe20000000086 */
[C---:B----4-:R-:W-:Y:S01]  /*5e4b0*/  FFMA R159, R60.reuse, R14, R67 ;  /* 0x0000000e3c9f7223 */ /* 0x050fe20000000043 */
[C---:B--2---:R-:W-:Y:S01]  /*5e4c0*/  FFMA R36, R60.reuse, R15, R111 ;  /* 0x0000000f3c247223 */ /* 0x044fe2000000006f */
[----:B------:R-:W2:Y:S01]  /*5e4d0*/  LDL.LU R67, [R1+0xd4] ;  /* 0x0000d40001437983 */ /* 0x000ea20000300800 */
[C---:B------:R-:W-:Y:S01]  /*5e4e0*/  FFMA R127, R60.reuse, R21, R110 ;  /* 0x000000153c7f7223 */ /* 0x040fe2000000006e */
[C---:B------:R-:W-:Y:S01]  /*5e4f0*/  FFMA R110, R60.reuse, R42, R139 ;  /* 0x0000002a3c6e7223 */ /* 0x040fe2000000008b */
[C---:B------:R-:W-:Y:S01]  /*5e500*/  FFMA R120, R60.reuse, R22, R47 ;  /* 0x000000163c787223 */ /* 0x040fe2000000002f */
[C---:B------:R-:W-:Y:S01]  /*5e510*/  FFMA R134, R60.reuse, R23, R46 ;  /* 0x000000173c867223 */ /* 0x040fe2000000002e */
[----:B------:R-:W3:Y:S01]  /*5e520*/  LDL.LU R111, [R1+0x50] ;  /* 0x00005000016f7983 */ /* 0x000ee20000300800 */
[----:B------:R-:W-:-:S03]  /*5e530*/  FFMA R46, R60, R43, R141 ;  /* 0x0000002b3c2e7223 */ /* 0x000fc6000000008d */
[----:B------:R-:W4:Y:S04]  /*5e540*/  LDL.LU R47, [R1+0x30] ;  /* 0x00003000012f7983 */ /* 0x000f280000300800 */
[----:B------:R-:W-:Y:S04]  /*5e550*/  STL [R1+0x380], R102 ;  /* 0x0003806601007387 */ /* 0x000fe80000100800 */
[----:B------:R-:W-:Y:S04]  /*5e560*/  STL [R1+0x384], R106 ;  /* 0x0003846a01007387 */ /* 0x000fe80000100800 */
[----:B------:R-:W-:Y:S04]  /*5e570*/  STL [R1+0x388], R110 ;  /* 0x0003886e01007387 */ /* 0x000fe80000100800 */
[----:B------:R-:W-:Y:S04]  /*5e580*/  STL [R1+0x38c], R46 ;  /* 0x00038c2e01007387 */ /* 0x000fe80000100800 */
[----:B------:R-:W4:Y:S04]  /*5e590*/  LDL.LU R246, [R1+0x23c] ;  /* 0x00023c0001f67983 */ /* 0x000f280000300800 */
        /* <DEDUP_REMOVED lines=10> */
[----:B------:R-:W-:Y:S01]  /*5e640*/  FFMA R206, R20, R56, R75 ;  /* 0x0000003814ce7223 */ /* 0x000fe2000000004b */
[-C--:B------:R-:W-:Y:S02]  /*5e650*/  FFMA R128, R56, R21.reuse, R72 ;  /* 0x0000001538807223 */ /* 0x080fe40000000048 */
[----:B------:R-:W4:Y:S04]  /*5e660*/  LDL.LU R75, [R1+0x8c] ;  /* 0x00008c00014b7983 */ /* 0x000f280000300800 */
[----:B------:R-:W4:Y:S01]  /*5e670*/  LDL.LU R72, [R1+0x28] ;  /* 0x0000280001487983 */ /* 0x000f220000300800 */
[----:B------:R-:W-:-:S03]  /*5e680*/  FFMA R234, R104, R21, R175 ;  /* 0x0000001568ea7223 */ /* 0x000fc600000000af */
[----:B------:R-:W4:Y:S04]  /*5e690*/  LDL.LU R197, [R1+0x250] ;  /* 0x0002500001c57983 */ /* 0x000f280000300800 */
[----:B------:R-:W4:Y:S01]  /*5e6a0*/  LDL.LU R175, [R1+0x244] ;  /* 0x0002440001af7983 */ /* 0x000f220000300800 */
[C---:B------:R-:W-:Y:S01]  /*5e6b0*/  FFMA R107, R56.reuse, R41, R77 ;  /* 0x00000029386b7223 */ /* 0x040fe2000000004d */
[----:B------:R-:W-:Y:S01]  /*5e6c0*/  FFMA R103, R56, R42, R78 ;  /* 0x0000002a38677223 */ /* 0x000fe2000000004e */
[----:B------:R-:W-:Y:S01]  /*5e6d0*/  FFMA R230, R20, R100, R239 ;  /* 0x0000006414e67223 */ /* 0x000fe200000000ef */
[----:B------:R-:W-:Y:S01]  /*5e6e0*/  FFMA R187, R100, R21, R177 ;  /* 0x0000001564bb7223 */ /* 0x000fe200000000b1 */
[----:B------:R-:W-:Y:S01]  /*5e6f0*/  FFMA R207, R12, R56, R240 ;  /* 0x000000380ccf7223 */ /* 0x000fe200000000f0 */
[----:B------:R-:W4:Y:S04]  /*5e700*/  LDL.LU R176, [R1+0x234] ;  /* 0x0002340001b07983 */ /* 0x000f280000300800 */
[----:B------:R-:W4:Y:S01]  /*5e710*/  LDL.LU R240, [R1+0x210] ;  /* 0x0002100001f07983 */ /* 0x000f220000300800 */
[C---:B------:R-:W-:Y:S01]  /*5e720*/  FFMA R174, R56.reuse, R113, R202 ;  /* 0x0000007138ae7223 */ /* 0x040fe200000000ca */
[C---:B------:R-:W-:Y:S01]  /*5e730*/  FFMA R233, R56.reuse, R114, R226 ;  /* 0x0000007238e97223 */ /* 0x040fe200000000e2 */
[C---:B------:R-:W-:Y:S01]  /*5e740*/  FFMA R50, R56.reuse, R115, R24 ;  /* 0x0000007338327223 */ /* 0x040fe20000000018 */
[C---:B------:R-:W-:Y:S01]  /*5e750*/  FFMA R99, R56.reuse, R43, R140 ;  /* 0x0000002b38637223 */ /* 0x040fe2000000008c */
[----:B--2---:R-:W-:-:S02]  /*5e760*/  FFMA R100, R56, R22, R67 ;  /* 0x0000001638647223 */ /* 0x004fc40000000043 */
[----:B------:R-:W2:Y:S01]  /*5e770*/  LDL.LU R67, [R1+0x1e4] ;  /* 0x0001e40001437983 */ /* 0x000ea20000300800 */
[-C--:B---3--:R-:W-:Y:S01]  /*5e780*/  FFMA R133, R56, R23.reuse, R111 ;  /* 0x0000001738857223 */ /* 0x088fe2000000006f */
[-C--:B------:R-:W-:Y:S01]  /*5e790*/  FFMA R111, R40, R56.reuse, R76 ;  /* 0x00000038286f7223 */ /* 0x080fe2000000004c */
[----:B----4-:R-:W-:Y:S02]  /*5e7a0*/  FFMA R132, R80, R23, R79 ;  /* 0x0000001750847223 */ /* 0x010fe4000000004f */
[----:B------:R-:W0:Y:S01]  /*5e7b0*/  LDS.128 R76, [R3+0x370] ;  /* 0x00037000034c7984 */ /* 0x000e220000000c00 */
[----:B------:R-:W-:-:S03]  /*5e7c0*/  FFMA R205, R112, R56, R47 ;  /* 0x0000003870cd7223 */ /* 0x000fc6000000002f */
[----:B------:R-:W3:Y:S04]  /*5e7d0*/  LDL.LU R47, [R1+0x1b0] ;  /* 0x0001b000012f7983 */ /* 0x000ee80000300800 */
[----:B------:R-:W-:Y:S04]  /*5e7e0*/  STL [R1+0x390], R111 ;  /* 0x0003906f01007387 */ /* 0x000fe80000100800 */
[----:B------:R-:W-:Y:S04]  /*5e7f0*/  STL [R1+0x394], R107 ;  /* 0x0003946b01007387 */ /* 0x000fe80000100800 */
[----:B------:R-:W-:Y:S01]  /*5e800*/  STL [R1+0x398], R103 ;  /* 0x0003986701007387 */ /* 0x000fe20000100800 */
[-C--:B------:R-:W-:Y:S01]  /*5e810*/  FFMA R204, R12, R80.reuse, R246 ;  /* 0x000000500ccc7223 */ /* 0x080fe200000000f6 */
[----:B------:R-:W-:Y:S01]  /*5e820*/  FFMA R56, R80, R15, R199 ;  /* 0x0000000f50387223 */ /* 0x000fe200000000c7 */
[----:B------:R-:W-:Y:S01]  /*5e830*/  FFMA R203, R20, R80, R250 ;  /* 0x0000005014cb7223 */ /* 0x000fe200000000fa */
[C---:B------:R-:W-:Y:S01]  /*5e840*/  FFMA R139, R80.reuse, R21, R244 ;  /* 0x00000015508b7223 */ /* 0x040fe200000000f4 */
[----:B0-----:R-:W-:Y:S04]  /*5e850*/  STL [R1+0x320], R79 ;  /* 0x0003204f01007387 */ /* 0x001fe80000100800 */
[----:B------:R-:W4:Y:S04]  /*5e860*/  LDL.LU R171, [R1+0x174] ;  /* 0x0001740001ab7983 */ /* 0x000f280000300800 */
[----:B------:R-:W4:Y:S04]  /*5e870*/  LDL.LU R246, [R1+0x130] ;  /* 0x0001300001f67983 */ /* 0x000f280000300800 */
[----:B------:R-:W4:Y:S04]  /*5e880*/  LDL.LU R199, [R1+0xf0] ;  /* 0x0000f00001c77983 */ /* 0x000f280000300800 */
[----:B------:R-:W4:Y:S04]  /*5e890*/  LDL.LU R250, [R1+0x98] ;  /* 0x0000980001fa7983 */ /* 0x000f280000300800 */
[----:B------:R-:W4:Y:S01]  /*5e8a0*/  LDL.LU R244, [R1+0x18] ;  /* 0x0000180001f47983 */ /* 0x000f220000300800 */
[C---:B------:R-:W-:Y:S01]  /*5e8b0*/  FFMA R24, R80.reuse, R13, R95 ;  /* 0x0000000d50187223 */ /* 0x040fe2000000005f */
[C---:B------:R-:W-:Y:S01]  /*5e8c0*/  FFMA R162, R80.reuse, R14, R108 ;  /* 0x0000000e50a27223 */ /* 0x040fe2000000006c */
[----:B------:R-:W-:Y:S01]  /*5e8d0*/  FFMA R108, R80, R22, R73 ;  /* 0x00000016506c7223 */ /* 0x000fe20000000049 */
[-C--:B------:R-:W-:Y:S01]  /*5e8e0*/  FFMA R202, R112, R80.reuse, R75 ;  /* 0x0000005070ca7223 */ /* 0x080fe2000000004b */
[----:B------:R-:W-:Y:S01]  /*5e8f0*/  FFMA R172, R80, R113, R72 ;  /* 0x0000007150ac7223 */ /* 0x000fe20000000048 */
[----:B------:R-:W-:-:S02]  /*5e900*/  FFMA R95, R40, R80, R74 ;  /* 0x00000050285f7223 */ /* 0x000fc4000000004a */
[----:B------:R-:W0:Y:S01]  /*5e910*/  LDS.128 R72, [R3+0x3b0] ;  /* 0x0003b00003487984 */ /* 0x000e220000000c00 */
        /* <DEDUP_REMOVED lines=8> */
[-C--:B------:R-:W-:Y:S01]  /*5e9a0*/  FFMA R209, R20, R60.reuse, R209 ;  /* 0x0000003c14d17223 */ /* 0x080fe200000000d1 */
[----:B------:R-:W-:Y:S01]  /*5e9b0*/  FFMA R208, R112, R60, R248 ;  /* 0x0000003c70d07223 */ /* 0x000fe200000000f8 */
[C---:B------:R-:W-:Y:S01]  /*5e9c0*/  FFMA R183, R60.reuse, R113, R183 ;  /* 0x000000713cb77223 */ /* 0x040fe200000000b7 */
[----:B------:R-:W-:Y:S01]  /*5e9d0*/  FFMA R251, R60, R114, R227 ;  /* 0x000000723cfb7223 */ /* 0x000fe200000000e3 */
[C---:B------:R-:W-:Y:S01]  /*5e9e0*/  FFMA R80, R76.reuse, R14, R176 ;  /* 0x0000000e4c507223 */ /* 0x040fe200000000b0 */
[----:B------:R-:W-:Y:S01]  /*5e9f0*/  FFMA R60, R76, R15, R240 ;  /* 0x0000000f4c3c7223 */ /* 0x000fe200000000f0 */
[----:B0-----:R0:W-:Y:S04]  /*5ea00*/  STL [R1+0x324], R75 ;  /* 0x0003244b01007387 */ /* 0x0011e80000100800 */
        /* <DEDUP_REMOVED lines=23> */
[----:B------:R-:W-:-:S03]  /*5eb80*/  FFMA R179, R76, R114, R244 ;  /* 0x000000724cb37223 */ /* 0x000fc600000000f4 */
[----:B------:R-:W4:Y:S01]  /*5eb90*/  LDL.LU R244, [R1+0x140] ;  /* 0x0001400001f47983 */ /* 0x000f220000300800 */
[----:B------:R-:W-:Y:S01]  /*5eba0*/  FFMA R79, R40, R76, R66 ;  /* 0x0000004c284f7223 */ /* 0x000fe20000000042 */
[----:B------:R-:W-:Y:S01]  /*5ebb0*/  FFMA R51, R72, R41, R65 ;  /* 0x0000002948337223 */ /* 0x000fe20000000041 */
[C---:B------:R-:W-:Y:S01]  /*5ebc0*/  FFMA R104, R76.reuse, R22, R171 ;  /* 0x000000164c687223 */ /* 0x040fe200000000ab */
[----:B------:R-:W-:Y:S01]  /*5ebd0*/  FFMA R171, R76, R113, R250 ;  /* 0x000000714cab7223 */ /* 0x000fe200000000fa */
[----:B------:R-:W-:Y:S01]  /*5ebe0*/  FFMA R199, R112, R76, R199 ;  /* 0x0000004c70c77223 */ /* 0x000fe200000000c7 */
[C---:B------:R-:W-:Y:S01]  /*5ebf0*/  FFMA R250, R76.reuse, R115, R193 ;  /* 0x000000734cfa7223 */ /* 0x040fe200000000c1 */
[C---:B0-----:R-:W-:Y:S01]  /*5ec00*/  FFMA R75, R76.reuse, R41, R117 ;  /* 0x000000294c4b7223 */ /* 0x041fe20000000075 */
        /* <DEDUP_REMOVED lines=10> */
[----:B------:R-:W-:Y:S01]  /*5ecb0*/  MOV R229, R184 ;  /* 0x000000b800e57202 */ /* 0x000fe20000000f00 */
[----:B--2---:R-:W-:-:S02]  /*5ecc0*/  FFMA R152, R72, R113, R67 ;  /* 0x0000007148987223 */ /* 0x004fc40000000043 */
[----:B------:R-:W0:Y:S01]  /*5ecd0*/  LDS.128 R64, [R3+0x3f0] ;  /* 0x0003f00003407984 */ /* 0x000e220000000c00 */
[C---:B---3--:R-:W-:Y:S01]  /*5ece0*/  FFMA R176, R72.reuse, R114, R47 ;  /* 0x0000007248b07223 */ /* 0x048fe2000000002f */
[----:B------:R-:W-:Y:S02]  /*5ecf0*/  FFMA R47, R72, R42, R116 ;  /* 0x0000002a482f7223 */ /* 0x000fe40000000074 */
[----:B------:R-:W1:Y:S01]  /*5ed00*/  LDS.128 R116, [R0+0x1a10] ;  /* 0x001a100000747984 */ /* 0x000e620000000c00 */
[----:B0-----:R-:W-:Y:S01]  /*5ed10*/  FFMA R195, R64, R15, R153 ;  /* 0x0000000f40c37223 */ /* 0x001fe20000000099 */
[----:B------:R-:W-:Y:S01]  /*5ed20*/  FFMA R249, R40, R64, R69 ;  /* 0x0000004028f97223 */ /* 0x000fe20000000045 */
[C---:B------:R-:W-:Y:S01]  /*5ed30*/  FFMA R248, R64.reuse, R41, R68 ;  /* 0x0000002940f87223 */ /* 0x040fe20000000044 */
[C---:B------:R-:W-:Y:S01]  /*5ed40*/  FFMA R247, R64.reuse, R42, R71 ;  /* 0x0000002a40f77223 */ /* 0x040fe20000000047 */
[C---:B------:R-:W-:Y:S01]  /*5ed50*/  FFMA R143, R64.reuse, R21, R168 ;  /* 0x00000015408f7223 */ /* 0x040fe200000000a8 */
[C---:B------:R-:W-:Y:S01]  /*5ed60*/  FFMA R194, R64.reuse, R23, R239 ;  /* 0x0000001740c27223 */ /* 0x040fe200000000ef */
[C---:B------:R-:W-:Y:S01]  /*5ed70*/  FFMA R168, R64.reuse, R114, R5 ;  /* 0x0000007240a87223 */ /* 0x040fe20000000005 */
[C---:B------:R-:W-:Y:S01]  /*5ed80*/  FFMA R193, R64.reuse, R115, R4 ;  /* 0x0000007340c17223 */ /* 0x040fe20000000004 */
[C---:B----4-:R-:W-:Y:S01]  /*5ed90*/  FFMA R153, R64.reuse, R113, R244 ;  /* 0x0000007140997223 */ /* 0x050fe200000000f4 */
[----:B------:R-:W-:-:S02]  /*5eda0*/  FFMA R244, R64, R43, R70 ;  /* 0x0000002b40f47223 */ /* 0x000fc40000000046 */
[----:B------:R-:W0:Y:S01]  /*5edb0*/  LDS.128 R40, [R0+0x1a00] ;  /* 0x001a000000287984 */ /* 0x000e220000000c00 */
[----:B------:R-:W-:-:S03]  /*5edc0*/  FFMA R239, R112, R64, R246 ;  /* 0x0000004070ef7223 */ /* 0x000fc600000000f6 */
[----:B------:R-:W2:Y:S04]  /*5edd0*/  LDS.128 R112, [R0+0x1a20] ;  /* 0x001a200000707984 */ /* 0x000ea80000000c00 */
[----:B------:R-:W3:Y:S04]  /*5ede0*/  LDS.128 R68, [R0+0x1a30] ;  /* 0x001a300000447984 */ /* 0x000ee80000000c00 */
[----:B------:R-:W-:Y:S04]  /*5edf0*/  STL [R1+0x328], R67 ;  /* 0x0003284301007387 */ /* 0x000fe80000100800 */
[----:B------:R0:W-:Y:S01]  /*5ee00*/  STL [R1+0x2c0], R3 ;  /* 0x0002c00301007387 */ /* 0x0001e20000100800 */
[----:B------:R-:W-:-:S03]  /*5ee10*/  FFMA R138, R64, R22, R243 ;  /* 0x00000016408a7223 */ /* 0x000fc600000000f3 */
[----:B------:R-:W4:Y:S04]  /*5ee20*/  LDL.LU R5, [R1+0x3a0] ;  /* 0x0003a00001057983 */ /* 0x000f280000300800 */
[----:B------:R-:W4:Y:S01]  /*5ee30*/  LDL.LU R4, [R1+0x39c] ;  /* 0x00039c0001047983 */ /* 0x000f220000300800 */
[C---:B-1----:R-:W-:Y:S01]  /*5ee40*/  FFMA R9, R45.reuse, R117, R9 ;  /* 0x000000752d097223 */ /* 0x042fe20000000009 */
[----:B0-----:R-:W-:Y:S01]  /*5ee50*/  FFMA R3, R45, R43, R18 ;  /* 0x0000002b2d037223 */ /* 0x001fe20000000012 */
[-C--:B------:R-:W-:Y:S01]  /*5ee60*/  FFMA R243, R40, R45.reuse, R10 ;  /* 0x0000002d28f37223 */ /* 0x080fe2000000000a */
[----:B------:R-:W-:-:S03]  /*5ee70*/  FFMA R10, R116, R45, R19 ;  /* 0x0000002d740a7223 */ /* 0x000fc60000000013 */
[----:B------:R0:W-:Y:S04]  /*5ee80*/  STL [R1+0x148], R3 ;  /* 0x0001480301007387 */ /* 0x0001e80000100800 */
[----:B------:R1:W-:Y:S04]  /*5ee90*/  STL [R1+0x14c], R10 ;  /* 0x00014c0a01007387 */ /* 0x0003e80000100800 */
[----:B------:R2:W-:Y:S01]  /*5eea0*/  STL [R1+0x150], R9 ;  /* 0x0001500901007387 */ /* 0x0005e20000100800 */
[C---:B0-----:R-:W-:Y:S01]  /*5eeb0*/  FFMA R3, R45.reuse, R118, R33 ;  /* 0x000000762d037223 */ /* 0x041fe20000000021 */
[----:B-1----:R-:W-:Y:S01]  /*5eec0*/  FFMA R10, R45, R119, R145 ;  /* 0x000000772d0a7223 */ /* 0x002fe20000000091 */
        /* <DEDUP_REMOVED lines=10> */
[----:B---3--:R-:W-:Y:S01]  /*5ef70*/  FFMA R3, R68, R45, R150 ;  /* 0x0000002d44037223 */ /* 0x008fe20000000096 */
[C---:B0-----:R-:W-:Y:S01]  /*5ef80*/  FFMA R10, R45.reuse, R69, R151 ;  /* 0x000000452d0a7223 */ /* 0x041fe20000000097 */
[----:B-1----:R-:W-:-:S03]  /*5ef90*/  FFMA R9, R45, R70, R154 ;  /* 0x000000462d097223 */ /* 0x002fc6000000009a */
[----:B------:R0:W-:Y:S04]  /*5efa0*/  STL [R1+0x1b0], R3 ;  /* 0x0001b00301007387 */ /* 0x0001e80000100800 */
[----:B------:R-:W-:Y:S04]  /*5efb0*/  STL [R1+0x1ac], R10 ;  /* 0x0001ac0a01007387 */ /* 0x000fe80000100800 */
[----:B------:R-:W-:Y:S01]  /*5efc0*/  STL [R1+0x198], R9 ;  /* 0x0001980901007387 */ /* 0x000fe20000100800 */
[----:B0-----:R-:W-:-:S05]  /*5efd0*/  FFMA R3, R45, R71, R155 ;  /* 0x000000472d037223 */ /* 0x001fca000000009b */
[----:B------:R0:W-:Y:S04]  /*5efe0*/  STL [R1+0x194], R3 ;  /* 0x0001940301007387 */ /* 0x0001e80000100800 */
[----:B------:R-:W2:Y:S04]  /*5eff0*/  LDL.LU R110, [R1+0xd8] ;  /* 0x0000d800016e7983 */ /* 0x000ea80000300800 */
[----:B------:R-:W3:Y:S04]  /*5f000*/  LDL.LU R106, [R1+0x7c] ;  /* 0x00007c00016a7983 */ /* 0x000ee80000300800 */
[----:B------:R-:W4:Y:S04]  /*5f010*/  LDL.LU R214, [R1+0x1c] ;  /* 0x00001c0001d67983 */ /* 0x000f280000300800 */
[----:B------:R-:W3:Y:S04]  /*5f020*/  LDL.LU R102, [R1+0x120] ;  /* 0x0001200001667983 */ /* 0x000ee80000300800 */
[----:B------:R-:W3:Y:S04]  /*5f030*/  LDL.LU R82, [R1+0xc0] ;  /* 0x0000c00001527983 */ /* 0x000ee80000300800 */
[----:B------:R-:W3:Y:S04]  /*5f040*/  LDL.LU R184, [R1+0x74] ;  /* 0x0000740001b87983 */ /* 0x000ee80000300800 */
[----:B------:R-:W3:Y:S01]  /*5f050*/  LDL.LU R98, [R1+0x24] ;  /* 0x0000240001627983 */ /* 0x000ee20000300800 */
[-C--:B------:R-:W-:Y:S01]  /*5f060*/  FFMA R175, R72, R13.reuse, R175 ;  /* 0x0000000d48af7223 */ /* 0x080fe200000000af */
        /* <DEDUP_REMOVED lines=10> */
[----:B------:R-:W3:Y:S01]  /*5f110*/  LDL.LU R103, [R1+0x160] ;  /* 0x0001600001677983 */ /* 0x000ee20000300800 */
[----:B------:R-:W-:Y:S01]  /*5f120*/  FFMA R237, R20, R64, R237 ;  /* 0x0000004014ed7223 */ /* 0x000fe200000000ed */
[----:B------:R-:W-:Y:S01]  /*5f130*/  FFMA R76, R117, R61, R127 ;  /* 0x0000003d754c7223 */ /* 0x000fe2000000007f */
[----:B------:R-:W-:-:S02]  /*5f140*/  MOV R86, R231 ;  /* 0x000000e700567202 */ /* 0x000fc40000000f00 */
[----:B------:R-:W-:Y:S01]  /*5f150*/  MOV R90, R192 ;  /* 0x000000c0005a7202 */ /* 0x000fe20000000f00 */
[----:B------:R-:W-:Y:S01]  /*5f160*/  FFMA R14, R41, R81, R24 ;  /* 0x00000051290e7223 */ /* 0x000fe20000000018 */
[----:B------:R-:W3:Y:S01]  /*5f170*/  LDL.LU R107, [R1+0x114] ;  /* 0x00011400016b7983 */ /* 0x000ee20000300800 */
        /* <DEDUP_REMOVED lines=50> */
[-C--:B------:R-:W-:Y:S01]  /*5f4a0*/  FFMA R37, R43, R57.reuse, R48 ;  /* 0x000000392b257223 */ /* 0x080fe20000000030 */
        /* <DEDUP_REMOVED lines=18> */
[----:B------:R-:W-:-:S02]  /*5f5d0*/  MOV R214, R229 ;  /* 0x000000e500d67202 */ /* 0x000fc40000000f00 */
[----:B------:R-:W4:Y:S04]  /*5f5e0*/  LDL.LU R229, [R1+0xbc] ;  /* 0x0000bc0001e57983 */ /* 0x000f280000300800 */
[----:B------:R-:W4:Y:S04]  /*5f5f0*/  LDL.LU R226, [R1+0x70] ;  /* 0x0000700001e27983 */ /* 0x000f280000300800 */
[----:B------:R-:W4:Y:S01]  /*5f600*/  LDL.LU R111, [R1+0x190] ;  /* 0x00019000016f7983 */ /* 0x000f220000300800 */
[C---:B--2---:R-:W-:Y:S01]  /*5f610*/  FFMA R96, R118.reuse, R109, R110 ;  /* 0x0000006d76607223 */ /* 0x044fe2000000006e */
[-C--:B---3--:R-:W-:Y:S01]  /*5f620*/  FFMA R128, R118, R105.reuse, R106 ;  /* 0x0000006976807223 */ /* 0x088fe2000000006a */
[C---:B------:R-:W-:Y:S01]  /*5f630*/  FFMA R187, R119.reuse, R105, R82 ;  /* 0x0000006977bb7223 */ /* 0x040fe20000000052 */
[C---:B------:R-:W-:Y:S01]  /*5f640*/  FFMA R118, R119.reuse, R109, R102 ;  /* 0x0000006d77767223 */ /* 0x040fe20000000066 */
[----:B------:R-:W-:Y:S01]  /*5f650*/  FFMA R181, R119, R97, R98 ;  /* 0x0000006177b57223 */ /* 0x000fe20000000062 */
[----:B------:R-:W2:Y:S01]  /*5f660*/  LDL.LU R82, [R1+0x158] ;  /* 0x0001580001527983 */ /* 0x000ea20000300800 */
[----:B------:R-:W-:-:S03]  /*5f670*/  MOV R102, R94 ;  /* 0x0000005e00667202 */ /* 0x000fc60000000f00 */
[----:B------:R-:W3:Y:S01]  /*5f680*/  LDL.LU R98, [R1+0x110] ;  /* 0x0001100001627983 */ /* 0x000ee20000300800 */
[----:B------:R-:W-:-:S03]  /*5f690*/  MOV R106, R90 ;  /* 0x0000005a006a7202 */ /* 0x000fc60000000f00 */
[----:B------:R-:W3:Y:S01]  /*5f6a0*/  LDL.LU R94, [R1+0xb4] ;  /* 0x0000b400015e7983 */ /* 0x000ee20000300800 */
[----:B------:R-:W-:-:S03]  /*5f6b0*/  MOV R110, R86 ;  /* 0x00000056006e7202 */ /* 0x000fc60000000f00 */
[----:B------:R-:W3:Y:S04]  /*5f6c0*/  LDL.LU R90, [R1+0x78] ;  /* 0x00007800015a7983 */ /* 0x000ee80000300800 */
[----:B------:R-:W3:Y:S01]  /*5f6d0*/  LDL.LU R86, [R1+0x4c] ;  /* 0x00004c0001567983 */ /* 0x000ee20000300800 */
[----:B------:R-:W-:Y:S01]  /*5f6e0*/  IADD3 R4, P0, PT, R4, 0xf, RZ ;  /* 0x0000000f04047810 */ /* 0x000fe20007f1e0ff */
[----:B------:R-:W-:Y:S02]  /*5f6f0*/  UIADD3 UR13, UP0, UPT, UR13, 0x1, URZ ;  /* 0x000000010d0d7890 */ /* 0x000fe4000ff1e0ff */
[----:B------:R-:W3:Y:S01]  /*5f700*/  LDL.LU R154, [R1+0x1c0] ;  /* 0x0001c000019a7983 */ /* 0x000ee20000300800 */
[C---:B------:R-:W-:Y:S01]  /*5f710*/  FFMA R64, R117.reuse, R53, R84 ;  /* 0x0000003575407223 */ /* 0x040fe20000000054 */
[----:B------:R-:W-:Y:S01]  /*5f720*/  IADD3.X R5, PT, PT, RZ, R5, RZ, P0, !PT ;  /* 0x00000005ff057210 */ /* 0x000fe200007fe4ff */
[----:B------:R-:W-:Y:S01]  /*5f730*/  UIADD3.X UR4, UPT, UPT, URZ, UR4, URZ, UP0, !UPT ;  /* 0x00000004ff047290 */ /* 0x000fe200087fe4ff */
[----:B------:R-:W3:Y:S01]  /*5f740*/  LDL.LU R155, [R1+0x188] ;  /* 0x00018800019b7983 */ /* 0x000ee20000300800 */
[----:B------:R-:W-:Y:S01]  /*5f750*/  FFMA R84, R117, R81, R139 ;  /* 0x0000005175547223 */ /* 0x000fe2000000008b */
[----:B------:R-:W-:-:S02]  /*5f760*/  SHF.R.U64 R4, R4, 0x4, R5 ;  /* 0x0000000404047819 */ /* 0x000fc40000001205 */
[----:B------:R-:W-:Y:S01]  /*5f770*/  SHF.R.U32.HI R5, RZ, 0x4, R5 ;  /* 0x00000004ff057819 */ /* 0x000fe20000011605 */
[----:B------:R-:W3:Y:S01]  /*5f780*/  LDL.LU R157, [R1+0x154] ;  /* 0x00015400019d7983 */ /* 0x000ee20000300800 */
[----:B------:R-:W-:Y:S01]  /*5f790*/  FFMA R139, R119, R93, R189 ;  /* 0x0000005d778b7223 */ /* 0x000fe200000000bd */
[----:B------:R-:W-:Y:S01]  /*5f7a0*/  ISETP.NE.U32.AND P0, PT, R4, UR13, PT ;  /* 0x0000000d04007c0c */ /* 0x000fe2000bf05070 */
[C---:B------:R-:W-:Y:S01]  /*5f7b0*/  FFMA R4, R41.reuse, R105, R6 ;  /* 0x0000006929047223 */ /* 0x040fe20000000006 */
[----:B0-----:R-:W3:Y:S01]  /*5f7c0*/  LDL.LU R3, [R1+0x10c] ;  /* 0x00010c0001037983 */ /* 0x001ee20000300800 */
[----:B------:R-:W-:Y:S01]  /*5f7d0*/  FFMA R6, R41, R97, R8 ;  /* 0x0000006129067223 */ /* 0x000fe20000000008 */
[----:B------:R-:W-:Y:S01]  /*5f7e0*/  ISETP.NE.AND.EX P0, PT, R5, UR4, PT, P0 ;  /* 0x0000000405007c0c */ /* 0x000fe2000bf05300 */
[C---:B------:R-:W-:Y:S01]  /*5f7f0*/  FFMA R5, R41.reuse, R101, R7 ;  /* 0x0000006529057223 */ /* 0x040fe20000000007 */
[CC--:B------:R-:W-:Y:S01]  /*5f800*/  FFMA R189, R112.reuse, R109.reuse, R103 ;  /* 0x0000006d70bd7223 */ /* 0x0c0fe20000000067 */
        /* <DEDUP_REMOVED lines=37> */
[C---:B------:R-:W-:Y:S01]  /*5fa60*/  FFMA R56, R117.reuse, R89, R92 ;  /* 0x0000005975387223 */ /* 0x040fe2000000005c */
[C---:B------:R-:W-:Y:S01]  /*5fa70*/  FFMA R88, R117.reuse, R77, R140 ;  /* 0x0000004d75587223 */ /* 0x040fe2000000008c */
[----:B------:R-:W-:Y:S01]  /*5fa80*/  MOV R110, R102 ;  /* 0x00000066006e7202 */ /* 0x000fe20000000f00 */
[C---:B------:R-:W-:Y:S01]  /*5fa90*/  FFMA R92, R117.reuse, R73, R141 ;  /* 0x00000049755c7223 */ /* 0x040fe2000000008d */
[C---:B------:R-:W-:Y:S01]  /*5faa0*/  FFMA R241, R117.reuse, R109, R241 ;  /* 0x0000006d75f17223 */ /* 0x040fe200000000f1 */
[----:B------:R-:W-:Y:S01]  /*5fab0*/  FFMA R117, R117, R65, R143 ;  /* 0x0000004175757223 */ /* 0x000fe2000000008f */
[C---:B------:R-:W-:Y:S01]  /*5fac0*/  FFMA R145, R113.reuse, R85, R58 ;  /* 0x0000005571917223 */ /* 0x040fe2000000003a */
[----:B----4-:R-:W-:Y:S01]  /*5fad0*/  FFMA R119, R113, R109, R111 ;  /* 0x0000006d71777223 */ /* 0x010fe2000000006f */
[----:B------:R-:W-:-:S02]  /*5fae0*/  MOV R111, R106 ;  /* 0x0000006a006f7202 */ /* 0x000fc40000000f00 */
[----:B------:R-:W4:Y:S04]  /*5faf0*/  LDL.LU R106, [R1+0x1f0] ;  /* 0x0001f000016a7983 */ /* 0x000f280000300800 */
[----:B------:R-:W4:Y:S01]  /*5fb00*/  LDL.LU R102, [R1+0x1bc] ;  /* 0x0001bc0001667983 */ /* 0x000f220000300800 */
[C---:B--2---:R-:W-:Y:S01]  /*5fb10*/  FFMA R140, R113.reuse, R105, R82 ;  /* 0x00000069718c7223 */ /* 0x044fe20000000052 */
[C---:B---3--:R-:W-:Y:S02]  /*5fb20*/  FFMA R141, R113.reuse, R101, R98 ;  /* 0x00000065718d7223 */ /* 0x048fe40000000062 */
[----:B------:R-:W2:Y:S01]  /*5fb30*/  LDL.LU R82, [R1+0x184] ;  /* 0x0001840001527983 */ /* 0x000ea20000300800 */
[----:B------:R-:W-:-:S03]  /*5fb40*/  FFMA R142, R113, R97, R94 ;  /* 0x00000061718e7223 */ /* 0x000fc6000000005e */
[----:B------:R-:W3:Y:S01]  /*5fb50*/  LDL.LU R98, [R1+0x144] ;  /* 0x0001440001627983 */ /* 0x000ee20000300800 */
[----:B------:R-:W-:-:S03]  /*5fb60*/  FFMA R143, R113, R93, R90 ;  /* 0x0000005d718f7223 */ /* 0x000fc6000000005a */
[----:B------:R-:W3:Y:S01]  /*5fb70*/  LDL.LU R94, [R1+0xfc] ;  /* 0x0000fc00015e7983 */ /* 0x000ee20000300800 */
[----:B------:R-:W-:-:S03]  /*5fb80*/  FFMA R144, R113, R89, R86 ;  /* 0x0000005971907223 */ /* 0x000fc60000000056 */
[----:B------:R-:W3:Y:S04]  /*5fb90*/  LDL.LU R90, [R1+0xac] ;  /* 0x0000ac00015a7983 */ /* 0x000ee80000300800 */
[----:B------:R-:W3:Y:S04]  /*5fba0*/  LDL.LU R86, [R1+0x88] ;  /* 0x0000880001567983 */ /* 0x000ee80000300800 */
[----:B------:R-:W3:Y:S01]  /*5fbb0*/  LDL.LU R58, [R1+0x60] ;  /* 0x00006000013a7983 */ /* 0x000ee20000300800 */
[C---:B------:R-:W-:Y:S01]  /*5fbc0*/  FFMA R165, R114.reuse, R81, R190 ;  /* 0x0000005172a57223 */ /* 0x040fe200000000be */
[----:B------:R-:W-:-:S02]  /*5fbd0*/  FFMA R164, R114, R57, R233 ;  /* 0x0000003972a47223 */ /* 0x000fc400000000e9 */
[----:B------:R-:W3:Y:S01]  /*5fbe0*/  LDL.LU R190, [R1+0x224] ;  /* 0x0002240001be7983 */ /* 0x000ee20000300800 */
[----:B------:R-:W-:-:S03]  /*5fbf0*/  FFMA R147, R113, R49, R232 ;  /* 0x0000003171937223 */ /* 0x000fc600000000e8 */
        /* <DEDUP_REMOVED lines=11> */
[----:B------:R-:W-:Y:S01]  /*5fcb0*/  FFMA R214, R112, R53, R180 ;  /* 0x0000003570d67223 */ /* 0x000fe200000000b4 */
[C---:B------:R-:W-:Y:S01]  /*5fcc0*/  FFMA R166, R114.reuse, R77, R179 ;  /* 0x0000004d72a67223 */ /* 0x040fe200000000b3 */
[----:B------:R-:W-:-:S02]  /*5fcd0*/  FFMA R159, R114, R89, R103 ;  /* 0x00000059729f7223 */ /* 0x000fc40000000067 */
[----:B------:R-:W3:Y:S04]  /*5fce0*/  LDL.LU R103, [R1+0x218] ;  /* 0x0002180001677983 */ /* 0x000ee80000300800 */
[----:B------:R-:W3:Y:S04]  /*5fcf0*/  LDL.LU R251, [R1+0x1f8] ;  /* 0x0001f80001fb7983 */ /* 0x000ee80000300800 */
[----:B------:R-:W3:Y:S04]  /*5fd00*/  LDL.LU R107, [R1+0x1ec] ;  /* 0x0001ec00016b7983 */ /* 0x000ee80000300800 */
[----:B------:R-:W3:Y:S04]  /*5fd10*/  LDL.LU R252, [R1+0x1d8] ;  /* 0x0001d80001fc7983 */ /* 0x000ee80000300800 */
[----:B------:R-:W3:Y:S04]  /*5fd20*/  LDL.LU R111, [R1+0x1d4] ;  /* 0x0001d400016f7983 */ /* 0x000ee80000300800 */
[----:B------:R-:W3:Y:S04]  /*5fd30*/  LDL.LU R46, [R1+0x1d0] ;  /* 0x0001d000012e7983 */ /* 0x000ee80000300800 */
[----:B------:R-:W3:Y:S01]  /*5fd40*/  LDL.LU R110, [R1+0x1c8] ;  /* 0x0001c800016e7983 */ /* 0x000ee20000300800 */
[C---:B------:R-:W-:Y:S01]  /*5fd50*/  FFMA R167, R114.reuse, R73, R176 ;  /* 0x0000004972a77223 */ /* 0x040fe200000000b0 */
[----:B------:R-:W-:Y:S01]  /*5fd60*/  FFMA R149, R113, R57, R174 ;  /* 0x0000003971957223 */ /* 0x000fe200000000ae */
[----:B------:R-:W-:Y:S01]  /*5fd70*/  FFMA R174, R115, R49, R62 ;  /* 0x0000003173ae7223 */ /* 0x000fe2000000003e */
        /* <DEDUP_REMOVED lines=24> */
[C---:B----4-:R-:W-:Y:S01]  /*5ff00*/  FFMA R186, R115.reuse, R109, R106 ;  /* 0x0000006d73ba7223 */ /* 0x050fe2000000006a */
[C---:B------:R-:W-:Y:S01]  /*5ff10*/  FFMA R183, R115.reuse, R105, R102 ;  /* 0x0000006973b77223 */ /* 0x040fe20000000066 */
[----:B------:R-:W4:Y:S04]  /*5ff20*/  LDL.LU R106, [R1+0x1a8] ;  /* 0x0001a800016a7983 */ /* 0x000f280000300800 */
[----:B------:R-:W4:Y:S01]  /*5ff30*/  LDL.LU R102, [R1+0x1a4] ;  /* 0x0001a40001667983 */ /* 0x000f220000300800 */
[C---:B--2---:R-:W-:Y:S01]  /*5ff40*/  FFMA R180, R115.reuse, R101, R82 ;  /* 0x0000006573b47223 */ /* 0x044fe20000000052 */
[----:B---3--:R-:W-:-:S02]  /*5ff50*/  FFMA R179, R115, R97, R98 ;  /* 0x0000006173b37223 */ /* 0x008fc40000000062 */
[----:B------:R-:W2:Y:S01]  /*5ff60*/  LDL.LU R82, [R1+0x1a0] ;  /* 0x0001a00001527983 */ /* 0x000ea20000300800 */
[----:B------:R-:W-:-:S03]  /*5ff70*/  FFMA R178, R115, R93, R94 ;  /* 0x0000005d73b27223 */ /* 0x000fc6000000005e */
[----:B------:R-:W3:Y:S01]  /*5ff80*/  LDL.LU R98, [R1+0x19c] ;  /* 0x00019c0001627983 */ /* 0x000ee20000300800 */
[----:B------:R-:W-:-:S03]  /*5ff90*/  FFMA R177, R115, R89, R90 ;  /* 0x0000005973b17223 */ /* 0x000fc6000000005a */
[----:B------:R-:W3:Y:S01]  /*5ffa0*/  LDL.LU R94, [R1+0x170] ;  /* 0x00017000015e7983 */ /* 0x000ee20000300800 */
[----:B------:R-:W-:-:S03]  /*5ffb0*/  FFMA R176, R115, R85, R86 ;  /* 0x0000005573b07223 */ /* 0x000fc60000000056 */
[----:B------:R-:W3:Y:S01]  /*5ffc0*/  LDL.LU R90, [R1+0x16c] ;  /* 0x00016c00015a7983 */ /* 0x000ee20000300800 */
        /* <DEDUP_REMOVED lines=14> */
[-C--:B------:R-:W-:Y:S01]  /*600b0*/  FFMA R190, R68, R109.reuse, R190 ;  /* 0x0000006d44be7223 */ /* 0x080fe200000000be */
[-C--:B------:R-:W-:Y:S01]  /*600c0*/  FFMA R233, R69, R109.reuse, R233 ;  /* 0x0000006d45e97223 */ /* 0x080fe200000000e9 */
[CC--:B------:R-:W-:Y:S01]  /*600d0*/  FFMA R232, R70.reuse, R109.reuse, R232 ;  /* 0x0000006d46e87223 */ /* 0x0c0fe200000000e8 */
[----:B------:R-:W3:Y:S01]  /*600e0*/  LDL.LU R115, [R1+0x108] ;  /* 0x0001080001737983 */ /* 0x000ee20000300800 */
[----:B------:R-:W-:Y:S01]  /*600f0*/  FFMA R109, R71, R109, R103 ;  /* 0x0000006d476d7223 */ /* 0x000fe20000000067 */
[----:B------:R-:W-:-:S02]  /*60100*/  FFMA R251, R70, R105, R251 ;  /* 0x0000006946fb7223 */ /* 0x000fc400000000fb */
[----:B------:R-:W3:Y:S01]  /*60110*/  LDL.LU R103, [R1+0x398] ;  /* 0x0003980001677983 */ /* 0x000ee20000300800 */
[-C--:B------:R-:W-:Y:S01]  /*60120*/  FFMA R111, R69, R101.reuse, R111 ;  /* 0x00000065456f7223 */ /* 0x080fe2000000006f */
[-C--:B------:R-:W-:Y:S01]  /*60130*/  FFMA R46, R70, R101.reuse, R46 ;  /* 0x00000065462e7223 */ /* 0x080fe2000000002e */
[CC--:B------:R-:W-:Y:S01]  /*60140*/  FFMA R252, R68.reuse, R101.reuse, R252 ;  /* 0x0000006544fc7223 */ /* 0x0c0fe200000000fc */
[----:B------:R-:W-:Y:S01]  /*60150*/  FFMA R101, R71, R101, R110 ;  /* 0x0000006547657223 */ /* 0x000fe2000000006e */
[-C--:B----4-:R-:W-:Y:S01]  /*60160*/  FFMA R106, R68, R97.reuse, R106 ;  /* 0x00000061446a7223 */ /* 0x090fe2000000006a */
[-C--:B------:R-:W-:Y:S01]  /*60170*/  FFMA R102, R69, R97.reuse, R102 ;  /* 0x0000006145667223 */ /* 0x080fe20000000066 */
[-C--:B--2---:R-:W-:Y:S01]  /*60180*/  FFMA R82, R70, R97.reuse, R82 ;  /* 0x0000006146527223 */ /* 0x084fe20000000052 */
[----:B---3--:R-:W-:Y:S01]  /*60190*/  FFMA R97, R71, R97, R98 ;  /* 0x0000006147617223 */ /* 0x008fe20000000062 */
[C---:B------:R-:W-:Y:S01]  /*601a0*/  FFMA R94, R68.reuse, R93, R94 ;  /* 0x0000005d445e7223 */ /* 0x040fe2000000005e */
[-C--:B------:R-:W-:Y:S01]  /*601b0*/  FFMA R250, R69, R105.reuse, R250 ;  /* 0x0000006945fa7223 */ /* 0x080fe200000000fa */
[-C--:B------:R-:W-:Y:S01]  /*601c0*/  FFMA R240, R68, R105.reuse, R240 ;  /* 0x0000006944f07223 */ /* 0x080fe200000000f0 */
[----:B------:R-:W-:-:S02]  /*601d0*/  FFMA R105, R71, R105, R107 ;  /* 0x0000006947697223 */ /* 0x000fc4000000006b */
[----:B------:R-:W2:Y:S04]  /*601e0*/  LDL.LU R107, [R1+0x394] ;  /* 0x00039400016b7983 */ /* 0x000ea80000300800 */
[----:B------:R0:W-:Y:S04]  /*601f0*/  STL [R1], R111 ;  /* 0x0000006f01007387 */ /* 0x0001e80000100800 */
[----:B0-----:R-:W3:Y:S04]  /*60200*/  LDL.LU R111, [R1+0x390] ;  /* 0x00039000016f7983 */ /* 0x001ee80000300800 */
[----:B------:R0:W-:Y:S01]  /*60210*/  STL [R1+0x4], R46 ;  /* 0x0000042e01007387 */ /* 0x0001e20000100800 */
[----:B------:R-:W-:-:S03]  /*60220*/  FFMA R90, R69, R93, R90 ;  /* 0x0000005d455a7223 */ /* 0x000fc6000000005a */
[----:B0-----:R-:W4:Y:S04]  /*60230*/  LDL.LU R46, [R1+0x38c] ;  /* 0x00038c00012e7983 */ /* 0x001f280000300800 */
[----:B------:R-:W2:Y:S04]  /*60240*/  LDL.LU R110, [R1+0x388] ;  /* 0x00038800016e7983 */ /* 0x000ea80000300800 */
        /* <DEDUP_REMOVED lines=8> */
[----:B0-----:R-:W2:Y:S04]  /*602d0*/  LDL.LU R82, [R1+0x37c] ;  /* 0x00037c0001527983 */ /* 0x001ea80000300800 */
[----:B------:R-:W3:Y:S04]  /*602e0*/  LDL.LU R98, [R1+0x378] ;  /* 0x0003780001627983 */ /* 0x000ee80000300800 */
[----:B------:R0:W-:Y:S01]  /*602f0*/  STL [R1+0x1c], R97 ;  /* 0x00001c6101007387 */ /* 0x0001e20000100800 */
[----:B------:R-:W-:Y:S01]  /*60300*/  FFMA R93, R71, R93, R58 ;  /* 0x0000005d475d7223 */ /* 0x000fe2000000003a */
[----:B------:R-:W-:-:S02]  /*60310*/  FFMA R50, R70, R89, R50 ;  /* 0x0000005946327223 */ /* 0x000fc40000000032 */
[----:B0-----:R-:W4:Y:S04]  /*60320*/  LDL.LU R97, [R1+0x12c] ;  /* 0x00012c0001617983 */ /* 0x001f280000300800 */
[----:B------:R0:W-:Y:S04]  /*60330*/  STL [R1+0x24], R94 ;  /* 0x0000245e01007387 */ /* 0x0001e80000100800 */
[----:B0-----:R-:W2:Y:S04]  /*60340*/  LDL.LU R94, [R1+0x374] ;  /* 0x00037400015e7983 */ /* 0x001ea80000300800 */
[----:B------:R0:W-:Y:S04]  /*60350*/  STL [R1+0x2c], R90 ;  /* 0x00002c5a01007387 */ /* 0x0001e80000100800 */
[----:B0-----:R-:W3:Y:S04]  /*60360*/  LDL.LU R90, [R1+0x370] ;  /* 0x00037000015a7983 */ /* 0x001ee80000300800 */
[----:B------:R0:W-:Y:S04]  /*60370*/  STL [R1+0x34], R86 ;  /* 0x0000345601007387 */ /* 0x0001e80000100800 */
[----:B0-----:R-:W2:Y:S04]  /*60380*/  LDL.LU R86, [R1+0x36c] ;  /* 0x00036c0001567983 */ /* 0x001ea80000300800 */
[----:B------:R-:W3:Y:S04]  /*60390*/  LDL.LU R58, [R1+0x368] ;  /* 0x00036800013a7983 */ /* 0x000ee80000300800 */
[----:B------:R0:W-:Y:S04]  /*603a0*/  STL [R1+0x7c], R62 ;  /* 0x00007c3e01007387 */ /* 0x0001e80000100800 */
[----:B0-----:R-:W3:Y:S04]  /*603b0*/  LDL.LU R62, [R1+0x364] ;  /* 0x00036400013e7983 */ /* 0x001ee80000300800 */
[----:B------:R0:W-:Y:S04]  /*603c0*/  STL [R1+0x90], R54 ;  /* 0x0000903601007387 */ /* 0x0001e80000100800 */
[----:B0-----:R-:W2:Y:S04]  /*603d0*/  LDL.LU R54, [R1+0x360] ;  /* 0x0003600001367983 */ /* 0x001ea80000300800 */
[----:B------:R0:W-:Y:S04]  /*603e0*/  STL [R1+0x98], R50 ;  /* 0x0000983201007387 */ /* 0x0001e80000100800 */
[----:B0-----:R-:W3:Y:S01]  /*603f0*/  LDL.LU R50, [R1+0x35c] ;  /* 0x00035c0001327983 */ /* 0x001ee20000300800 */
[----:B------:R-:W-:Y:S01]  /*60400*/  FFMA R114, R69, R85, R114 ;  /* 0x0000005545727223 */ /* 0x000fe20000000072 */
[----:B----4-:R-:W-:Y:S01]  /*60410*/  FFMA R89, R71, R89, R97 ;  /* 0x0000005947597223 */ /* 0x010fe20000000061 */
[-C--:B------:R-:W-:Y:S01]  /*60420*/  FFMA R97, R68, R85.reuse, R115 ;  /* 0x0000005544617223 */ /* 0x080fe20000000073 */
[----:B------:R-:W-:-:S04]  /*60430*/  FFMA R115, R70, R85, R113 ;  /* 0x0000005546737223 */ /* 0x000fc80000000071 */
[----:B------:R0:W-:Y:S04]  /*60440*/  STL [R1+0xa0], R97 ;  /* 0x0000a06101007387 */ /* 0x0001e80000100800 */
[----:B------:R-:W-:Y:S04]  /*60450*/  STL [R1+0xb4], R114 ;  /* 0x0000b47201007387 */ /* 0x000fe80000100800 */
[----:B------:R-:W-:Y:S01]  /*60460*/  STL [R1+0xc0], R115 ;  /* 0x0000c07301007387 */ /* 0x000fe20000100800 */
[----:B0-----:R-:W-:Y:S01]  /*60470*/  FFMA R97, R71, R85, R112 ;  /* 0x0000005547617223 */ /* 0x001fe20000000070 */
[-C--:B------:R-:W-:Y:S01]  /*60480*/  FFMA R85, R68, R53.reuse, R3 ;  /* 0x0000003544557223 */ /* 0x080fe20000000003 */
[-C--:B------:R-:W-:Y:S01]  /*60490*/  FFMA R3, R69, R53.reuse, R67 ;  /* 0x0000003545037223 */ /* 0x080fe20000000043 */
[----:B------:R-:W0:Y:S04]  /*604a0*/  LDS.128 R112, [R0+0x1c00] ;  /* 0x001c000000707984 */ /* 0x000e280000000c00 */
[----:B------:R-:W-:Y:S04]  /*604b0*/  STL [R1+0xbc], R97 ;  /* 0x0000bc6101007387 */ /* 0x000fe80000100800 */
[----:B------:R-:W-:Y:S01]  /*604c0*/  STL [R1+0xcc], R85 ;  /* 0x0000cc5501007387 */ /* 0x000fe20000100800 */
[----:B---3--:R-:W-:-:S03]  /*604d0*/  FFMA R67, R70, R53, R50 ;  /* 0x0000003546437223 */ /* 0x008fc60000000032 */
[----:B------:R-:W3:Y:S04]  /*604e0*/  LDL.LU R50, [R1+0x358] ;  /* 0x0003580001327983 */ /* 0x000ee80000300800 */
[----:B------:R2:W-:Y:S02]  /*604f0*/  STL [R1+0xd4], R3 ;  /* 0x0000d40301007387 */ /* 0x0005e40000100800 */
[----:B--2---:R-:W-:Y:S01]  /*60500*/  FFMA R3, R71, R53, R54 ;  /* 0x0000003547037223 */ /* 0x004fe20000000036 */
[-C--:B------:R-:W-:Y:S01]  /*60510*/  FFMA R53, R68, R49.reuse, R86 ;  /* 0x0000003144357223 */ /* 0x080fe20000000056 */
[----:B------:R-:W2:Y:S04]  /*60520*/  LDL.LU R54, [R1+0x354] ;  /* 0x0003540001367983 */ /* 0x000ea80000300800 */
[----:B------:R-:W-:Y:S04]  /*60530*/  STL [R1+0xe0], R67 ;  /* 0x0000e04301007387 */ /* 0x000fe80000100800 */
[----:B------:R-:W4:Y:S04]  /*60540*/  LDL.LU R86, [R1+0x350] ;  /* 0x0003500001567983 */ /* 0x000f280000300800 */
[----:B------:R1:W-:Y:S02]  /*60550*/  STL [R1+0xdc], R3 ;  /* 0x0000dc0301007387 */ /* 0x0003e40000100800 */
[----:B-1----:R-:W-:-:S02]  /*60560*/  FFMA R3, R69, R49, R90 ;  /* 0x0000003145037223 */ /* 0x002fc4000000005a */
[----:B------:R-:W3:Y:S04]  /*60570*/  LDL.LU R90, [R1+0x34c] ;  /* 0x00034c00015a7983 */ /* 0x000ee80000300800 */
[----:B------:R1:W-:Y:S02]  /*60580*/  STL [R1+0xe8], R53 ;  /* 0x0000e83501007387 */ /* 0x0003e40000100800 */
[-C--:B-1----:R-:W-:Y:S02]  /*60590*/  FFMA R53, R70, R49.reuse, R94 ;  /* 0x0000003146357223 */ /* 0x082fe4000000005e */
[----:B------:R-:W2:Y:S04]  /*605a0*/  LDL.LU R94, [R1+0x348] ;  /* 0x00034800015e7983 */ /* 0x000ea80000300800 */
[----:B------:R1:W-:Y:S02]  /*605b0*/  STL [R1+0x130], R3 ;  /* 0x0001300301007387 */ /* 0x0003e40000100800 */
[----:B-1----:R-:W-:Y:S01]  /*605c0*/  FFMA R3, R71, R49, R98 ;  /* 0x0000003147037223 */ /* 0x002fe20000000062 */
[-C--:B------:R-:W-:Y:S01]  /*605d0*/  FFMA R49, R68, R61.reuse, R102 ;  /* 0x0000003d44317223 */ /* 0x080fe20000000066 */
[----:B------:R-:W4:Y:S04]  /*605e0*/  LDL.LU R98, [R1+0x344] ;  /* 0x0003440001627983 */ /* 0x000f280000300800 */
[----:B------:R-:W-:Y:S04]  /*605f0*/  STL [R1+0x144], R53 ;  /* 0x0001443501007387 */ /* 0x000fe80000100800 */
[----:B------:R-:W3:Y:S04]  /*60600*/  LDL.LU R102, [R1+0x340] ;  /* 0x0003400001667983 */ /* 0x000ee80000300800 */
[----:B------:R1:W-:Y:S02]  /*60610*/  STL [R1+0x140], R3 ;  /* 0x0001400301007387 */ /* 0x0003e40000100800 */
[----:B-1----:R-:W-:-:S02]  /*60620*/  FFMA R3, R69, R61, R106 ;  /* 0x0000003d45037223 */ /* 0x002fc4000000006a */
[----:B------:R-:W2:Y:S04]  /*60630*/  LDL.LU R106, [R1+0x33c] ;  /* 0x00033c00016a7983 */ /* 0x000ea80000300800 */
[----:B------:R1:W-:Y:S02]  /*60640*/  STL [R1+0x13c], R49 ;  /* 0x00013c3101007387 */ /* 0x0003e40000100800 */
[-C--:B-1----:R-:W-:Y:S02]  /*60650*/  FFMA R49, R70, R61.reuse, R110 ;  /* 0x0000003d46317223 */ /* 0x082fe4000000006e */
[----:B------:R-:W4:Y:S04]  /*60660*/  LDL.LU R110, [R1+0x338] ;  /* 0x00033800016e7983 */ /* 0x000f280000300800 */
[----:B------:R1:W-:Y:S02]  /*60670*/  STL [R1+0x138], R3 ;  /* 0x0001380301007387 */ /* 0x0003e40000100800 */
[----:B-1----:R-:W-:-:S02]  /*60680*/  FFMA R3, R71, R61, R46 ;  /* 0x0000003d47037223 */ /* 0x002fc4000000002e */
[----:B------:R-:W4:Y:S04]  /*60690*/  LDL.LU R46, [R1+0x334] ;  /* 0x00033400012e7983 */ /* 0x000f280000300800 */
[----:B------:R1:W-:Y:S01]  /*606a0*/  STL [R1+0x134], R49 ;  /* 0x0001343101007387 */ /* 0x0003e20000100800 */
[----:B------:R-:W-:-:S03]  /*606b0*/  FFMA R53, R68, R57, R111 ;  /* 0x0000003944357223 */ /* 0x000fc6000000006f */
[----:B------:R0:W-:Y:S04]  /*606c0*/  STL [R1+0x12c], R3 ;  /* 0x00012c0301007387 */ /* 0x0001e80000100800 */
[----:B------:R0:W-:Y:S01]  /*606d0*/  STL [R1+0x128], R53 ;  /* 0x0001283501007387 */ /* 0x0001e20000100800 */
[-C--:B-1----:R-:W-:Y:S01]  /*606e0*/  FFMA R49, R69, R57.reuse, R107 ;  /* 0x0000003945317223 */ /* 0x082fe2000000006b */
[----:B0-----:R-:W-:-:S04]  /*606f0*/  FFMA R3, R70, R57, R103 ;  /* 0x0000003946037223 */ /* 0x001fc80000000067 */
        /* <DEDUP_REMOVED lines=26> */
[----:B------:R-:W-:Y:S04]  /*608a0*/  STL [R1+0xf0], R3 ;  /* 0x0000f00301007387 */ /* 0x000fe80000100800 */
[----:B------:R0:W-:Y:S02]  /*608b0*/  STL [R1+0xec], R2 ;  /* 0x0000ec0201007387 */ /* 0x0001e40000100800 */
[C---:B0-----:R-:W-:Y:S01]  /*608c0*/  FFMA R2, R112.reuse, R82, R204 ;  /* 0x0000005270027223 */ /* 0x041fe200000000cc */
[C---:B------:R-:W-:Y:S01]  /*608d0*/  FFMA R49, R112.reuse, R78, R201 ;  /* 0x0000004e70317223 */ /* 0x040fe200000000c9 */
[----:B------:R-:W-:-:S03]  /*608e0*/  FFMA R3, R112, R74, R198 ;  /* 0x0000004a70037223 */ /* 0x000fc600000000c6 */
[----:B------:R0:W-:Y:S04]  /*608f0*/  STL [R1+0x78], R2 ;  /* 0x0000780201007387 */ /* 0x0001e80000100800 */
[----:B------:R-:W-:Y:S04]  /*60900*/  STL [R1+0x70], R49 ;  /* 0x0000703101007387 */ /* 0x000fe80000100800 */
[----:B------:R2:W-:Y:S01]  /*60910*/  STL [R1+0x68], R3 ;  /* 0x0000680301007387 */ /* 0x0005e20000100800 */
[----:B0-----:R-:W-:-:S05]  /*60920*/  FFMA R2, R112, R66, R238 ;  /* 0x0000004270027223 */ /* 0x001fca00000000ee */
[----:B------:R4:W-:Y:S01]  /*60930*/  STL [R1+0x5c], R2 ;  /* 0x00005c0201007387 */ /* 0x0009e20000100800 */
[C---:B--2---:R-:W-:Y:S01]  /*60940*/  FFMA R3, R113.reuse, R106, R4 ;  /* 0x0000006a71037223 */ /* 0x044fe20000000004 */
[C---:B---3--:R-:W-:Y:S01]  /*60950*/  FFMA R4, R113.reuse, R102, R5 ;  /* 0x0000006671047223 */ /* 0x048fe20000000005 */
[----:B----4-:R-:W-:Y:S01]  /*60960*/  FFMA R2, R113, R110, R242 ;  /* 0x0000006e71027223 */ /* 0x010fe200000000f2 */
[----:B------:R-:W-:-:S05]  /*60970*/  FFMA R49, R46, R113, R246 ;  /* 0x000000712e317223 */ /* 0x000fca00000000f6 */
        /* <DEDUP_REMOVED lines=12> */
[----:B--2---:R-:W-:Y:S01]  /*60a40*/  FFMA R4, R113, R50, R11 ;  /* 0x0000003271047223 */ /* 0x004fe2000000000b */
[----:B------:R-:W-:-:S02]  /*60a50*/  FFMA R47, R68, R65, R249 ;  /* 0x00000041442f7223 */ /* 0x000fc400000000f9 */
[----:B------:R0:W-:Y:S04]  /*60a60*/  STL [R1+0x4c], R2 ;  /* 0x00004c0201007387 */ /* 0x0001e80000100800 */
[----:B------:R1:W-:Y:S04]  /*60a70*/  STL [R1+0x48], R3 ;  /* 0x0000480301007387 */ /* 0x0003e80000100800 */
[----:B------:R2:W-:Y:S01]  /*60a80*/  STL [R1+0x44], R4 ;  /* 0x0000440401007387 */ /* 0x0005e20000100800 */
[-C--:B------:R-:W-:Y:S01]  /*60a90*/  FFMA R111, R69, R65.reuse, R248 ;  /* 0x00000041456f7223 */ /* 0x080fe200000000f8 */
[-C--:B------:R-:W-:Y:S01]  /*60aa0*/  FFMA R67, R70, R65.reuse, R247 ;  /* 0x0000004146437223 */ /* 0x080fe200000000f7 */
[C---:B------:R-:W-:Y:S01]  /*60ab0*/  FFMA R246, R114.reuse, R94, R28 ;  /* 0x0000005e72f67223 */ /* 0x040fe2000000001c */
[C---:B------:R-:W-:Y:S01]  /*60ac0*/  FFMA R26, R114.reuse, R86, R26 ;  /* 0x00000056721a7223 */ /* 0x040fe2000000001a */
[C---:B------:R-:W-:Y:S01]  /*60ad0*/  FFMA R25, R114.reuse, R54, R25 ;  /* 0x0000003672197223 */ /* 0x040fe20000000019 */
[C---:B------:R-:W-:Y:S01]  /*60ae0*/  FFMA R24, R114.reuse, R50, R24 ;  /* 0x0000003272187223 */ /* 0x040fe20000000018 */
[CC--:B------:R-:W-:Y:S01]  /*60af0*/  FFMA R23, R114.reuse, R62.reuse, R23 ;  /* 0x0000003e72177223 */ /* 0x0c0fe20000000017 */
[C---:B0-----:R-:W-:Y:S01]  /*60b00*/  FFMA R2, R113.reuse, R62, R12 ;  /* 0x0000003e71027223 */ /* 0x041fe2000000000c */
[C---:B-1----:R-:W-:Y:S01]  /*60b10*/  FFMA R3, R113.reuse, R58, R13 ;  /* 0x0000003a71037223 */ /* 0x042fe2000000000d */
[----:B--2---:R-:W-:Y:S01]  /*60b20*/  FFMA R4, R113, R82, R14 ;  /* 0x0000005271047223 */ /* 0x004fe2000000000e */
[C---:B------:R-:W-:Y:S01]  /*60b30*/  FFMA R22, R114.reuse, R58, R22 ;  /* 0x0000003a72167223 */ /* 0x040fe20000000016 */
[----:B------:R-:W-:Y:S01]  /*60b40*/  FFMA R75, R71, R65, R244 ;  /* 0x00000041474b7223 */ /* 0x000fe200000000f4 */
[----:B------:R0:W-:Y:S04]  /*60b50*/  STL [R1+0x40], R2 ;  /* 0x0000400201007387 */ /* 0x0001e80000100800 */
[----:B------:R1:W-:Y:S04]  /*60b60*/  STL [R1+0x3c], R3 ;  /* 0x00003c0301007387 */ /* 0x0003e80000100800 */
[----:B------:R-:W-:Y:S04]  /*60b70*/  STL [R1+0x38], R4 ;  /* 0x0000380401007387 */ /* 0x000fe80000100800 */
[----:B------:R-:W2:Y:S01]  /*60b80*/  LDL.LU R97, [R1+0x148] ;  /* 0x0001480001617983 */ /* 0x000ea20000300800 */
[C---:B------:R-:W-:Y:S01]  /*60b90*/  FFMA R249, R114.reuse, R106, R31 ;  /* 0x0000006a72f97223 */ /* 0x040fe2000000001f */
[C---:B------:R-:W-:Y:S01]  /*60ba0*/  FFMA R248, R114.reuse, R102, R30 ;  /* 0x0000006672f87223 */ /* 0x040fe2000000001e */
[----:B------:R-:W-:Y:S01]  /*60bb0*/  FFMA R247, R114, R98, R29 ;  /* 0x0000006272f77223 */ /* 0x000fe2000000001d */
[----:B------:R-:W3:Y:S04]  /*60bc0*/  LDS.128 R68, [R0+0x1c10] ;  /* 0x001c100000447984 */ /* 0x000ee80000000c00 */
[----:B------:R-:W4:Y:S01]  /*60bd0*/  LDS.128 R4, [R0+0x1c20] ;  /* 0x001c200000047984 */ /* 0x000f220000000c00 */
[C---:B------:R-:W-:Y:S01]  /*60be0*/  FFMA R91, R112.reuse, R94, R225 ;  /* 0x0000005e705b7223 */ /* 0x040fe200000000e1 */
[C---:B0-----:R-:W-:Y:S01]  /*60bf0*/  FFMA R2, R113.reuse, R78, R15 ;  /* 0x0000004e71027223 */ /* 0x041fe2000000000f */
[----:B-1----:R-:W-:Y:S01]  /*60c00*/  FFMA R3, R113, R74, R16 ;  /* 0x0000004a71037223 */ /* 0x002fe20000000010 */
[C---:B------:R-:W-:Y:S01]  /*60c10*/  FFMA R95, R112.reuse, R98, R228 ;  /* 0x00000062705f7223 */ /* 0x040fe200000000e4 */
[C---:B------:R-:W-:Y:S01]  /*60c20*/  FFMA R99, R112.reuse, R102, R231 ;  /* 0x0000006670637223 */ /* 0x040fe200000000e7 */
[C---:B------:R-:W-:Y:S01]  /*60c30*/  FFMA R103, R112.reuse, R106, R236 ;  /* 0x0000006a70677223 */ /* 0x040fe200000000ec */
[----:B------:R0:W-:Y:S04]  /*60c40*/  STL [R1+0x30], R2 ;  /* 0x0000300201007387 */ /* 0x0001e80000100800 */
[----:B------:R1:W-:Y:S04]  /*60c50*/  STL [R1+0x28], R3 ;  /* 0x0000280301007387 */ /* 0x0003e80000100800 */
[----:B------:R-:W3:Y:S01]  /*60c60*/  LDL.LU R85, [R1+0x14c] ;  /* 0x00014c0001557983 */ /* 0x000ee20000300800 */
[C---:B------:R-:W-:Y:S01]  /*60c70*/  FFMA R107, R112.reuse, R110, R192 ;  /* 0x0000006e706b7223 */ /* 0x040fe200000000c0 */
[----:B------:R-:W-:-:S02]  /*60c80*/  FFMA R79, R112, R46, R243 ;  /* 0x0000002e704f7223 */ /* 0x000fc400000000f3 */
[----:B------:R-:W4:Y:S01]  /*60c90*/  LDS.128 R8, [R0+0x1c30] ;  /* 0x001c300000087984 */ /* 0x000f220000000c00 */
[----:B0-----:R-:W-:Y:S01]  /*60ca0*/  FFMA R2, R113, R66, R18 ;  /* 0x0000004271027223 */ /* 0x001fe20000000012 */
[----:B-1----:R-:W-:-:S04]  /*60cb0*/  FFMA R3, R46, R114, R245 ;  /* 0x000000722e037223 */ /* 0x002fc800000000f5 */
[----:B------:R0:W-:Y:S04]  /*60cc0*/  STL [R1+0x18], R2 ;  /* 0x0000180201007387 */ /* 0x0001e80000100800 */
[----:B------:R-:W-:Y:S01]  /*60cd0*/  STL [R1+0x2c4], R3 ;  /* 0x0002c40301007387 */ /* 0x000fe20000100800 */
[C---:B------:R-:W-:Y:S01]  /*60ce0*/  FFMA R245, R114.reuse, R90, R27 ;  /* 0x0000005a72f57223 */ /* 0x040fe2000000001b */
[----:B0-----:R-:W-:-:S05]  /*60cf0*/  FFMA R2, R114, R110, R17 ;  /* 0x0000006e72027223 */ /* 0x001fca0000000011 */
        /* <DEDUP_REMOVED lines=10> */
[----:B------:R-:W-:Y:S01]  /*60da0*/  STL [R1+0x2f0], R22 ;  /* 0x0002f01601007387 */ /* 0x000fe20000100800 */
[----:B--2---:R-:W-:-:S03]  /*60db0*/  FFMA R12, R46, R115, R97 ;  /* 0x000000732e0c7223 */ /* 0x004fc60000000061 */
[----:B------:R-:W2:Y:S01]  /*60dc0*/  LDL.LU R97, [R1+0x150] ;  /* 0x0001500001617983 */ /* 0x000ea20000300800 */
[----:B---3--:R-:W-:-:S03]  /*60dd0*/  FFMA R13, R68, R46, R85 ;  /* 0x0000002e440d7223 */ /* 0x008fc60000000055 */
[----:B------:R-:W3:Y:S01]  /*60de0*/  LDL.LU R85, [R1+0x15c] ;  /* 0x00015c0001557983 */ /* 0x000ee20000300800 */
[----:B--2---:R-:W-:-:S03]  /*60df0*/  FFMA R14, R46, R69, R97 ;  /* 0x000000452e0e7223 */ /* 0x004fc60000000061 */
[----:B------:R-:W2:Y:S01]  /*60e00*/  LDL.LU R97, [R1+0x174] ;  /* 0x0001740001617983 */ /* 0x000ea20000300800 */
[----:B---3--:R-:W-:-:S03]  /*60e10*/  FFMA R15, R46, R70, R85 ;  /* 0x000000462e0f7223 */ /* 0x008fc60000000055 */
[----:B------:R-:W4:Y:S01]  /*60e20*/  LDL.LU R85, [R1+0x178] ;  /* 0x0001780001557983 */ /* 0x000f220000300800 */
[----:B--2---:R-:W-:-:S03]  /*60e30*/  FFMA R16, R46, R71, R97 ;  /* 0x000000472e107223 */ /* 0x004fc60000000061 */
[----:B------:R-:W2:Y:S01]  /*60e40*/  LDL.LU R97, [R1+0x17c] ;  /* 0x00017c0001617983 */ /* 0x000ea20000300800 */
[----:B----4-:R-:W-:-:S03]  /*60e50*/  FFMA R17, R4, R46, R85 ;  /* 0x0000002e04117223 */ /* 0x010fc60000000055 */
[----:B------:R-:W3:Y:S01]  /*60e60*/  LDL.LU R85, [R1+0x180] ;  /* 0x0001800001557983 */ /* 0x000ee20000300800 */
[----:B--2---:R-:W-:-:S03]  /*60e70*/  FFMA R18, R46, R5, R97 ;  /* 0x000000052e127223 */ /* 0x004fc60000000061 */
[----:B------:R-:W2:Y:S04]  /*60e80*/  LDL.LU R97, [R1+0x18c] ;  /* 0x00018c0001617983 */ /* 0x000ea80000300800 */
[----:B------:R-:W4:Y:S04]  /*60e90*/  LDL.LU R225, [R1+0x1b0] ;  /* 0x0001b00001e17983 */ /* 0x000f280000300800 */
[----:B------:R-:W4:Y:S04]  /*60ea0*/  LDL.LU R49, [R1+0x1ac] ;  /* 0x0001ac0001317983 */ /* 0x000f280000300800 */
[----:B------:R-:W4:Y:S01]  /*60eb0*/  LDL.LU R53, [R1+0x198] ;  /* 0x0001980001357983 */ /* 0x000f220000300800 */
[----:B---3--:R-:W-:-:S03]  /*60ec0*/  FFMA R27, R46, R6, R85 ;  /* 0x000000062e1b7223 */ /* 0x008fc60000000055 */
[----:B------:R-:W3:Y:S04]  /*60ed0*/  LDL.LU R85, [R1+0x194] ;  /* 0x0001940001557983 */ /* 0x000ee80000300800 */
[----:B------:R-:W3:Y:S04]  /*60ee0*/  LDL.LU R61, [R1] ;  /* 0x00000000013d7983 */ /* 0x000ee80000300800 */
[----:B------:R-:W3:Y:S01]  /*60ef0*/  LDL.LU R57, [R1+0x4] ;  /* 0x0000040001397983 */ /* 0x000ee20000300800 */
[----:B--2---:R-:W-:-:S03]  /*60f00*/  FFMA R28, R46, R7, R97 ;  /* 0x000000072e1c7223 */ /* 0x004fc60000000061 */
[----:B------:R-:W2:Y:S04]  /*60f10*/  LDL.LU R97, [R1+0xc] ;  /* 0x00000c0001617983 */ /* 0x000ea80000300800 */
[----:B------:R-:W3:Y:S04]  /*60f20*/  LDL.LU R228, [R1+0x14] ;  /* 0x0000140001e47983 */ /* 0x000ee80000300800 */
[----:B------:R-:W2:Y:S04]  /*60f30*/  LDL.LU R65, [R1+0x20] ;  /* 0x0000200001417983 */ /* 0x000ea80000300800 */
[----:B------:R-:W2:Y:S04]  /*60f40*/  LDL.LU R231, [R1+0x1c] ;  /* 0x00001c0001e77983 */ /* 0x000ea80000300800 */
[----:B------:R-:W2:Y:S04]  /*60f50*/  LDL.LU R236, [R1+0x24] ;  /* 0x0000240001ec7983 */ /* 0x000ea80000300800 */
[----:B------:R-:W2:Y:S04]  /*60f60*/  LDL.LU R192, [R1+0x2c] ;  /* 0x00002c0001c07983 */ /* 0x000ea80000300800 */
[----:B------:R-:W2:Y:S04]  /*60f70*/  LDL.LU R243, [R1+0x34] ;  /* 0x0000340001f37983 */ /* 0x000ea80000300800 */
[----:B------:R-:W2:Y:S04]  /*60f80*/  LDL.LU R244, [R1+0x7c] ;  /* 0x00007c0001f47983 */ /* 0x000ea80000300800 */
[----:B------:R-:W2:Y:S04]  /*60f90*/  LDL.LU R73, [R1+0x90] ;  /* 0x0000900001497983 */ /* 0x000ea80000300800 */
[----:B------:R-:W3:Y:S04]  /*60fa0*/  LDL.LU R77, [R1+0x98] ;  /* 0x00009800014d7983 */ /* 0x000ee80000300800 */
        /* <DEDUP_REMOVED lines=33> */
[----:B----4-:R-:W-:Y:S01]  /*611c0*/  FFMA R31, R8, R46, R225 ;  /* 0x0000002e081f7223 */ /* 0x010fe200000000e1 */
        /* <DEDUP_REMOVED lines=61> */
[----:B---3--:R-:W-:Y:S01]  /*615a0*/  FFMA R71, R10, R90, R77 ;  /* 0x0000005a0a477223 */ /* 0x008fe2000000004d */
[----:B--2---:R-:W-:-:S02]  /*615b0*/  FFMA R115, R8, R86, R81 ;  /* 0x0000005608737223 */ /* 0x004fc40000000051 */
[----:B------:R-:W2:Y:S04]  /*615c0*/  LDL.LU R81, [R1+0xb4] ;  /* 0x0000b40001517983 */ /* 0x000ea80000300800 */
[----:B------:R-:W3:Y:S04]  /*615d0*/  LDL.LU R77, [R1+0xc0] ;  /* 0x0000c000014d7983 */ /* 0x000ee80000300800 */
        /* <DEDUP_REMOVED lines=15> */
[----:B------:R-:W2:Y:S04]  /*616d0*/  LDL.LU R228, [R1+0x128] ;  /* 0x0001280001e47983 */ /* 0x000ea80000300800 */
[----:B------:R-:W3:Y:S01]  /*616e0*/  LDL.LU R192, [R1+0x124] ;  /* 0x0001240001c07983 */ /* 0x000ee20000300800 */
[-C--:B------:R-:W-:Y:S01]  /*616f0*/  FFMA R97, R8, R98.reuse, R97 ;  /* 0x0000006208617223 */ /* 0x080fe20000000061 */
[-C--:B------:R-:W-:Y:S02]  /*61700*/  FFMA R65, R10, R98.reuse, R65 ;  /* 0x000000620a417223 */ /* 0x080fe40000000041 */
        /* <DEDUP_REMOVED lines=37> */
[-C--:B--2---:R-:W-:Y:S01]  /*61960*/  FFMA R228, R8, R58.reuse, R228 ;  /* 0x0000003a08e47223 */ /* 0x084fe200000000e4 */
[-C--:B---3--:R-:W-:Y:S01]  /*61970*/  FFMA R192, R9, R58.reuse, R192 ;  /* 0x0000003a09c07223 */ /* 0x088fe200000000c0 */
[-C--:B----4-:R-:W-:Y:S01]  /*61980*/  FFMA R198, R10, R58.reuse, R198 ;  /* 0x0000003a0ac67223 */ /* 0x090fe200000000c6 */
        /* <DEDUP_REMOVED lines=53> */
[----:B------:R-:W2:Y:S01]  /*61ce0*/  LDS.128 R4, [R0+0x1e00] ;  /* 0x001e000000047984 */ /* 0x000ea20000000c00 */
[C---:B------:R-:W-:Y:S01]  /*61cf0*/  FFMA R30, R46.reuse, R9, R49 ;  /* 0x000000092e1e7223 */ /* 0x040fe20000000031 */
[C---:B------:R-:W-:Y:S01]  /*61d00*/  FFMA R29, R46.reuse, R10, R53 ;  /* 0x0000000a2e1d7223 */ /* 0x040fe20000000035 */
[----:B------:R-:W-:Y:S01]  /*61d10*/  FFMA R46, R46, R11, R85 ;  /* 0x0000000b2e2e7223 */ /* 0x000fe20000000055 */
[-C--:B------:R-:W-:Y:S01]  /*61d20*/  FFMA R240, R8, R106.reuse, R240 ;  /* 0x0000006a08f07223 */ /* 0x080fe200000000f0 */
[-C--:B------:R-:W-:Y:S01]  /*61d30*/  FFMA R53, R9, R106.reuse, R250 ;  /* 0x0000006a09357223 */ /* 0x080fe200000000fa */
[----:B------:R-:W-:Y:S01]  /*61d40*/  FFMA R49, R10, R106, R251 ;  /* 0x0000006a0a317223 */ /* 0x000fe200000000fb */
[----:B------:R-:W-:Y:S01]  /*61d50*/  FFMA R94, R11, R94, R93 ;  /* 0x0000005e0b5e7223 */ /* 0x000fe2000000005d */
[----:B------:R-:W-:Y:S01]  /*61d60*/  FFMA R73, R9, R90, R73 ;  /* 0x0000005a09497223 */ /* 0x000fe20000000049 */
[----:B------:R-:W-:Y:S01]  /*61d70*/  FFMA R106, R11, R106, R105 ;  /* 0x0000006a0b6a7223 */ /* 0x000fe20000000069 */
        /* <DEDUP_REMOVED lines=11> */
[CC--:B------:R-:W-:Y:S01]  /*61e30*/  FFMA R86, R10.reuse, R54.reuse, R26 ;  /* 0x000000360a567223 */ /* 0x0c0fe2000000001a */
[----:B------:R-:W-:Y:S01]  /*61e40*/  FFMA R105, R11, R54, R245 ;  /* 0x000000360b697223 */ /* 0x000fe200000000f5 */
[----:B------:R-:W-:Y:S01]  /*61e50*/  FFMA R243, R10, R66, R67 ;  /* 0x000000420af37223 */ /* 0x000fe20000000043 */
[-C--:B------:R-:W-:Y:S01]  /*61e60*/  FFMA R210, R8, R50.reuse, R210 ;  /* 0x0000003208d27223 */ /* 0x080fe200000000d2 */
[CC--:B------:R-:W-:Y:S01]  /*61e70*/  FFMA R101, R9.reuse, R50.reuse, R246 ;  /* 0x0000003209657223 */ /* 0x0c0fe200000000f6 */
[----:B------:R-:W-:Y:S01]  /*61e80*/  FFMA R54, R10, R50, R247 ;  /* 0x000000320a367223 */ /* 0x000fe200000000f7 */
[-C--:B------:R-:W-:Y:S01]  /*61e90*/  FFMA R225, R8, R62.reuse, R225 ;  /* 0x0000003e08e17223 */ /* 0x080fe200000000e1 */
[-C--:B------:R-:W-:Y:S01]  /*61ea0*/  FFMA R113, R9, R62.reuse, R113 ;  /* 0x0000003e09717223 */ /* 0x080fe20000000071 */
[----:B------:R-:W-:Y:S01]  /*61eb0*/  FFMA R114, R10, R62, R249 ;  /* 0x0000003e0a727223 */ /* 0x000fe200000000f9 */
[----:B------:R-:W4:Y:S01]  /*61ec0*/  LDL.LU R67, [R1+0x328] ;  /* 0x0003280001437983 */ /* 0x000f220000300800 */
[C---:B------:R-:W-:Y:S01]  /*61ed0*/  FFMA R66, R11.reuse, R66, R75 ;  /* 0x000000420b427223 */ /* 0x040fe2000000004b */
[C---:B------:R-:W-:Y:S01]  /*61ee0*/  FFMA R50, R11.reuse, R50, R248 ;  /* 0x000000320b327223 */ /* 0x040fe200000000f8 */
[----:B------:R-:W-:Y:S01]  /*61ef0*/  FFMA R62, R11, R62, R2 ;  /* 0x0000003e0b3e7223 */ /* 0x000fe20000000002 */
[----:B------:R-:W4:Y:S04]  /*61f00*/  LDL.LU R75, [R1+0x324] ;  /* 0x00032400014b7983 */ /* 0x000f280000300800 */
[----:B------:R-:W4:Y:S04]  /*61f10*/  LDL.LU R11, [R1+0x78] ;  /* 0x00007800010b7983 */ /* 0x000f280000300800 */
[----:B------:R-:W4:Y:S04]  /*61f20*/  LDL.LU R10, [R1+0x70] ;  /* 0x00007000010a7983 */ /* 0x000f280000300800 */
[----:B------:R-:W4:Y:S04]  /*61f30*/  LDL.LU R9, [R1+0x68] ;  /* 0x0000680001097983 */ /* 0x000f280000300800 */
[----:B------:R-:W4:Y:S01]  /*61f40*/  LDL.LU R8, [R1+0x5c] ;  /* 0x00005c0001087983 */ /* 0x000f220000300800 */
[C---:B--2---:R-:W-:Y:S01]  /*61f50*/  FFMA R3, R4.reuse, R47, R79 ;  /* 0x0000002f04037223 */ /* 0x044fe2000000004f */
[----:B---3--:R-:W-:-:S02]  /*61f60*/  FFMA R2, R4, R111, R107 ;  /* 0x0000006f04027223 */ /* 0x008fc4000000006b */
[----:B------:R-:W4:Y:S04]  /*61f70*/  LDL.LU R79, [R1+0x320] ;  /* 0x00032000014f7983 */ /* 0x000f280000300800 */
[----:B------:R-:W2:Y:S04]  /*61f80*/  LDL.LU R107, [R1+0x31c] ;  /* 0x00031c00016b7983 */ /* 0x000ea80000300800 */
        /* <DEDUP_REMOVED lines=13> */
[----:B0-----:R-:W3:Y:S04]  /*62060*/  LDL.LU R2, [R1+0x3c] ;  /* 0x00003c0001027983 */ /* 0x001ee80000300800 */
[----:B------:R-:W3:Y:S04]  /*62070*/  LDL.LU R3, [R1+0x38] ;  /* 0x0000380001037983 */ /* 0x000ee80000300800 */
[----:B------:R-:W3:Y:S04]  /*62080*/  LDL.LU R252, [R1+0x28] ;  /* 0x0000280001fc7983 */ /* 0x000ee80000300800 */
[----:B------:R-:W3:Y:S01]  /*62090*/  LDL.LU R250, [R1+0x18] ;  /* 0x0000180001fa7983 */ /* 0x000ee20000300800 */
[----:B--2---:R-:W-:-:S05]  /*620a0*/  FFMA R103, R4, R107, R103 ;  /* 0x0000006b04677223 */ /* 0x004fca0000000067 */
[----:B------:R0:W-:Y:S04]  /*620b0*/  STL [R1+0x7c], R103 ;  /* 0x00007c6701007387 */ /* 0x0001e80000100800 */
[----:B0-----:R-:W2:Y:S02]  /*620c0*/  LDL.LU R103, [R1+0x318] ;  /* 0x0003180001677983 */ /* 0x001ea40000300800 */
        /* <DEDUP_REMOVED lines=26> */
[----:B0-----:R-:W2:Y:S01]  /*62270*/  LDL.LU R83, [R1+0x2f4] ;  /* 0x0002f40001537983 */ /* 0x001ea20000300800 */
[C---:B----4-:R-:W-:Y:S01]  /*62280*/  FFMA R10, R4.reuse, R79, R10 ;  /* 0x0000004f040a7223 */ /* 0x050fe2000000000a */
[C---:B------:R-:W-:Y:S01]  /*62290*/  FFMA R9, R4.reuse, R75, R9 ;  /* 0x0000004b04097223 */ /* 0x040fe20000000009 */
        /* <DEDUP_REMOVED lines=11> */
[----:B--2---:R-:W-:-:S05]  /*62350*/  FFMA R11, R4, R83, R11 ;  /* 0x00000053040b7223 */ /* 0x004fca000000000b */
[----:B------:R0:W-:Y:S04]  /*62360*/  STL [R1+0x25c], R11 ;  /* 0x00025c0b01007387 */ /* 0x0001e80000100800 */
[----:B------:R-:W-:Y:S01]  /*62370*/  STL [R1+0x274], R10 ;  /* 0x0002740a01007387 */ /* 0x000fe20000100800 */
[----:B0-----:R-:W-:-:S03]  /*62380*/  FFMA R11, R4, R67, R8 ;  /* 0x00000043040b7223 */ /* 0x001fc60000000008 */
[----:B------:R-:W2:Y:S04]  /*62390*/  LDL.LU R4, [R1+0x30] ;  /* 0x0000300001047983 */ /* 0x000ea80000300800 */
[----:B------:R-:W-:Y:S04]  /*623a0*/  STL [R1+0x278], R9 ;  /* 0x0002780901007387 */ /* 0x000fe80000100800 */
[----:B------:R-:W-:Y:S04]  /*623b0*/  STL [R1+0x280], R11 ;  /* 0x0002800b01007387 */ /* 0x000fe80000100800 */
[----:B------:R0:W-:Y:S01]  /*623c0*/  STL [R1+0x1c], R22 ;  /* 0x00001c1601007387 */ /* 0x0001e20000100800 */
[C---:B------:R-:W-:Y:S01]  /*623d0*/  FFMA R3, R5.reuse, R83, R3 ;  /* 0x0000005305037223 */ /* 0x040fe20000000003 */
[----:B------:R-:W-:Y:S01]  /*623e0*/  FFMA R252, R5, R75, R252 ;  /* 0x0000004b05fc7223 */ /* 0x000fe200000000fc */
[----:B------:R-:W-:Y:S01]  /*623f0*/  FFMA R251, R47, R5, R251 ;  /* 0x000000052ffb7223 */ /* 0x000fe200000000fb */
[----:B------:R-:W1:Y:S04]  /*62400*/  LDS.128 R8, [R0+0x1e10] ;  /* 0x001e100000087984 */ /* 0x000e680000000c00 */
[----:B0-----:R-:W3:Y:S04]  /*62410*/  LDL.LU R22, [R1+0x2f0] ;  /* 0x0002f00001167983 */ /* 0x001ee80000300800 */
[----:B------:R0:W-:Y:S04]  /*62420*/  STL [R1+0x2c], R23 ;  /* 0x00002c1701007387 */ /* 0x0001e80000100800 */
[----:B0-----:R-:W4:Y:S04]  /*62430*/  LDL.LU R23, [R1+0x2ec] ;  /* 0x0002ec0001177983 */ /* 0x001f280000300800 */
[----:B------:R0:W-:Y:S04]  /*62440*/  STL [R1+0x84], R24 ;  /* 0x0000841801007387 */ /* 0x0001e80000100800 */
[----:B0-----:R-:W3:Y:S04]  /*62450*/  LDL.LU R24, [R1+0x2e8] ;  /* 0x0002e80001187983 */ /* 0x001ee80000300800 */
        /* <DEDUP_REMOVED lines=17> */
[----:B0-----:R-:W3:Y:S01]  /*62570*/  LDL.LU R3, [R1+0x2c4] ;  /* 0x0002c40001037983 */ /* 0x001ee20000300800 */
[----:B------:R-:W-:Y:S01]  /*62580*/  FFMA R20, R6, R79, R20 ;  /* 0x0000004f06147223 */ /* 0x000fe20000000014 */
[----:B-1----:R-:W-:Y:S01]  /*62590*/  FFMA R235, R8, R107, R235 ;  /* 0x0000006b08eb7223 */ /* 0x002fe200000000eb */
[----:B------:R-:W-:Y:S01]  /*625a0*/  FFMA R241, R9, R111, R241 ;  /* 0x0000006f09f17223 */ /* 0x000fe200000000f1 */
[----:B------:R-:W-:Y:S01]  /*625b0*/  FFMA R15, R47, R10, R15 ;  /* 0x0000000a2f0f7223 */ /* 0x000fe2000000000f */
[----:B--2---:R-:W-:-:S05]  /*625c0*/  FFMA R4, R5, R79, R4 ;  /* 0x0000004f05047223 */ /* 0x004fca0000000004 */
[----:B------:R0:W-:Y:S04]  /*625d0*/  STL [R1+0x268], R4 ;  /* 0x0002680401007387 */ /* 0x0001e80000100800 */
[----:B------:R1:W-:Y:S01]  /*625e0*/  STL [R1+0x26c], R252 ;  /* 0x00026cfc01007387 */ /* 0x0003e20000100800 */
[----:B0-----:R-:W-:Y:S01]  /*625f0*/  FFMA R4, R5, R67, R250 ;  /* 0x0000004305047223 */ /* 0x001fe200000000fa */
[C---:B----4-:R-:W-:Y:S01]  /*62600*/  FFMA R23, R6.reuse, R63, R23 ;  /* 0x0000003f06177223 */ /* 0x050fe20000000017 */
[C---:B---3--:R-:W-:Y:S01]  /*62610*/  FFMA R26, R6.reuse, R87, R26 ;  /* 0x00000057061a7223 */ /* 0x048fe2000000001a */
[C---:B------:R-:W-:Y:S01]  /*62620*/  FFMA R247, R6.reuse, R99, R247 ;  /* 0x0000006306f77223 */ /* 0x040fe200000000f7 */
[C---:B------:R-:W-:Y:S01]  /*62630*/  FFMA R5, R6.reuse, R107, R249 ;  /* 0x0000006b06057223 */ /* 0x040fe200000000f9 */
[----:B-1----:R-:W-:Y:S01]  /*62640*/  FFMA R252, R6, R111, R2 ;  /* 0x0000006f06fc7223 */ /* 0x002fe20000000002 */
[----:B------:R-:W-:-:S02]  /*62650*/  FFMA R250, R47, R6, R3 ;  /* 0x000000062ffa7223 */ /* 0x000fc40000000003 */
[----:B------:R0:W5:Y:S04]  /*62660*/  LDL.LU R3, [R1+0x2c0] ;  /* 0x0002c00001037983 */ /* 0x0001680000300800 */
[----:B------:R1:W-:Y:S04]  /*62670*/  STL [R1+0x27c], R4 ;  /* 0x00027c0401007387 */ /* 0x0003e80000100800 */
[----:B------:R0:W5:Y:S04]  /*62680*/  LDL.LU R2, [R1+0x2bc] ;  /* 0x0002bc0001027983 */ /* 0x0001680000300800 */
[----:B------:R2:W-:Y:S01]  /*62690*/  STL [R1+0x10], R5 ;  /* 0x0000100501007387 */ /* 0x0005e20000100800 */
[C---:B-1----:R-:W-:Y:S01]  /*626a0*/  FFMA R4, R6.reuse, R103, R248 ;  /* 0x0000006706047223 */ /* 0x042fe200000000f8 */
[----:B--2---:R-:W-:-:S04]  /*626b0*/  FFMA R5, R6, R95, R246 ;  /* 0x0000005f06057223 */ /* 0x004fc800000000f6 */
[----:B------:R1:W-:Y:S04]  /*626c0*/  STL [R1+0x38], R4 ;  /* 0x0000380401007387 */ /* 0x0003e80000100800 */
[----:B------:R-:W-:Y:S04]  /*626d0*/  STL [R1+0x80], R247 ;  /* 0x000080f701007387 */ /* 0x000fe80000100800 */
        /* <DEDUP_REMOVED lines=18> */
[C---:B------:R-:W-:Y:S01]  /*62800*/  FFMA R6, R7.reuse, R99, R182 ;  /* 0x0000006307067223 */ /* 0x040fe200000000b6 */
[C---:B--2---:R-:W-:Y:S01]  /*62810*/  FFMA R5, R7.reuse, R95, R44 ;  /* 0x0000005f07057223 */ /* 0x044fe2000000002c */
[----:B-1----:R-:W-:-:S05]  /*62820*/  FFMA R4, R7, R103, R185 ;  /* 0x0000006707047223 */ /* 0x002fca00000000b9 */
        /* <DEDUP_REMOVED lines=21> */
[----:B-1----:R-:W-:-:S05]  /*62980*/  FFMA R4, R7, R67, R195 ;  /* 0x0000004307047223 */ /* 0x002fca00000000c3 */
[----:B------:R1:W-:Y:S01]  /*62990*/  STL [R1+0x264], R4 ;  /* 0x0002640401007387 */ /* 0x0003e20000100800 */
[C---:B--2---:R-:W-:Y:S01]  /*629a0*/  FFMA R6, R8.reuse, R95, R224 ;  /* 0x0000005f08067223 */ /* 0x044fe200000000e0 */
[C---:B---3--:R-:W-:Y:S01]  /*629b0*/  FFMA R5, R8.reuse, R91, R221 ;  /* 0x0000005b08057223 */ /* 0x048fe200000000dd */
        /* <DEDUP_REMOVED lines=11> */
[----:B------:R-:W-:Y:S01]  /*62a70*/  FFMA R247, R7, R107, R188 ;  /* 0x0000006b07f77223 */ /* 0x000fe200000000bc */
[C---:B-1----:R-:W-:Y:S01]  /*62a80*/  FFMA R4, R8.reuse, R63, R209 ;  /* 0x0000003f08047223 */ /* 0x042fe200000000d1 */
[C---:B--2---:R-:W-:Y:S01]  /*62a90*/  FFMA R6, R8.reuse, R59, R206 ;  /* 0x0000003b08067223 */ /* 0x044fe200000000ce */
[C---:B---3--:R-:W-:Y:S01]  /*62aa0*/  FFMA R5, R8.reuse, R83, R203 ;  /* 0x0000005308057223 */ /* 0x048fe200000000cb */
[----:B------:R-:W-:-:S02]  /*62ab0*/  FFMA R188, R8, R47, R13 ;  /* 0x0000002f08bc7223 */ /* 0x000fc4000000000d */
[----:B------:R1:W-:Y:S01]  /*62ac0*/  STL [R1+0x1c4], R4 ;  /* 0x0001c40401007387 */ /* 0x0003e20000100800 */
[C---:B------:R-:W-:Y:S01]  /*62ad0*/  FFMA R195, R8.reuse, R111, R191 ;  /* 0x0000006f08c37223 */ /* 0x040fe200000000bf */
[C---:B------:R-:W-:Y:S01]  /*62ae0*/  FFMA R248, R8.reuse, R103, R230 ;  /* 0x0000006708f87223 */ /* 0x040fe200000000e6 */
[C---:B------:R-:W-:Y:S01]  /*62af0*/  FFMA R12, R8.reuse, R75, R197 ;  /* 0x0000004b080c7223 */ /* 0x040fe200000000c5 */
[----:B------:R-:W-:Y:S04]  /*62b00*/  STL [R1+0x1e0], R6 ;  /* 0x0001e00601007387 */ /* 0x000fe80000100800 */
[----:B------:R-:W-:Y:S01]  /*62b10*/  STL [R1+0x1fc], R5 ;  /* 0x0001fc0501007387 */ /* 0x000fe20000100800 */
[C---:B-1----:R-:W-:Y:S01]  /*62b20*/  FFMA R4, R8.reuse, R79, R200 ;  /* 0x0000004f08047223 */ /* 0x042fe200000000c8 */
[----:B------:R-:W-:-:S04]  /*62b30*/  FFMA R8, R8, R67, R237 ;  /* 0x0000004308087223 */ /* 0x000fc800000000ed */
[----:B------:R-:W-:Y:S04]  /*62b40*/  STL [R1+0x228], R4 ;  /* 0x0002280401007387 */ /* 0x000fe80000100800 */
[----:B------:R1:W-:Y:S04]  /*62b50*/  STL [R1+0x23c], R12 ;  /* 0x00023c0c01007387 */ /* 0x0003e80000100800 */
[----:B------:R2:W-:Y:S01]  /*62b60*/  STL [R1+0x254], R8 ;  /* 0x0002540801007387 */ /* 0x0005e20000100800 */
[C---:B------:R-:W-:Y:S01]  /*62b70*/  FFMA R13, R9.reuse, R87, R60 ;  /* 0x00000057090d7223 */ /* 0x040fe2000000003c */
[C---:B-1----:R-:W-:Y:S01]  /*62b80*/  FFMA R12, R9.reuse, R95, R52 ;  /* 0x0000005f090c7223 */ /* 0x042fe20000000034 */
[----:B--2---:R-:W-:-:S04]  /*62b90*/  FFMA R8, R9, R91, R56 ;  /* 0x0000005b09087223 */ /* 0x004fc80000000038 */
        /* <DEDUP_REMOVED lines=14> */
[----:B------:R-:W-:Y:S01]  /*62c80*/  STL [R1+0x20c], R13 ;  /* 0x00020c0d01007387 */ /* 0x000fe20000100800 */
[C---:B-1----:R-:W-:Y:S01]  /*62c90*/  FFMA R12, R9.reuse, R75, R92 ;  /* 0x0000004b090c7223 */ /* 0x042fe2000000005c */
[----:B--2---:R-:W-:-:S04]  /*62ca0*/  FFMA R8, R9, R67, R117 ;  /* 0x0000004309087223 */ /* 0x004fc80000000075 */
[----:B------:R-:W-:Y:S04]  /*62cb0*/  STL [R1+0x224], R12 ;  /* 0x0002240c01007387 */ /* 0x000fe80000100800 */
[----:B------:R1:W-:Y:S01]  /*62cc0*/  STL [R1+0x240], R8 ;  /* 0x0002400801007387 */ /* 0x0003e20000100800 */
[----:B------:R-:W-:Y:S01]  /*62cd0*/  FFMA R212, R47, R9, R14 ;  /* 0x000000092fd47223 */ /* 0x000fe2000000000e */
[C---:B------:R-:W-:Y:S01]  /*62ce0*/  FFMA R209, R9.reuse, R107, R43 ;  /* 0x0000006b09d17223 */ /* 0x040fe2000000002b */
[C---:B------:R-:W-:Y:S01]  /*62cf0*/  FFMA R224, R9.reuse, R103, R45 ;  /* 0x0000006709e07223 */ /* 0x040fe2000000002d */
[----:B------:R-:W-:Y:S01]  /*62d00*/  FFMA R237, R9, R99, R48 ;  /* 0x0000006309ed7223 */ /* 0x000fe20000000030 */
[C---:B------:R-:W-:Y:S01]  /*62d10*/  FFMA R9, R10.reuse, R55, R122 ;  /* 0x000000370a097223 */ /* 0x040fe2000000007a */
[C---:B-1----:R-:W-:Y:S01]  /*62d20*/  FFMA R8, R10.reuse, R91, R124 ;  /* 0x0000005b0a087223 */ /* 0x042fe2000000007c */
[----:B------:R-:W-:Y:S01]  /*62d30*/  FFMA R12, R10, R87, R123 ;  /* 0x000000570a0c7223 */ /* 0x000fe2000000007b */
[----:B------:R-:W-:-:S02]  /*62d40*/  FFMA R246, R7, R111, R32 ;  /* 0x0000006f07f67223 */ /* 0x000fc40000000020 */
[----:B------:R-:W1:Y:S04]  /*62d50*/  LDS.128 R4, [R0+0x1e30] ;  /* 0x001e300000047984 */ /* 0x000e680000000c00 */
[----:B------:R2:W-:Y:S04]  /*62d60*/  STL [R1+0x4c], R8 ;  /* 0x00004c0801007387 */ /* 0x0005e80000100800 */
[----:B------:R3:W-:Y:S04]  /*62d70*/  STL [R1+0x6c], R12 ;  /* 0x00006c0c01007387 */ /* 0x0007e80000100800 */
[----:B------:R4:W-:Y:S01]  /*62d80*/  STL [R1+0x9c], R9 ;  /* 0x00009c0901007387 */ /* 0x0009e20000100800 */
[C---:B--2---:R-:W-:Y:S01]  /*62d90*/  FFMA R8, R10.reuse, R51, R121 ;  /* 0x000000330a087223 */ /* 0x044fe20000000079 */
[C---:B---3--:R-:W-:Y:S01]  /*62da0*/  FFMA R12, R10.reuse, R63, R120 ;  /* 0x0000003f0a0c7223 */ /* 0x048fe20000000078 */
[----:B----4-:R-:W-:-:S03]  /*62db0*/  FFMA R9, R10, R59, R116 ;  /* 0x0000003b0a097223 */ /* 0x010fc60000000074 */
[----:B------:R2:W-:Y:S04]  /*62dc0*/  STL [R1+0xc4], R8 ;  /* 0x0000c40801007387 */ /* 0x0005e80000100800 */
[----:B------:R3:W-:Y:S04]  /*62dd0*/  STL [R1+0x180], R12 ;  /* 0x0001800c01007387 */ /* 0x0007e80000100800 */
[----:B------:R4:W-:Y:S01]  /*62de0*/  STL [R1+0x1a0], R9 ;  /* 0x0001a00901007387 */ /* 0x0009e20000100800 */
[C---:B--2---:R-:W-:Y:S01]  /*62df0*/  FFMA R8, R10.reuse, R83, R108 ;  /* 0x000000530a087223 */ /* 0x044fe2000000006c */
[C---:B---3--:R-:W-:Y:S01]  /*62e00*/  FFMA R12, R10.reuse, R79, R104 ;  /* 0x0000004f0a0c7223 */ /* 0x048fe20000000068 */
[----:B----4-:R-:W-:-:S03]  /*62e10*/  FFMA R9, R10, R75, R100 ;  /* 0x0000004b0a097223 */ /* 0x010fc60000000064 */
[----:B------:R2:W-:Y:S04]  /*62e20*/  STL [R1+0x1bc], R8 ;  /* 0x0001bc0801007387 */ /* 0x0005e80000100800 */
[----:B------:R-:W-:Y:S04]  /*62e30*/  STL [R1+0x1ec], R12 ;  /* 0x0001ec0c01007387 */ /* 0x000fe80000100800 */
[----:B------:R-:W-:Y:S01]  /*62e40*/  STL [R1+0x208], R9 ;  /* 0x0002080901007387 */ /* 0x000fe20000100800 */
[C---:B--2---:R-:W-:Y:S01]  /*62e50*/  FFMA R8, R10.reuse, R67, R129 ;  /* 0x000000430a087223 */ /* 0x044fe20000000081 */
[----:B------:R-:W-:-:S04]  /*62e60*/  FFMA R182, R10, R111, R96 ;  /* 0x0000006f0ab67223 */ /* 0x000fc80000000060 */
[----:B------:R2:W-:Y:S01]  /*62e70*/  STL [R1+0x22c], R8 ;  /* 0x00022c0801007387 */ /* 0x0005e20000100800 */
[C---:B------:R-:W-:Y:S01]  /*62e80*/  FFMA R191, R10.reuse, R107, R128 ;  /* 0x0000006b0abf7223 */ /* 0x040fe20000000080 */
[C---:B------:R-:W-:Y:S01]  /*62e90*/  FFMA R215, R10.reuse, R103, R127 ;  /* 0x000000670ad77223 */ /* 0x040fe2000000007f */
[C---:B------:R-:W-:Y:S01]  /*62ea0*/  FFMA R218, R10.reuse, R99, R126 ;  /* 0x000000630ada7223 */ /* 0x040fe2000000007e */
[----:B------:R-:W-:Y:S01]  /*62eb0*/  FFMA R249, R10, R95, R125 ;  /* 0x0000005f0af97223 */ /* 0x000fe2000000007d */
[C---:B------:R-:W-:Y:S01]  /*62ec0*/  FFMA R10, R11.reuse, R87, R137 ;  /* 0x000000570b0a7223 */ /* 0x040fe20000000089 */
[C---:B--2---:R-:W-:Y:S01]  /*62ed0*/  FFMA R8, R11.reuse, R91, R138 ;  /* 0x0000005b0b087223 */ /* 0x044fe2000000008a */
[----:B------:R-:W-:-:S04]  /*62ee0*/  FFMA R9, R11, R55, R136 ;  /* 0x000000370b097223 */ /* 0x000fc80000000088 */
        /* <DEDUP_REMOVED lines=15> */
[----:B--2---:R-:W-:-:S05]  /*62fe0*/  FFMA R8, R11, R67, R194 ;  /* 0x000000430b087223 */ /* 0x004fca00000000c2 */
[----:B------:R2:W-:Y:S01]  /*62ff0*/  STL [R1+0x210], R8 ;  /* 0x0002100801007387 */ /* 0x0005e20000100800 */
[C---:B-1----:R-:W-:Y:S01]  /*63000*/  FFMA R10, R4.reuse, R55, R207 ;  /* 0x00000037040a7223 */ /* 0x042fe200000000cf */
[C---:B---3--:R-:W-:Y:S01]  /*63010*/  FFMA R9, R4.reuse, R51, R210 ;  /* 0x0000003304097223 */ /* 0x048fe200000000d2 */
[----:B--2---:R-:W-:-:S05]  /*63020*/  FFMA R8, R4, R87, R115 ;  /* 0x0000005704087223 */ /* 0x004fca0000000073 */
[----:B------:R1:W-:Y:S04]  /*63030*/  STL [R1+0x48], R8 ;  /* 0x0000480801007387 */ /* 0x0003e80000100800 */
[----:B------:R2:W-:Y:S04]  /*63040*/  STL [R1+0x54], R10 ;  /* 0x0000540a01007387 */ /* 0x0005e80000100800 */
[----:B------:R3:W-:Y:S01]  /*63050*/  STL [R1+0x74], R9 ;  /* 0x0000740901007387 */ /* 0x0007e20000100800 */
[C---:B-1----:R-:W-:Y:S01]  /*63060*/  FFMA R8, R4.reuse, R63, R225 ;  /* 0x0000003f04087223 */ /* 0x042fe200000000e1 */
[C---:B--2---:R-:W-:Y:S01]  /*63070*/  FFMA R10, R4.reuse, R59, R228 ;  /* 0x0000003b040a7223 */ /* 0x044fe200000000e4 */
[----:B---3--:R-:W-:-:S03]  /*63080*/  FFMA R9, R4, R83, R231 ;  /* 0x0000005304097223 */ /* 0x008fc600000000e7 */
[----:B------:R1:W-:Y:S04]  /*63090*/  STL [R1+0xb4], R8 ;  /* 0x0000b40801007387 */ /* 0x0003e80000100800 */
[----:B------:R-:W-:Y:S04]  /*630a0*/  STL [R1+0x168], R10 ;  /* 0x0001680a01007387 */ /* 0x000fe80000100800 */
[----:B------:R-:W-:Y:S01]  /*630b0*/  STL [R1+0x184], R9 ;  /* 0x0001840901007387 */ /* 0x000fe20000100800 */
[----:B------:R-:W-:Y:S01]  /*630c0*/  FFMA R16, R47, R11, R16 ;  /* 0x0000000b2f107223 */ /* 0x000fe20000000010 */
[C---:B------:R-:W-:Y:S01]  /*630d0*/  FFMA R12, R11.reuse, R111, R118 ;  /* 0x0000006f0b0c7223 */ /* 0x040fe20000000076 */
[C---:B------:R-:W-:Y:S01]  /*630e0*/  FFMA R187, R11.reuse, R107, R187 ;  /* 0x0000006b0bbb7223 */ /* 0x040fe200000000bb */
[C---:B-1----:R-:W-:Y:S01]  /*630f0*/  FFMA R8, R4.reuse, R79, R238 ;  /* 0x0000004f04087223 */ /* 0x042fe200000000ee */
        /* <DEDUP_REMOVED lines=11> */
[----:B------:R-:W-:Y:S01]  /*631b0*/  STL [R1+0x1ac], R8 ;  /* 0x0001ac0801007387 */ /* 0x000fe20000100800 */
[----:B------:R-:W-:-:S03]  /*631c0*/  FFMA R4, R4, R67, R244 ;  /* 0x0000004304047223 */ /* 0x000fc600000000f4 */
[----:B------:R1:W2:Y:S01]  /*631d0*/  LDS.128 R8, [R0+0x1e20] ;  /* 0x001e200000087984 */ /* 0x0002a20000000c00 */
[----:B------:R-:W-:-:S03]  /*631e0*/  FFMA R14, R5, R63, R113 ;  /* 0x0000003f050e7223 */ /* 0x000fc60000000071 */
[----:B------:R-:W-:Y:S04]  /*631f0*/  STL [R1+0x1cc], R13 ;  /* 0x0001cc0d01007387 */ /* 0x000fe80000100800 */
[----:B------:R3:W-:Y:S01]  /*63200*/  STL [R1+0x1f8], R4 ;  /* 0x0001f80401007387 */ /* 0x0007e20000100800 */
[C---:B------:R-:W-:Y:S01]  /*63210*/  FFMA R233, R5.reuse, R111, R233 ;  /* 0x0000006f05e97223 */ /* 0x040fe200000000e9 */
[C---:B------:R-:W-:Y:S01]  /*63220*/  FFMA R53, R5.reuse, R107, R53 ;  /* 0x0000006b05357223 */ /* 0x040fe20000000035 */
[C---:B-1----:R-:W-:Y:S01]  /*63230*/  FFMA R0, R5.reuse, R51, R101 ;  /* 0x0000003305007223 */ /* 0x042fe20000000065 */
[----:B---3--:R-:W-:-:S04]  /*63240*/  FFMA R4, R5, R59, R192 ;  /* 0x0000003b05047223 */ /* 0x008fc800000000c0 */
[----:B------:R1:W-:Y:S04]  /*63250*/  STL [R1+0x5c], R0 ;  /* 0x00005c0001007387 */ /* 0x0003e80000100800 */
[----:B------:R3:W-:Y:S01]  /*63260*/  STL [R1+0x88], R14 ;  /* 0x0000880e01007387 */ /* 0x0007e20000100800 */
[C---:B------:R-:W-:Y:S01]  /*63270*/  FFMA R61, R5.reuse, R103, R61 ;  /* 0x00000067053d7223 */ /* 0x040fe2000000003d */
[C---:B------:R-:W-:Y:S02]  /*63280*/  FFMA R68, R5.reuse, R99, R68 ;  /* 0x0000006305447223 */ /* 0x040fe40000000044 */
[----:B------:R4:W-:Y:S01]  /*63290*/  STL [R1+0xa8], R4 ;  /* 0x0000a80401007387 */ /* 0x0009e20000100800 */
[C---:B------:R-:W-:Y:S01]  /*632a0*/  FFMA R184, R5.reuse, R95, R70 ;  /* 0x0000005f05b87223 */ /* 0x040fe20000000046 */
[C---:B------:R-:W-:Y:S01]  /*632b0*/  FFMA R203, R5.reuse, R91, R73 ;  /* 0x0000005b05cb7223 */ /* 0x040fe20000000049 */
[C---:B------:R-:W-:Y:S01]  /*632c0*/  FFMA R231, R5.reuse, R87, R81 ;  /* 0x0000005705e77223 */ /* 0x040fe20000000051 */
[C---:B-1----:R-:W-:Y:S01]  /*632d0*/  FFMA R0, R5.reuse, R83, R201 ;  /* 0x0000005305007223 */ /* 0x042fe200000000c9 */
[C---:B---3--:R-:W-:Y:S01]  /*632e0*/  FFMA R14, R5.reuse, R79, R213 ;  /* 0x0000004f050e7223 */ /* 0x048fe200000000d5 */
[----:B----4-:R-:W-:-:S03]  /*632f0*/  FFMA R4, R5, R75, R219 ;  /* 0x0000004b05047223 */ /* 0x010fc600000000db */
[----:B------:R1:W-:Y:S01]  /*63300*/  STL [R1+0x16c], R0 ;  /* 0x00016c0001007387 */ /* 0x0003e20000100800 */
[----:B------:R-:W-:Y:S01]  /*63310*/  FFMA R13, R47, R5, R30 ;  /* 0x000000052f0d7223 */ /* 0x000fe2000000001e */
[C---:B------:R-:W-:Y:S02]  /*63320*/  FFMA R238, R5.reuse, R55, R89 ;  /* 0x0000003705ee7223 */ /* 0x040fe40000000059 */
[----:B------:R-:W-:Y:S04]  /*63330*/  STL [R1+0x18c], R14 ;  /* 0x00018c0e01007387 */ /* 0x000fe80000100800 */
[----:B------:R3:W-:Y:S01]  /*63340*/  STL [R1+0x1a8], R4 ;  /* 0x0001a80401007387 */ /* 0x0007e20000100800 */
[----:B------:R-:W-:Y:S01]  /*63350*/  BAR.SYNC.DEFER_BLOCKING 0x0 ;  /* 0x0000000000007b1d */ /* 0x000fe20000010000 */
[----:B-1----:R-:W-:Y:S01]  /*63360*/  FFMA R0, R5, R67, R236 ;  /* 0x0000004305007223 */ /* 0x002fe200000000ec */
[C---:B------:R-:W-:Y:S01]  /*63370*/  FFMA R5, R6.reuse, R63, R114 ;  /* 0x0000003f06057223 */ /* 0x040fe20000000072 */
[----:B---3--:R-:W-:-:S03]  /*63380*/  FFMA R4, R6, R59, R198 ;  /* 0x0000003b06047223 */ /* 0x008fc600000000c6 */
[----:B------:R1:W-:Y:S04]  /*63390*/  STL [R1+0x1d4], R0 ;  /* 0x0001d40001007387 */ /* 0x0003e80000100800 */
[----:B------:R3:W-:Y:S04]  /*633a0*/  STL [R1+0x68], R5 ;  /* 0x0000680501007387 */ /* 0x0007e80000100800 */
[----:B------:R4:W-:Y:S01]  /*633b0*/  STL [R1+0x78], R4 ;  /* 0x0000780401007387 */ /* 0x0009e20000100800 */
[C---:B-1----:R-:W-:Y:S01]  /*633c0*/  FFMA R0, R6.reuse, R83, R58 ;  /* 0x0000005306007223 */ /* 0x042fe2000000003a */
[C---:B---3--:R-:W-:Y:S01]  /*633d0*/  FFMA R5, R6.reuse, R79, R216 ;  /* 0x0000004f06057223 */ /* 0x048fe200000000d8 */
[----:B----4-:R-:W-:-:S03]  /*633e0*/  FFMA R4, R6, R75, R78 ;  /* 0x0000004b06047223 */ /* 0x010fc6000000004e */
[----:B------:R1:W-:Y:S04]  /*633f0*/  STL [R1+0x15c], R0 ;  /* 0x00015c0001007387 */ /* 0x0003e80000100800 */
[----:B------:R-:W-:Y:S04]  /*63400*/  STL [R1+0x174], R5 ;  /* 0x0001740501007387 */ /* 0x000fe80000100800 */
[----:B------:R3:W-:Y:S01]  /*63410*/  STL [R1+0x188], R4 ;  /* 0x0001880401007387 */ /* 0x0007e20000100800 */
[----:B-1----:R-:W-:Y:S01]  /*63420*/  FFMA R0, R6, R67, R243 ;  /* 0x0000004306007223 */ /* 0x002fe200000000f3 */
[----:B---3--:R-:W-:-:S04]  /*63430*/  FFMA R4, R7, R59, R204 ;  /* 0x0000003b07047223 */ /* 0x008fc800000000cc */
[----:B------:R1:W-:Y:S01]  /*63440*/  STL [R1+0x1b4], R0 ;  /* 0x0001b40001007387 */ /* 0x0003e20000100800 */
[----:B------:R-:W-:-:S03]  /*63450*/  FFMA R5, R7, R79, R222 ;  /* 0x0000004f07057223 */ /* 0x000fc600000000de */
[----:B------:R3:W-:Y:S01]  /*63460*/  STL [R1+0x60], R4 ;  /* 0x0000600401007387 */ /* 0x0007e20000100800 */
[C---:B-1----:R-:W-:Y:S01]  /*63470*/  FFMA R0, R7.reuse, R83, R82 ;  /* 0x0000005307007223 */ /* 0x042fe20000000052 */
[----:B---3--:R-:W-:-:S04]  /*63480*/  FFMA R4, R7, R75, R74 ;  /* 0x0000004b07047223 */ /* 0x008fc8000000004a */
[----:B------:R1:W-:Y:S04]  /*63490*/  STL [R1+0x8c], R0 ;  /* 0x00008c0001007387 */ /* 0x0003e80000100800 */
[----:B------:R-:W-:Y:S04]  /*634a0*/  STL [R1+0x160], R5 ;  /* 0x0001600501007387 */ /* 0x000fe80000100800 */
[----:B------:R2:W-:Y:S01]  /*634b0*/  STL [R1+0x170], R4 ;  /* 0x0001700401007387 */ /* 0x0005e20000100800 */
[----:B-1----:R-:W-:-:S05]  /*634c0*/  FFMA R0, R7, R67, R66 ;  /* 0x0000004307007223 */ /* 0x002fca0000000042 */
[----:B------:R1:W-:Y:S01]  /*634d0*/  STL [R1+0x194], R0 ;  /* 0x0001940001007387 */ /* 0x0003e20000100800 */
[-C--:B--2---:R-:W-:Y:S01]  /*634e0*/  FFMA R4, R10, R75.reuse, R167 ;  /* 0x0000004b0a047223 */ /* 0x084fe200000000a7 */
[----:B-1----:R-:W-:-:S05]  /*634f0*/  FFMA R0, R9, R75, R152 ;  /* 0x0000004b09007223 */ /* 0x002fca0000000098 */
[----:B------:R1:W-:Y:S04]  /*63500*/  STL [R1+0x8], R0 ;  /* 0x0000080001007387 */ /* 0x0003e80000100800 */
[----:B------:R2:W-:Y:S01]  /*63510*/  STL [R1+0xc], R4 ;  /* 0x00000c0401007387 */ /* 0x0005e20000100800 */
[-C--:B------:R-:W-:Y:S01]  /*63520*/  FFMA R5, R9, R67.reuse, R153 ;  /* 0x0000004309057223 */ /* 0x080fe20000000099 */
[-C--:B-1----:R-:W-:Y:S01]  /*63530*/  FFMA R0, R8, R67.reuse, R239 ;  /* 0x0000004308007223 */ /* 0x082fe200000000ef */
[----:B--2---:R-:W-:-:S04]  /*63540*/  FFMA R4, R10, R67, R168 ;  /* 0x000000430a047223 */ /* 0x004fc800000000a8 */
[----:B------:R1:W-:Y:S04]  /*63550*/  STL [R1+0x44], R0 ;  /* 0x0000440001007387 */ /* 0x0003e80000100800 */
[----:B------:R0:W-:Y:S01]  /*63560*/  STL [R1+0x40], R5 ;  /* 0x0000400501007387 */ /* 0x0001e20000100800 */
[----:B-1----:R-:W-:-:S05]  /*63570*/  FFMA R0, R11, R67, R193 ;  /* 0x000000430b007223 */ /* 0x002fca00000000c1 */
[----:B------:R0:W-:Y:S04]  /*63580*/  STL [R1+0x14], R0 ;  /* 0x0000140001007387 */ /* 0x0001e80000100800 */
[----:B------:R0:W-:Y:S01]  /*63590*/  STL [R1+0x18], R4 ;  /* 0x0000180401007387 */ /* 0x0001e20000100800 */
        /* <DEDUP_REMOVED lines=18> */
[C---:B------:R-:W-:Y:S01]  /*636c0*/  FFMA R35, R8.reuse, R91, R220 ;  /* 0x0000005b08237223 */ /* 0x040fe200000000dc */
        /* <DEDUP_REMOVED lines=34> */
[CC--:B------:R-:W-:Y:S01]  /*638f0*/  FFMA R36, R10.reuse, R95.reuse, R158 ;  /* 0x0000005f0a247223 */ /* 0x0c0fe2000000009e */
[----:B------:R-:W-:Y:S01]  /*63900*/  FFMA R178, R11, R95, R178 ;  /* 0x0000005f0bb27223 */ /* 0x000fe200000000b2 */
        /* <DEDUP_REMOVED lines=10> */
[-C--:B------:R-:W-:Y:S01]  /*639b0*/  FFMA R162, R10, R51.reuse, R162 ;  /* 0x000000330aa27223 */ /* 0x080fe200000000a2 */
        /* <DEDUP_REMOVED lines=12> */
[----:B------:R-:W-:Y:S01]  /*63a80*/  FFMA R222, R11, R75, R169 ;  /* 0x0000004b0bde7223 */ /* 0x000fe200000000a9 */
[----:B0-----:R-:W-:Y:S06]  /*63a90*/  @P0 BRA `(.L_x_8) ;  /* 0xfffffcc000680947 */ /* 0x001fec000383ffff */
.L_x_7:
[----:B------:R-:W2:Y:S01]  /*63aa0*/  LDL.LU R70, [R1+0x54] ;  /* 0x0000540001467983 */ /* 0x000ea20000300800 */
[----:B------:R-:W3:Y:S01]  /*63ab0*/  S2R R91, SR_TID.Y ;  /* 0x00000000005b7919 */ /* 0x000ee20000002200 */
[----:B------:R-:W4:Y:S01]  /*63ac0*/  S2R R90, SR_TID.X ;  /* 0x00000000005a7919 */ /* 0x000f220000002100 */
[----:B-----5:R-:W4:Y:S01]  /*63ad0*/  LDC R3, c[0x0][0x360] ;  /* 0x0000d800ff037b82 */ /* 0x020f220000000800 */
[----:B------:R-:W-:Y:S01]  /*63ae0*/  MOV R5, RZ ;  /* 0x000000ff00057202 */ /* 0x000fe20000000f00 */
[----:B------:R-:W0:Y:S01]  /*63af0*/  LDCU.64 UR10, c[0x0][0x390] ;  /* 0x00007200ff0a77ac */ /* 0x000e220008000a00 */
[----:B------:R-:W3:Y:S04]  /*63b00*/  LDL.LU R11, [R1+0x178] ;  /* 0x00017800010b7983 */ /* 0x000ee80000300800 */
[----:B------:R-:W3:Y:S04]  /*63b10*/  LDL.LU R10, [R1+0xb4] ;  /* 0x0000b400010a7983 */ /* 0x000ee80000300800 */
[----:B------:R-:W3:Y:S04]  /*63b20*/  LDL.LU R8, [R1+0x180] ;  /* 0x0001800001087983 */ /* 0x000ee80000300800 */
[----:B-1----:R-:W3:Y:S04]  /*63b30*/  LDL.LU R4, [R1+0x50] ;  /* 0x0000500001047983 */ /* 0x002ee80000300800 */
        /* <DEDUP_REMOVED lines=25> */
[----:B------:R-:W3:Y:S01]  /*63cd0*/  LDL.LU R89, [R1] ;  /* 0x0000000001597983 */ /* 0x000ee20000300800 */
[----:B----4-:R-:W-:Y:S01]  /*63ce0*/  IMAD R3, R3, UR26, R90 ;  /* 0x0000001a03037c24 */ /* 0x010fe2000f8e025a */
[----:B------:R-:W-:-:S02]  /*63cf0*/  MOV R9, RZ ;  /* 0x000000ff00097202 */ /* 0x000fc40000000f00 */
[----:B------:R-:W4:Y:S01]  /*63d00*/  LDL.LU R92, [R1+0x20] ;  /* 0x00002000015c7983 */ /* 0x000f220000300800 */
[----:B--2---:R-:W-:Y:S02]  /*63d10*/  MOV R75, R70 ;  /* 0x00000046004b7202 */ /* 0x004fe40000000f00 */
[----:B---3--:R-:W-:Y:S02]  /*63d20*/  MOV R74, R11 ;  /* 0x0000000b004a7202 */ /* 0x008fe40000000f00 */
[----:B------:R-:W-:Y:S02]  /*63d30*/  MOV R73, R10 ;  /* 0x0000000a00497202 */ /* 0x000fe40000000f00 */
[----:B------:R-:W-:Y:S02]  /*63d40*/  MOV R72, R8 ;  /* 0x0000000800487202 */ /* 0x000fe40000000f00 */
[----:B------:R-:W-:Y:S02]  /*63d50*/  SHF.L.U32 R8, R3, 0x4, RZ ;  /* 0x0000000403087819 */ /* 0x000fe400000006ff */
[----:B------:R-:W-:-:S02]  /*63d60*/  MOV R71, R4 ;  /* 0x0000000400477202 */ /* 0x000fc40000000f00 */
[----:B------:R-:W-:Y:S02]  /*63d70*/  MOV R70, R0 ;  /* 0x0000000000467202 */ /* 0x000fe40000000f00 */
[----:B------:R-:W1:Y:S02]  /*63d80*/  LDC R0, c[0x0][0x364] ;  /* 0x0000d900ff007b82 */ /* 0x000e640000000800 */
[----:B-1----:R-:W-:-:S05]  /*63d90*/  IMAD R0, R0, UR27, R91 ;  /* 0x0000001b00007c24 */ /* 0x002fca000f8e025b */
[----:B------:R-:W-:Y:S02]  /*63da0*/  SHF.L.U32 R4, R0, 0x4, RZ ;  /* 0x0000000400047819 */ /* 0x000fe400000006ff */
[----:B------:R-:W-:-:S05]  /*63db0*/  MOV R0, UR5 ;  /* 0x0000000500007c02 */ /* 0x000fca0008000f00 */
[----:B------:R-:W-:Y:S01]  /*63dc0*/  IMAD.WIDE.U32 R4, R0, UR6, R4 ;  /* 0x0000000600047c25 */ /* 0x000fe2000f8e0004 */
[----:B------:R-:W-:-:S04]  /*63dd0*/  IADD3 R0, PT, PT, R8, 0x1, RZ ;  /* 0x0000000108007810 */ /* 0x000fc80007ffe0ff */
[----:B------:R-:W-:Y:S01]  /*63de0*/  ISETP.GE.U32.AND P0, PT, R0, UR8, PT ;  /* 0x0000000800007c0c */ /* 0x000fe2000bf06070 */
[----:B------:R-:W-:Y:S01]  /*63df0*/  IMAD.WIDE.U32 R10, R4, UR8, R8 ;  /* 0x00000008040a7c25 */ /* 0x000fe2000f8e0008 */
[----:B------:R-:W-:Y:S02]  /*63e00*/  MOV R0, UR5 ;  /* 0x0000000500007c02 */ /* 0x000fe40008000f00 */
[----:B------:R-:W-:Y:S02]  /*63e10*/  ISETP.GE.U32.AND.EX P0, PT, RZ, UR9, PT, P0 ;  /* 0x00000009ff007c0c */ /* 0x000fe4000bf06100 */
[----:B0-----:R-:W-:Y:S01]  /*63e20*/  LEA R8, P1, R10, UR10, 0x2 ;  /* 0x0000000a0a087c11 */ /* 0x001fe2000f8210ff */
[----:B------:R-:W-:-:S04]  /*63e30*/  IMAD R0, R0, UR7, R5 ;  /* 0x0000000700007c24 */ /* 0x000fc8000f8e0205 */
[----:B------:R-:W-:-:S04]  /*63e40*/  IMAD R3, R0, UR8, RZ ;  /* 0x0000000800037c24 */ /* 0x000fc8000f8e02ff */
[----:B------:R-:W-:-:S05]  /*63e50*/  IMAD R3, R4, UR9, R3 ;  /* 0x0000000904037c24 */ /* 0x000fca000f8e0203 */
[----:B------:R-:W-:-:S04]  /*63e60*/  IADD3 R3, PT, PT, R11, R3, RZ ;  /* 0x000000030b037210 */ /* 0x000fc80007ffe0ff */
[----:B------:R-:W-:Y:S02]  /*63e70*/  LEA.HI.X R9, R10, UR11, R3, 0x2, P1 ;  /* 0x0000000b0a097c11 */ /* 0x000fe400088f1403 */
[----:B------:R-:W0:Y:S03]  /*63e80*/  LDC R3, c[0x0][0x360] ;  /* 0x0000d800ff037b82 */ /* 0x000e260000000800 */
[----:B------:R-:W-:Y:S01]  /*63e90*/  @!P0 STG.E desc[UR20][R8.64+0x4], R251 ;  /* 0x000004fb08008986 */ /* 0x000fe2000c101914 */
[----:B0-----:R-:W-:-:S05]  /*63ea0*/  IMAD R3, R3, UR26, R90 ;  /* 0x0000001a03037c24 */ /* 0x001fca000f8e025a */
[----:B------:R-:W-:Y:S01]  /*63eb0*/  LEA R3, R3, 0x2, 0x4 ;  /* 0x0000000203037811 */ /* 0x000fe200078e20ff */
[----:B------:R0:W-:Y:S03]  /*63ec0*/  STG.E desc[UR20][R8.64], R89 ;  /* 0x0000005908007986 */ /* 0x0001e6000c101914 */
[----:B------:R-:W-:Y:S02]  /*63ed0*/  ISETP.GE.U32.AND P0, PT, R3, UR8, PT ;  /* 0x0000000803007c0c */ /* 0x000fe4000bf06070 */
[----:B------:R-:W1:Y:S02]  /*63ee0*/  LDC R3, c[0x0][0x360] ;  /* 0x0000d800ff037b82 */ /* 0x000e640000000800 */
[----:B------:R-:W-:Y:S02]  /*63ef0*/  ISETP.GE.U32.AND.EX P0, PT, RZ, UR9, PT, P0 ;  /* 0x00000009ff007c0c */ /* 0x000fe4000bf06100 */
[----:B0-----:R-:W-:-:S02]  /*63f00*/  MOV R89, R86 ;  /* 0x0000005600597202 */ /* 0x001fc40000000f00 */
[----:B------:R-:W-:-:S09]  /*63f10*/  MOV R86, R7 ;  /* 0x0000000700567202 */ /* 0x000fd20000000f00 */
[----:B------:R-:W-:Y:S01]  /*63f20*/  @!P0 STG.E desc[UR20][R8.64+0x8], R250 ;  /* 0x000008fa08008986 */ /* 0x000fe2000c101914 */
[----:B-1----:R-:W-:-:S05]  /*63f30*/  IMAD R3, R3, UR26, R90 ;  /* 0x0000001a03037c24 */ /* 0x002fca000f8e025a */
[----:B------:R-:W-:-:S04]  /*63f40*/  LEA R3, R3, 0x3, 0x4 ;  /* 0x0000000303037811 */ /* 0x000fc800078e20ff */
[----:B------:R-:W-:Y:S02]  /*63f50*/  ISETP.GE.U32.AND P0, PT, R3, UR8, PT ;  /* 0x0000000803007c0c */ /* 0x000fe4000bf06070 */
[----:B------:R-:W0:Y:S02]  /*63f60*/  LDC R3, c[0x0][0x360] ;  /* 0x0000d800ff037b82 */ /* 0x000e240000000800 */
[----:B0-----:R-:W-:-:S05]  /*63f70*/  IMAD R3, R3, UR26, R90 ;  /* 0x0000001a03037c24 */ /* 0x001fca000f8e025a */
        /* <DEDUP_REMOVED lines=10> */
[----:B------:R-:W0:Y:S01]  /*64020*/  LDC R3, c[0x0][0x360] ;  /* 0x0000d800ff037b82 */ /* 0x000e220000000800 */
[----:B------:R-:W-:-:S13]  /*64030*/  ISETP.GE.U32.AND.EX P0, PT, RZ, UR9, PT, P0 ;  /* 0x00000009ff007c0c */ /* 0x000fda000bf06100 */
[----:B------:R-:W-:Y:S01]  /*64040*/  @!P0 STG.E desc[UR20][R8.64+0xc], R245 ;  /* 0x00000cf508008986 */ /* 0x000fe2000c101914 */
[----:B0-----:R-:W-:-:S05]  /*64050*/  IMAD R3, R3, UR26, R90 ;  /* 0x0000001a03037c24 */ /* 0x001fca000f8e025a */
[----:B------:R-:W-:-:S04]  /*64060*/  LEA R3, R3, 0x7, 0x4 ;  /* 0x0000000703037811 */ /* 0x000fc800078e20ff */
[----:B------:R-:W-:Y:S02]  /*64070*/  ISETP.GE.U32.AND P0, PT, R3, UR8, PT ;  /* 0x0000000803007c0c */ /* 0x000fe4000bf06070 */
[----:B------:R-:W0:Y:S02]  /*64080*/  LDC R3, c[0x0][0x360] ;  /* 0x0000d800ff037b82 */ /* 0x000e240000000800 */
[----:B0-----:R-:W-:-:S05]  /*64090*/  IMAD R3, R3, UR26, R90 ;  /* 0x0000001a03037c24 */ /* 0x001fca000f8e025a */
[----:B------:R-:W-:-:S04]  /*640a0*/  LEA R3, R3, 0x8, 0x4 ;  /* 0x0000000803037811 */ /* 0x000fc800078e20ff */
[----:B------:R-:W-:Y:S02]  /*640b0*/  ISETP.GE.U32.AND P1, PT, R3, UR8, PT ;  /* 0x0000000803007c0c */ /* 0x000fe4000bf26070 */
[----:B------:R-:W0:Y:S08]  /*640c0*/  LDC R3, c[0x0][0x360] ;  /* 0x0000d800ff037b82 */ /* 0x000e300000000800 */
[----:B------:R-:W1:Y:S08]  /*640d0*/  LDC R7, c[0x0][0x360] ;  /* 0x0000d800ff077b82 */ /* 0x000e700000000800 */
[----:B------:R-:W2:Y:S08]  /*640e0*/  LDC R5, c[0x0][0x360] ;  /* 0x0000d800ff057b82 */ /* 0x000eb00000000800 */
[----:B------:R-:W3:Y:S01]  /*640f0*/  LDC R10, c[0x0][0x360] ;  /* 0x0000d800ff0a7b82 */ /* 0x000ee20000000800 */
[----:B0-----:R-:W-:Y:S01]  /*64100*/  IMAD R3, R3, UR26, R90 ;  /* 0x0000001a03037c24 */ /* 0x001fe2000f8e025a */
[----:B------:R-:W-:-:S04]  /*64110*/  ISETP.GE.U32.AND.EX P2, PT, RZ, UR9, PT, P2 ;  /* 0x00000009ff007c0c */ /* 0x000fc8000bf46120 */
[----:B------:R-:W-:Y:S01]  /*64120*/  LEA R11, R3, 0x9, 0x4 ;  /* 0x00000009030b7811 */ /* 0x000fe200078e20ff */
[--C-:B-1----:R-:W-:Y:S01]  /*64130*/  IMAD R3, R7, UR26, R90.reuse ;  /* 0x0000001a07037c24 */ /* 0x102fe2000f8e025a */
[----:B------:R-:W-:Y:S02]  /*64140*/  ISETP.GE.U32.AND.EX P0, PT, RZ, UR9, PT, P0 ;  /* 0x00000009ff007c0c */ /* 0x000fe4000bf06100 */
[----:B------:R-:W-:Y:S02]  /*64150*/  ISETP.GE.U32.AND.EX P1, PT, RZ, UR9, PT, P1 ;  /* 0x00000009ff007c0c */ /* 0x000fe4000bf26110 */
[----:B------:R-:W-:Y:S01]  /*64160*/  LEA R7, R3, 0xa, 0x4 ;  /* 0x0000000a03077811 */ /* 0x000fe200078e20ff */
[----:B--2---:R-:W-:-:S03]  /*64170*/  IMAD R3, R5, UR26, R90 ;  /* 0x0000001a05037c24 */ /* 0x004fc6000f8e025a */
[----:B------:R-:W-:Y:S01]  /*64180*/  ISETP.GE.U32.AND P5, PT, R7, UR8, PT ;  /* 0x0000000807007c0c */ /* 0x000fe2000bfa6070 */
[----:B------:R-:W-:Y:S01]  /*64190*/  @!P2 STG.E desc[UR20][R8.64+0x10], R188 ;  /* 0x000010bc0800a986 */ /* 0x000fe2000c101914 */
[----:B------:R-:W-:Y:S02]  /*641a0*/  ISETP.GE.U32.AND.EX P2, PT, RZ, UR9, PT, P3 ;  /* 0x00000009ff007c0c */ /* 0x000fe4000bf46130 */
[C---:B------:R-:W-:Y:S02]  /*641b0*/  LEA R7, R3.reuse, 0xb, 0x4 ;  /* 0x0000000b03077811 */ /* 0x040fe400078e20ff */
[----:B------:R-:W-:Y:S01]  /*641c0*/  LEA R5, R3, 0xc, 0x4 ;  /* 0x0000000c03057811 */ /* 0x000fe200078e20ff */
[----:B---3--:R-:W-:Y:S01]  /*641d0*/  IMAD R3, R10, UR26, R90 ;  /* 0x0000001a0a037c24 */ /* 0x008fe2000f8e025a */
[----:B------:R-:W-:Y:S02]  /*641e0*/  @!P0 STG.E desc[UR20][R8.64+0x1c], R16 ;  /* 0x00001c1008008986 */ /* 0x000fe4000c101914 */
[----:B------:R-:W-:-:S02]  /*641f0*/  ISETP.GE.U32.AND P0, PT, R5, UR8, PT ;  /* 0x0000000805007c0c */ /* 0x000fc4000bf06070 */
[----:B------:R-:W-:Y:S02]  /*64200*/  LEA R5, R3, 0xd, 0x4 ;  /* 0x0000000d03057811 */ /* 0x000fe400078e20ff */
[----:B------:R-:W-:Y:S01]  /*64210*/  ISETP.GE.U32.AND.EX P3, PT, RZ, UR9, PT, P4 ;  /* 0x00000009ff007c0c */ /* 0x000fe2000bf66140 */
[----:B------:R-:W-:Y:S01]  /*64220*/  @!P1 STG.E desc[UR20][R8.64+0x20], R40 ;  /* 0x0000202808009986 */ /* 0x000fe2000c101914 */
[----:B------:R-:W-:Y:S02]  /*64230*/  ISETP.GE.U32.AND P1, PT, R5, UR8, PT ;  /* 0x0000000805007c0c */ /* 0x000fe4000bf26070 */
[----:B------:R-:W-:Y:S01]  /*64240*/  LEA R5, R3, 0xe, 0x4 ;  /* 0x0000000e03057811 */ /* 0x000fe200078e20ff */
[----:B------:R-:W-:Y:S03]  /*64250*/  @!P2 STG.E desc[UR20][R8.64+0x14], R212 ;  /* 0x000014d40800a986 */ /* 0x000fe6000c101914 */
[----:B------:R-:W-:-:S02]  /*64260*/  ISETP.GE.U32.AND P2, PT, R5, UR8, PT ;  /* 0x0000000805007c0c */ /* 0x000fc4000bf46070 */
[----:B------:R-:W-:-:S03]  /*64270*/  LEA R5, R3, 0xf, 0x4 ;  /* 0x0000000f03057811 */ /* 0x000fc600078e20ff */
[----:B------:R-:W-:Y:S01]  /*64280*/  @!P3 STG.E desc[UR20][R8.64+0x18], R15 ;  /* 0x0000180f0800b986 */ /* 0x000fe2000c101914 */
[----:B------:R-:W-:Y:S02]  /*64290*/  ISETP.GE.U32.AND P3, PT, R5, UR8, PT ;  /* 0x0000000805007c0c */ /* 0x000fe4000bf66070 */
[----:B------:R-:W0:Y:S01]  /*642a0*/  LDC R5, c[0x0][0x364] ;  /* 0x0000d900ff057b82 */ /* 0x000e220000000800 */
[----:B------:R-:W-:Y:S02]  /*642b0*/  ISETP.GE.U32.AND.EX P2, PT, RZ, UR9, PT, P2 ;  /* 0x00000009ff007c0c */ /* 0x000fe4000bf46120 */
[----:B------:R-:W-:Y:S02]  /*642c0*/  ISETP.GE.U32.AND P4, PT, R11, UR8, PT ;  /* 0x000000080b007c0c */ /* 0x000fe4000bf86070 */
[----:B------:R-:W-:Y:S02]  /*642d0*/  ISETP.GE.U32.AND P6, PT, R7, UR8, PT ;  /* 0x0000000807007c0c */ /* 0x000fe4000bfc6070 */
[----:B------:R-:W-:-:S02]  /*642e0*/  ISETP.GE.U32.AND.EX P4, PT, RZ, UR9, PT, P4 ;  /* 0x00000009ff007c0c */ /* 0x000fc4000bf86140 */
[----:B------:R-:W-:Y:S02]  /*642f0*/  ISETP.GE.U32.AND.EX P5, PT, RZ, UR9, PT, P5 ;  /* 0x00000009ff007c0c */ /* 0x000fe4000bfa6150 */
[----:B------:R-:W-:Y:S02]  /*64300*/  ISETP.GE.U32.AND.EX P6, PT, RZ, UR9, PT, P6 ;  /* 0x00000009ff007c0c */ /* 0x000fe4000bfc6160 */
[----:B------:R-:W-:Y:S02]  /*64310*/  ISETP.GE.U32.AND.EX P0, PT, RZ, UR9, PT, P0 ;  /* 0x00000009ff007c0c */ /* 0x000fe4000bf06100 */
[----:B------:R-:W-:Y:S02]  /*64320*/  ISETP.GE.U32.AND.EX P1, PT, RZ, UR9, PT, P1 ;  /* 0x00000009ff007c0c */ /* 0x000fe4000bf26110 */
[----:B------:R-:W-:Y:S01]  /*64330*/  ISETP.GE.U32.AND.EX P3, PT, RZ, UR9, PT, P3 ;  /* 0x00000009ff007c0c */ /* 0x000fe2000bf66130 */
[----:B0-----:R-:W-:Y:S01]  /*64340*/  IMAD R5, R5, UR27, R91 ;  /* 0x0000001b05057c24 */ /* 0x001fe2000f8e025b */
[----:B------:R-:W-:Y:S04]  /*64350*/  @!P2 STG.E desc[UR20][R8.64+0x38], R29 ;  /* 0x0000381d0800a986 */ /* 0x000fe8000c101914 */
[----:B------:R-:W-:-:S04]  /*64360*/  LEA R5, R5, 0x1, 0x4 ;  /* 0x0000000105057811 */ /* 0x000fc800078e20ff */
[----:B------:R-:W-:Y:S02]  /*64370*/  ISETP.GE.U32.AND P2, PT, R5, UR6, PT ;  /* 0x0000000605007c0c */ /* 0x000fe4000bf46070 */
[----:B------:R-:W-:Y:S01]  /*64380*/  MOV R5, UR8 ;  /* 0x0000000800057c02 */ /* 0x000fe20008000f00 */
[----:B------:R-:W-:Y:S01]  /*64390*/  @!P4 STG.E desc[UR20][R8.64+0x24], R37 ;  /* 0x000024250800c986 */ /* 0x000fe2000c101914 */
[----:B------:R-:W-:-:S03]  /*643a0*/  MOV R7, UR8 ;  /* 0x0000000800077c02 */ /* 0x000fc60008000f00 */
[----:B------:R-:W-:Y:S04]  /*643b0*/  @!P5 STG.E desc[UR20][R8.64+0x28], R41 ;  /* 0x000028290800d986 */ /* 0x000fe8000c101914 */
[----:B------:R-:W-:Y:S04]  /*643c0*/  @!P6 STG.E desc[UR20][R8.64+0x2c], R50 ;  /* 0x00002c320800e986 */ /* 0x000fe8000c101914 */
[----:B------:R-:W-:Y:S04]  /*643d0*/  @!P0 STG.E desc[UR20][R8.64+0x30], R31 ;  /* 0x0000301f08008986 */ /* 0x000fe8000c101914 */
[----:B------:R-:W-:Y:S04]  /*643e0*/  @!P1 STG.E desc[UR20][R8.64+0x34], R13 ;  /* 0x0000340d08009986 */ /* 0x000fe8000c101914 */
[----:B------:R0:W-:Y:S02]  /*643f0*/  @!P3 STG.E desc[UR20][R8.64+0x3c], R14 ;  /* 0x00003c0e0800b986 */ /* 0x0001e4000c101914 */
[----:B0-----:R-:W-:-:S02]  /*64400*/  LEA R8, P0, R5, R8, 0x2 ;  /* 0x0000000805087211 */ /* 0x001fc400078010ff */
[----:B------:R-:W-:-:S04]  /*64410*/  MOV R5, UR9 ;  /* 0x0000000900057c02 */ /* 0x000fc80008000f00 */
[----:B------:R-:W-:Y:S02]  /*64420*/  LEA.HI.X R9, R7, R9, R5, 0x2, P0 ;  /* 0x0000000907097211 */ /* 0x000fe400000f1405 */
[----:B------:R-:W-:-:S13]  /*64430*/  ISETP.GE.U32.AND.EX P0, PT, RZ, UR7, PT, P2 ;  /* 0x00000007ff007c0c */ /* 0x000fda000bf06120 */
[----:B----4-:R0:W-:Y:S04]  /*64440*/  @!P0 STG.E desc[UR20][R8.64], R92 ;  /* 0x0000005c08008986 */ /* 0x0101e8000c101914 */
[----:B0-----:R-:W2:Y:S01]  /*64450*/  LDL.LU R92, [R1+0x1c] ;  /* 0x00001c00015c7983 */ /* 0x001ea20000300800 */
[----:B------:R-:W0:Y:S08]  /*64460*/  LDC R11, c[0x0][0x364] ;  /* 0x0000d900ff0b7b82 */ /* 0x000e300000000800 */
[----:B------:R-:W1:Y:S08]  /*64470*/  LDC R10, c[0x0][0x360] ;  /* 0x0000d800ff0a7b82 */ /* 0x000e700000000800 */
[----:B------:R-:W3:Y:S01]  /*64480*/  LDC R5, c[0x0][0x360] ;  /* 0x0000d800ff057b82 */ /* 0x000ee20000000800 */
[----:B------:R-:W-:-:S04]  /*64490*/  LEA R3, R3, 0x1, 0x4 ;  /* 0x0000000103037811 */ /* 0x000fc800078e20ff */
[----:B------:R-:W-:Y:S01]  /*644a0*/  ISETP.GE.U32.AND P1, PT, R3, UR8, PT ;  /* 0x0000000803007c0c */ /* 0x000fe2000bf26070 */
[----:B0-----:R-:W-:Y:S02]  /*644b0*/  IMAD R11, R11, UR27, R91 ;  /* 0x0000001b0b0b7c24 */ /* 0x001fe4000f8e025b */
[----:B-1----:R-:W-:Y:S01]  /*644c0*/  IMAD R10, R10, UR26, R90 ;  /* 0x0000001a0a0a7c24 */ /* 0x002fe2000f8e025a */
[----:B------:R-:W-:-:S04]  /*644d0*/  ISETP.GE.U32.AND.EX P1, PT, RZ, UR9, PT, P1 ;  /* 0x00000009ff007c0c */ /* 0x000fc8000bf26110 */
[C---:B------:R-:W-:Y:S02]  /*644e0*/  LEA R3, R10.reuse, 0x2, 0x4 ;  /* 0x000000020a037811 */ /* 0x040fe400078e20ff */
[----:B------:R-:W-:Y:S02]  /*644f0*/  LEA R10, R10, 0x3, 0x4 ;  /* 0x000000030a0a7811 */ /* 0x000fe400078e20ff */
[----:B------:R-:W-:Y:S02]  /*64500*/  ISETP.GE.U32.AND P4, PT, R3, UR8, PT ;  /* 0x0000000803007c0c */ /* 0x000fe4000bf86070 */
[----:B------:R-:W-:Y:S01]  /*64510*/  LEA R3, R11, 0x1, 0x4 ;  /* 0x000000010b037811 */ /* 0x000fe200078e20ff */
[----:B---3--:R-:W-:Y:S01]  /*64520*/  IMAD R5, R5, UR26, R90 ;  /* 0x0000001a05057c24 */ /* 0x008fe2000f8e025a */
[----:B------:R-:W-:Y:S02]  /*64530*/  ISETP.GE.U32.OR.EX P2, PT, RZ, UR7, P1, P2 ;  /* 0x00000007ff007c0c */ /* 0x000fe40008f46520 */
[----:B------:R-:W-:-:S02]  /*64540*/  ISETP.GE.U32.AND P0, PT, R10, UR8, PT ;  /* 0x000000080a007c0c */ /* 0x000fc4000bf06070 */
[----:B------:R-:W-:Y:S02]  /*64550*/  ISETP.GE.U32.AND P3, PT, R3, UR6, PT ;  /* 0x0000000603007c0c */ /* 0x000fe4000bf66070 */
[----:B------:R-:W-:Y:S02]  /*64560*/  ISETP.GE.U32.AND.EX P1, PT, RZ, UR9, PT, P4 ;  /* 0x00000009ff007c0c */ /* 0x000fe4000bf26140 */
[----:B------:R-:W-:Y:S02]  /*64570*/  ISETP.GE.U32.AND.EX P0, PT, RZ, UR9, PT, P0 ;  /* 0x00000009ff007c0c */ /* 0x000fe4000bf06100 */
[----:B------:R-:W-:Y:S02]  /*64580*/  ISETP.GE.U32.OR.EX P1, PT, RZ, UR7, P1, P3 ;  /* 0x00000007ff007c0c */ /* 0x000fe40008f26530 */
[----:B------:R-:W-:Y:S02]  /*64590*/  SHF.L.U32 R10, R5, 0x4, RZ ;  /* 0x00000004050a7819 */ /* 0x000fe400000006ff */
[----:B------:R-:W-:-:S02]  /*645a0*/  ISETP.GE.U32.OR.EX P0, PT, RZ, UR7, P0, P3 ;  /* 0x00000007ff007c0c */ /* 0x000fc40008706530 */
[----:B------:R-:W-:-:S04]  /*645b0*/  IADD3 R3, PT, PT, R10, 0x4, RZ ;  /* 0x000000040a037810 */ /* 0x000fc80007ffe0ff */
[----:B------:R-:W-:Y:S02]  /*645c0*/  ISETP.GE.U32.AND P4, PT, R3, UR8, PT ;  /* 0x0000000803007c0c */ /* 0x000fe4000bf86070 */
[C---:B------:R-:W-:Y:S01]  /*645d0*/  IADD3 R3, PT, PT, R10.reuse, 0x5, RZ ;  /* 0x000000050a037810 */ /* 0x040fe20007ffe0ff */
[----:B------:R-:W-:Y:S03]  /*645e0*/  @!P1 STG.E desc[UR20][R8.64+0x8], R252 ;  /* 0x000008fc08009986 */ /* 0x000fe6000c101914 */
[----:B------:R-:W-:Y:S01]  /*645f0*/  ISETP.GE.U32.AND P1, PT, R3, UR8, PT ;  /* 0x0000000803007c0c */ /* 0x000fe2000bf26070 */
[----:B------:R-:W-:Y:S01]  /*64600*/  @!P0 STG.E desc[UR20][R8.64+0xc], R246 ;  /* 0x00000cf608008986 */ /* 0x000fe2000c101914 */
[----:B------:R-:W-:Y:S02]  /*64610*/  IADD3 R3, PT, PT, R10, 0x6, RZ ;  /* 0x000000060a037810 */ /* 0x000fe40007ffe0ff */
[----:B------:R-:W-:-:S02]  /*64620*/  ISETP.GE.U32.AND.EX P0, PT, RZ, UR9, PT, P1 ;  /* 0x00000009ff007c0c */ /* 0x000fc4000bf06110 */
[----:B------:R-:W-:Y:S02]  /*64630*/  ISETP.GE.U32.AND P1, PT, R3, UR8, PT ;  /* 0x0000000803007c0c */ /* 0x000fe4000bf26070 */
[----:B------:R-:W-:Y:S02]  /*64640*/  ISETP.GE.U32.OR.EX P0, PT, RZ, UR7, P0, P3 ;  /* 0x00000007ff007c0c */ /* 0x000fe40008706530 */
[C---:B------:R-:W-:Y:S02]  /*64650*/  IADD3 R3, PT, PT, R10.reuse, 0x7, RZ ;  /* 0x000000070a037810 */ /* 0x040fe40007ffe0ff */
[----:B------:R-:W-:Y:S02]  /*64660*/  ISETP.GE.U32.AND.EX P1, PT, RZ, UR9, PT, P1 ;  /* 0x00000009ff007c0c */ /* 0x000fe4000bf26110 */
[----:B------:R-:W-:Y:S02]  /*64670*/  ISETP.GE.U32.AND P6, PT, R3, UR8, PT ;  /* 0x0000000803007c0c */ /* 0x000fe4000bfc6070 */
[----:B------:R-:W-:-:S02]  /*64680*/  IADD3 R3, PT, PT, R10, 0x8, RZ ;  /* 0x000000080a037810 */ /* 0x000fc40007ffe0ff */
[----:B------:R-:W-:Y:S02]  /*64690*/  ISETP.GE.U32.OR.EX P1, PT, RZ, UR7, P1, P3 ;  /* 0x00000007ff007c0c */ /* 0x000fe40008f26530 */
[----:B------:R-:W-:Y:S02]  /*646a0*/  ISETP.GE.U32.AND P5, PT, R3, UR8, PT ;  /* 0x0000000803007c0c */ /* 0x000fe4000bfa6070 */
[C---:B------:R-:W-:Y:S02]  /*646b0*/  IADD3 R3, PT, PT, R10.reuse, 0xa, RZ ;  /* 0x0000000a0a037810 */ /* 0x040fe40007ffe0ff */
[----:B------:R-:W-:Y:S01]  /*646c0*/  IADD3 R7, PT, PT, R10, 0x9, RZ ;  /* 0x000000090a077810 */ /* 0x000fe20007ffe0ff */
[----:B------:R-:W-:Y:S01]  /*646d0*/  @!P0 STG.E desc[UR20][R8.64+0x14], R241 ;  /* 0x000014f108008986 */ /* 0x000fe2000c101914 */
[----:B------:R-:W-:Y:S02]  /*646e0*/  ISETP.GE.U32.AND P0, PT, R3, UR8, PT ;  /* 0x0000000803007c0c */ /* 0x000fe4000bf06070 */
[----:B------:R-:W-:-:S03]  /*646f0*/  LEA R3, R11, 0x2, 0x4 ;  /* 0x000000020b037811 */ /* 0x000fc600078e20ff */
[----:B------:R-:W-:Y:S01]  /*64700*/  @!P1 STG.E desc[UR20][R8.64+0x18], R182 ;  /* 0x000018b608009986 */ /* 0x000fe2000c101914 */
[----:B------:R-:W-:Y:S02]  /*64710*/  ISETP.GE.U32.AND P1, PT, R3, UR6, PT ;  /* 0x0000000603007c0c */ /* 0x000fe4000bf26070 */
[----:B------:R-:W0:Y:S01]  /*64720*/  LDC R3, c[0x0][0x364] ;  /* 0x0000d900ff037b82 */ /* 0x000e220000000800 */
[----:B--2---:R-:W-:Y:S01]  /*64730*/  @!P2 STG.E desc[UR20][R8.64+0x4], R92 ;  /* 0x0000045c0800a986 */ /* 0x004fe2000c101914 */
[----:B------:R-:W-:-:S04]  /*64740*/  ISETP.GE.U32.AND.EX P2, PT, RZ, UR9, PT, P4 ;  /* 0x00000009ff007c0c */ /* 0x000fc8000bf46140 */
[----:B------:R-:W-:Y:S02]  /*64750*/  ISETP.GE.U32.OR.EX P2, PT, RZ, UR7, P2, P3 ;  /* 0x00000007ff007c0c */ /* 0x000fe40009746530 */
[----:B------:R-:W-:Y:S02]  /*64760*/  ISETP.GE.U32.AND P4, PT, R7, UR8, PT ;  /* 0x0000000807007c0c */ /* 0x000fe4000bf86070 */
[----:B------:R-:W-:-:S09]  /*64770*/  IADD3 R7, PT, PT, R10, 0xb, RZ ;  /* 0x0000000b0a077810 */ /* 0x000fd20007ffe0ff */
[----:B------:R-:W-:Y:S01]  /*64780*/  @!P2 STG.E desc[UR20][R8.64+0x10], R195 ;  /* 0x000010c30800a986 */ /* 0x000fe2000c101914 */
[----:B------:R-:W-:Y:S02]  /*64790*/  ISETP.GE.U32.AND P2, PT, R7, UR8, PT ;  /* 0x0000000807007c0c */ /* 0x000fe4000bf46070 */
[----:B------:R-:W1:Y:S02]  /*647a0*/  LDC R7, c[0x0][0x360] ;  /* 0x0000d800ff077b82 */ /* 0x000e640000000800 */
[----:B-1----:R-:W-:Y:S02]  /*647b0*/  IMAD R7, R7, UR26, R90 ;  /* 0x0000001a07077c24 */ /* 0x002fe4000f8e025a */
[----:B------:R-:W2:Y:S01]  /*647c0*/  LDL.LU R90, [R1+0x7c] ;  /* 0x00007c00015a7983 */ /* 0x000ea20000300800 */
[----:B------:R-:W-:-:S04]  /*647d0*/  ISETP.GE.U32.AND.EX P5, PT, RZ, UR9, PT, P5 ;  /* 0x00000009ff007c0c */ /* 0x000fc8000bfa6150 */
[----:B------:R-:W-:Y:S02]  /*647e0*/  ISETP.GE.U32.OR.EX P5, PT, RZ, UR7, P5, P3 ;  /* 0x00000007ff007c0c */ /* 0x000fe4000afa6530 */
[----:B------:R-:W-:Y:S02]  /*647f0*/  LEA R13, R11, 0x2, 0x4 ;  /* 0x000000020b0d7811 */ /* 0x000fe400078e20ff */
[----:B------:R-:W-:Y:S02]  /*64800*/  IADD3 R11, PT, PT, R10, 0xc, RZ ;  /* 0x0000000c0a0b7810 */ /* 0x000fe40007ffe0ff */
[----:B------:R-:W-:Y:S02]  /*64810*/  ISETP.GE.U32.AND.EX P0, PT, RZ, UR9, PT, P0 ;  /* 0x00000009ff007c0c */ /* 0x000fe4000bf06100 */
[----:B------:R-:W-:Y:S02]  /*64820*/  ISETP.GE.U32.AND.EX P6, PT, RZ, UR9, PT, P6 ;  /* 0x00000009ff007c0c */ /* 0x000fe4000bfc6160 */
[----:B------:R-:W-:-:S03]  /*64830*/  ISETP.GE.U32.AND.EX P2, PT, RZ, UR9, PT, P2 ;  /* 0x00000009ff007c0c */ /* 0x000fc6000bf46120 */
[----:B------:R-:W-:Y:S01]  /*64840*/  @!P5 STG.E desc[UR20][R8.64+0x20], R189 ;  /* 0x000020bd0800d986 */ /* 0x000fe2000c101914 */
[----:B------:R-:W-:Y:S02]  /*64850*/  ISETP.GE.U32.AND P5, PT, R11, UR8, PT ;  /* 0x000000080b007c0c */ /* 0x000fe4000bfa6070 */
[----:B------:R-:W-:Y:S02]  /*64860*/  ISETP.GE.U32.OR.EX P0, PT, RZ, UR7, P0, P3 ;  /* 0x00000007ff007c0c */ /* 0x000fe40008706530 */
[----:B------:R-:W-:Y:S02]  /*64870*/  ISETP.GE.U32.OR.EX P6, PT, RZ, UR7, P6, P3 ;  /* 0x00000007ff007c0c */ /* 0x000fe4000b7c6530 */
[----:B------:R-:W-:Y:S02]  /*64880*/  ISETP.GE.U32.OR.EX P2, PT, RZ, UR7, P2, P3 ;  /* 0x00000007ff007c0c */ /* 0x000fe40009746530 */
[----:B------:R-:W-:Y:S02]  /*64890*/  ISETP.GE.U32.AND.EX P4, PT, RZ, UR9, PT, P4 ;  /* 0x00000009ff007c0c */ /* 0x000fe4000bf86140 */
[----:B------:R-:W-:-:S02]  /*648a0*/  ISETP.GE.U32.AND.EX P5, PT, RZ, UR9, PT, P5 ;  /* 0x00000009ff007c0c */ /* 0x000fc4000bfa6150 */
[----:B------:R-:W-:Y:S02]  /*648b0*/  ISETP.GE.U32.OR.EX P4, PT, RZ, UR7, P4, P3 ;  /* 0x00000007ff007c0c */ /* 0x000fe4000a786530 */
[----:B------:R-:W-:Y:S02]  /*648c0*/  ISETP.GE.U32.OR.EX P5, PT, RZ, UR7, P5, P3 ;  /* 0x00000007ff007c0c */ /* 0x000fe4000afa6530 */
[----:B------:R-:W-:Y:S01]  /*648d0*/  IADD3 R11, PT, PT, R10, 0xe, RZ ;  /* 0x0000000e0a0b7810 */ /* 0x000fe20007ffe0ff */
[----:B------:R-:W-:Y:S03]  /*648e0*/  @!P0 STG.E desc[UR20][R8.64+0x28], R154 ;  /* 0x0000289a08008986 */ /* 0x000fe6000c101914 */
[----:B------:R-:W-:Y:S01]  /*648f0*/  ISETP.GE.U32.AND P0, PT, R11, UR8, PT ;  /* 0x000000080b007c0c */ /* 0x000fe2000bf06070 */
[----:B------:R1:W-:Y:S01]  /*64900*/  @!P6 STG.E desc[UR20][R8.64+0x1c], R12 ;  /* 0x00001c0c0800e986 */ /* 0x0003e2000c101914 */
[----:B------:R-:W-:-:S02]  /*64910*/  ISETP.GE.U32.AND P6, PT, R13, UR6, PT ;  /* 0x000000060d007c0c */ /* 0x000fc4000bfc6070 */
[----:B------:R-:W-:Y:S01]  /*64920*/  LEA R11, R5, 0x2, 0x4 ;  /* 0x00000002050b7811 */ /* 0x000fe200078e20ff */
[----:B------:R-:W-:Y:S01]  /*64930*/  @!P2 STG.E desc[UR20][R8.64+0x2c], R186 ;  /* 0x00002cba0800a986 */ /* 0x000fe2000c101914 */
[----:B------:R-:W-:Y:S01]  /*64940*/  IADD3 R15, P2, PT, R4, 0x2, RZ ;  /* 0x00000002040f7810 */ /* 0x000fe20007f5e0ff */
[----:B0-----:R-:W-:Y:S01]  /*64950*/  IMAD R5, R3, UR27, R91 ;  /* 0x0000001b03057c24 */ /* 0x001fe2000f8e025b */
[C---:B------:R-:W-:Y:S02]  /*64960*/  IADD3 R13, PT, PT, R10.reuse, 0xd, RZ ;  /* 0x0000000d0a0d7810 */ /* 0x040fe40007ffe0ff */
[----:B------:R-:W-:Y:S01]  /*64970*/  IADD3 R3, PT, PT, R10, 0xf, RZ ;  /* 0x0000000f0a037810 */ /* 0x000fe20007ffe0ff */
[----:B------:R-:W-:Y:S01]  /*64980*/  @!P4 STG.E desc[UR20][R8.64+0x24], R18 ;  /* 0x000024120800c986 */ /* 0x000fe2000c101914 */
[----:B------:R-:W-:Y:S02]  /*64990*/  ISETP.GE.U32.AND P4, PT, R13, UR8, PT ;  /* 0x000000080d007c0c */ /* 0x000fe4000bf86070 */
[----:B-1----:R-:W-:Y:S01]  /*649a0*/  IADD3.X R12, PT, PT, RZ, R0, RZ, P2, !PT ;  /* 0x00000000ff0c7210 */ /* 0x002fe200017fe4ff */
[----:B------:R-:W-:Y:S01]  /*649b0*/  @!P5 STG.E desc[UR20][R8.64+0x30], R190 ;  /* 0x000030be0800d986 */ /* 0x000fe2000c101914 */
[----:B------:R-:W-:-:S02]  /*649c0*/  ISETP.GE.U32.AND P5, PT, R3, UR8, PT ;  /* 0x0000000803007c0c */ /* 0x000fc4000bfa6070 */
[----:B------:R-:W-:Y:S01]  /*649d0*/  ISETP.GE.U32.AND P2, PT, R11, UR8, PT ;  /* 0x000000080b007c0c */ /* 0x000fe2000bf46070 */
[----:B------:R-:W-:Y:S01]  /*649e0*/  IMAD R12, R12, UR8, RZ ;  /* 0x000000080c0c7c24 */ /* 0x000fe2000f8e02ff */
[----:B------:R-:W-:Y:S02]  /*649f0*/  ISETP.GE.U32.AND.EX P4, PT, RZ, UR9, PT, P4 ;  /* 0x00000009ff007c0c */ /* 0x000fe4000bf86140 */
[----:B------:R-:W-:Y:S02]  /*64a00*/  ISETP.GE.U32.AND.EX P0, PT, RZ, UR9, PT, P0 ;  /* 0x00000009ff007c0c */ /* 0x000fe4000bf06100 */
[----:B------:R-:W-:Y:S02]  /*64a10*/  MOV R11, RZ ;  /* 0x000000ff000b7202 */ /* 0x000fe40000000f00 */
[----:B------:R-:W-:Y:S01]  /*64a20*/  ISETP.GE.U32.AND.EX P5, PT, RZ, UR9, PT, P5 ;  /* 0x00000009ff007c0c */ /* 0x000fe2000bfa6150 */
[C---:B------:R-:W-:Y:S01]  /*64a30*/  IMAD R13, R15.reuse, UR9, R12 ;  /* 0x000000090f0d7c24 */ /* 0x040fe2000f8e020c */
[----:B------:R-:W-:Y:S01]  /*64a40*/  ISETP.GE.U32.OR.EX P4, PT, RZ, UR7, P4, P3 ;  /* 0x00000007ff007c0c */ /* 0x000fe2000a786530 */
[----:B------:R-:W-:Y:S01]  /*64a50*/  IMAD.WIDE.U32 R14, R15, UR8, R10 ;  /* 0x000000080f0e7c25 */ /* 0x000fe2000f8e000a */
[----:B------:R-:W-:-:S02]  /*64a60*/  ISETP.GE.U32.OR.EX P0, PT, RZ, UR7, P0, P3 ;  /* 0x00000007ff007c0c */ /* 0x000fc40008706530 */
[----:B------:R-:W-:Y:S02]  /*64a70*/  ISETP.GE.U32.OR.EX P3, PT, RZ, UR7, P5, P3 ;  /* 0x00000007ff007c0c */ /* 0x000fe4000af66530 */
[----:B------:R-:W-:Y:S02]  /*64a80*/  ISETP.GE.U32.AND.EX P1, PT, RZ, UR7, PT, P1 ;  /* 0x00000007ff007c0c */ /* 0x000fe4000bf26110 */
[----:B------:R-:W-:Y:S02]  /*64a90*/  IADD3 R3, PT, PT, R10, 0x1, RZ ;  /* 0x000000010a037810 */ /* 0x000fe40007ffe0ff */
[----:B------:R-:W-:Y:S02]  /*64aa0*/  IADD3 R11, PT, PT, R15, R13, RZ ;  /* 0x0000000d0f0b7210 */ /* 0x000fe40007ffe0ff */
[----:B------:R-:W-:-:S04]  /*64ab0*/  LEA R10, P5, R14, UR10, 0x2 ;  /* 0x0000000a0e0a7c11 */ /* 0x000fc8000f8a10ff */
[----:B------:R-:W-:Y:S01]  /*64ac0*/  LEA.HI.X R11, R14, UR11, R11, 0x2, P5 ;  /* 0x0000000b0e0b7c11 */ /* 0x000fe2000a8f140b */
[----:B------:R-:W-:Y:S04]  /*64ad0*/  @!P4 STG.E desc[UR20][R8.64+0x34], R233 ;  /* 0x000034e90800c986 */ /* 0x000fe8000c101914 */
[----:B------:R-:W-:Y:S04]  /*64ae0*/  @!P0 STG.E desc[UR20][R8.64+0x38], R232 ;  /* 0x000038e808008986 */ /* 0x000fe8000c101914 */
[----:B------:R-:W-:Y:S04]  /*64af0*/  @!P3 STG.E desc[UR20][R8.64+0x3c], R19 ;  /* 0x00003c130800b986 */ /* 0x000fe8000c101914 */
[----:B--2---:R0:W-:Y:S04]  /*64b00*/  @!P1 STG.E desc[UR20][R10.64], R90 ;  /* 0x0000005a0a009986 */ /* 0x0041e8000c101914 */
[----:B0-----:R-:W2:Y:S01]  /*64b10*/  LDL.LU R90, [R1+0x2c] ;  /* 0x00002c00015a7983 */ /* 0x001ea20000300800 */
[----:B------:R-:W-:-:S04]  /*64b20*/  ISETP.GE.U32.AND P4, PT, R3, UR8, PT ;  /* 0x0000000803007c0c */ /* 0x000fc8000bf86070 */
[----:B------:R-:W-:-:S04]  /*64b30*/  ISETP.GE.U32.AND.EX P4, PT, RZ, UR9, PT, P4 ;  /* 0x00000009ff007c0c */ /* 0x000fc8000bf86140 */
[----:B------:R-:W-:Y:S02]  /*64b40*/  ISETP.GE.U32.OR.EX P6, PT, RZ, UR7, P4, P6 ;  /* 0x00000007ff007c0c */ /* 0x000fe4000a7c6560 */
[----:B------:R-:W-:Y:S02]  /*64b50*/  SHF.L.U32 R12, R7, 0x4, RZ ;  /* 0x00000004070c7819 */ /* 0x000fe400000006ff */
[----:B------:R-:W-:Y:S02]  /*64b60*/  SHF.L.U32 R3, R5, 0x4, RZ ;  /* 0x0000000405037819 */ /* 0x000fe400000006ff */
[----:B------:R-:W-:Y:S02]  /*64b70*/  IADD3 R7, PT, PT, R12, 0x3, RZ ;  /* 0x000000030c077810 */ /* 0x000fe40007ffe0ff */
[----:B------:R-:W-:Y:S02]  /*64b80*/  IADD3 R5, PT, PT, R3, 0x2, RZ ;  /* 0x0000000203057810 */ /* 0x000fe40007ffe0ff */
[----:B------:R-:W-:-:S03]  /*64b90*/  ISETP.GE.U32.AND P5, PT, R7, UR8, PT ;  /* 0x0000000807007c0c */ /* 0x000fc6000bfa6070 */
[----:B--2---:R0:W-:Y:S04]  /*64ba0*/  @!P6 STG.E desc[UR20][R10.64+0x4], R90 ;  /* 0x0000045a0a00e986 */ /* 0x0041e8000c101914 */
[----:B0-----:R-:W2:Y:S01]  /*64bb0*/  LDL.LU R90, [R1+0x10] ;  /* 0x00001000015a7983 */ /* 0x001ea20000300800 */
[----:B------:R-:W-:Y:S02]  /*64bc0*/  ISETP.GE.U32.AND P0, PT, R5, UR6, PT ;  /* 0x0000000605007c0c */ /* 0x000fe4000bf06070 */
[----:B------:R-:W-:Y:S01]  /*64bd0*/  IADD3 R5, PT, PT, R12, 0x4, RZ ;  /* 0x000000040c057810 */ /* 0x000fe20007ffe0ff */
[----:B------:R-:W3:Y:S01]  /*64be0*/  LDL.LU R108, [R1+0xac] ;  /* 0x0000ac00016c7983 */ /* 0x000ee20000300800 */
[----:B------:R-:W-:Y:S02]  /*64bf0*/  ISETP.GE.U32.AND.EX P2, PT, RZ, UR9, PT, P2 ;  /* 0x00000009ff007c0c */ /* 0x000fe4000bf46120 */
[----:B------:R-:W-:-:S02]  /*64c00*/  ISETP.GE.U32.AND.EX P5, PT, RZ, UR9, PT, P5 ;  /* 0x00000009ff007c0c */ /* 0x000fc4000bfa6150 */
[----:B------:R-:W-:Y:S02]  /*64c10*/  ISETP.GE.U32.AND P4, PT, R5, UR8, PT ;  /* 0x0000000805007c0c */ /* 0x000fe4000bf86070 */
[----:B------:R-:W-:Y:S02]  /*64c20*/  ISETP.GE.U32.OR.EX P2, PT, RZ, UR7, P2, P0 ;  /* 0x00000007ff007c0c */ /* 0x000fe40009746500 */
[----:B------:R-:W-:Y:S02]  /*64c30*/  ISETP.GE.U32.OR.EX P1, PT, RZ, UR7, P5, P0 ;  /* 0x00000007ff007c0c */ /* 0x000fe4000af26500 */
[----:B------:R-:W-:Y:S02]  /*64c40*/  IADD3 R5, PT, PT, R12, 0x5, RZ ;  /* 0x000000050c057810 */ /* 0x000fe40007ffe0ff */
[----:B------:R-:W-:Y:S02]  /*64c50*/  ISETP.GE.U32.AND.EX P4, PT, RZ, UR9, PT, P4 ;  /* 0x00000009ff007c0c */ /* 0x000fe4000bf86140 */
[----:B------:R-:W-:-:S02]  /*64c60*/  ISETP.GE.U32.AND P3, PT, R5, UR8, PT ;  /* 0x0000000805007c0c */ /* 0x000fc4000bf66070 */
[----:B------:R-:W-:Y:S02]  /*64c70*/  ISETP.GE.U32.OR.EX P6, PT, RZ, UR7, P4, P0 ;  /* 0x00000007ff007c0c */ /* 0x000fe4000a7c6500 */
[----:B------:R-:W-:Y:S02]  /*64c80*/  IADD3 R5, PT, PT, R12, 0x6, RZ ;  /* 0x000000060c057810 */ /* 0x000fe40007ffe0ff */
[----:B------:R-:W-:Y:S01]  /*64c90*/  ISETP.GE.U32.AND.EX P3, PT, RZ, UR9, PT, P3 ;  /* 0x00000009ff007c0c */ /* 0x000fe2000bf66130 */
[----:B------:R-:W-:Y:S03]  /*64ca0*/  @!P1 STG.E desc[UR20][R10.64+0xc], R247 ;  /* 0x00000cf70a009986 */ /* 0x000fe6000c101914 */
[----:B------:R-:W-:-:S05]  /*64cb0*/  ISETP.GE.U32.OR.EX P1, PT, RZ, UR7, P3, P0 ;  /* 0x00000007ff007c0c */ /* 0x000fca0009f26500 */
[----:B------:R-:W-:Y:S08]  /*64cc0*/  @!P6 STG.E desc[UR20][R10.64+0x10], R235 ;  /* 0x000010eb0a00e986 */ /* 0x000ff0000c101914 */
[----:B------:R-:W-:Y:S01]  /*64cd0*/  @!P1 STG.E desc[UR20][R10.64+0x14], R209 ;  /* 0x000014d10a009986 */ /* 0x000fe2000c101914 */
[----:B------:R-:W-:Y:S02]  /*64ce0*/  MOV R13, RZ ;  /* 0x000000ff000d7202 */ /* 0x000fe40000000f00 */
        /* <DEDUP_REMOVED lines=21> */
[----:B------:R-:W-:Y:S01]  /*64e40*/  MOV R89, R84 ;  /* 0x0000005400597202 */ /* 0x000fe20000000f00 */
[----:B--2---:R0:W-:Y:S01]  /*64e50*/  @!P2 STG.E desc[UR20][R10.64+0x8], R90 ;  /* 0x0000085a0a00a986 */ /* 0x0041e2000c101914 */
[----:B------:R-:W-:-:S04]  /*64e60*/  ISETP.GE.U32.AND P2, PT, R5, UR8, PT ;  /* 0x0000000805007c0c */ /* 0x000fc8000bf46070 */
[----:B------:R-:W-:Y:S02]  /*64e70*/  ISETP.GE.U32.AND.EX P2, PT, RZ, UR9, PT, P2 ;  /* 0x00000009ff007c0c */ /* 0x000fe4000bf46120 */
[----:B------:R-:W-:Y:S02]  /*64e80*/  IADD3 R5, PT, PT, R12, 0x7, RZ ;  /* 0x000000070c057810 */ /* 0x000fe40007ffe0ff */
[----:B------:R-:W-:Y:S02]  /*64e90*/  ISETP.GE.U32.OR.EX P6, PT, RZ, UR7, P2, P0 ;  /* 0x00000007ff007c0c */ /* 0x000fe400097c6500 */
[----:B------:R-:W-:-:S04]  /*64ea0*/  ISETP.GE.U32.AND P1, PT, R5, UR8, PT ;  /* 0x0000000805007c0c */ /* 0x000fc8000bf26070 */
[----:B------:R-:W-:-:S07]  /*64eb0*/  ISETP.GE.U32.AND.EX P1, PT, RZ, UR9, PT, P1 ;  /* 0x00000009ff007c0c */ /* 0x000fce000bf26110 */
[----:B------:R-:W-:Y:S01]  /*64ec0*/  @!P6 STG.E desc[UR20][R10.64+0x18], R191 ;  /* 0x000018bf0a00e986 */ /* 0x000fe2000c101914 */
[----:B------:R-:W-:-:S13]  /*64ed0*/  ISETP.GE.U32.OR.EX P6, PT, RZ, UR7, P1, P0 ;  /* 0x00000007ff007c0c */ /* 0x000fda0008fc6500 */
[----:B------:R-:W-:Y:S01]  /*64ee0*/  @!P6 STG.E desc[UR20][R10.64+0x1c], R187 ;  /* 0x00001cbb0a00e986 */ /* 0x000fe2000c101914 */
[----:B------:R-:W-:-:S04]  /*64ef0*/  IADD3 R9, P6, PT, R4, 0x3, RZ ;  /* 0x0000000304097810 */ /* 0x000fc80007fde0ff */
[----:B------:R-:W-:Y:S02]  /*64f00*/  IADD3.X R7, PT, PT, RZ, R0, RZ, P6, !PT ;  /* 0x00000000ff077210 */ /* 0x000fe400037fe4ff */
[----:B------:R-:W-:-:S03]  /*64f10*/  IADD3 R15, P6, PT, R4, 0x4, RZ ;  /* 0x00000004040f7810 */ /* 0x000fc60007fde0ff */
[----:B------:R-:W-:Y:S01]  /*64f20*/  IMAD R8, R7, UR8, RZ ;  /* 0x0000000807087c24 */ /* 0x000fe2000f8e02ff */
[-C--:B------:R-:W-:Y:S02]  /*64f30*/  IADD3.X R14, PT, PT, RZ, R0.reuse, RZ, P6, !PT ;  /* 0x00000000ff0e7210 */ /* 0x080fe400037fe4ff */
[----:B------:R-:W-:Y:S01]  /*64f40*/  IADD3 R5, P6, PT, R4, 0x5, RZ ;  /* 0x0000000504057810 */ /* 0x000fe20007fde0ff */
[C---:B------:R-:W-:Y:S02]  /*64f50*/  IMAD R19, R9.reuse, UR9, R8 ;  /* 0x0000000909137c24 */ /* 0x040fe4000f8e0208 */
[----:B------:R-:W-:Y:S01]  /*64f60*/  IMAD.WIDE.U32 R8, R9, UR8, R12 ;  /* 0x0000000809087c25 */ /* 0x000fe2000f8e000c */
[----:B------:R-:W-:-:S03]  /*64f70*/  IADD3.X R7, PT, PT, RZ, R0, RZ, P6, !PT ;  /* 0x00000000ff077210 */ /* 0x000fc600037fe4ff */
[----:B------:R-:W-:Y:S02]  /*64f80*/  IMAD R14, R14, UR8, RZ ;  /* 0x000000080e0e7c24 */ /* 0x000fe4000f8e02ff */
[----:B------:R-:W-:Y:S01]  /*64f90*/  IMAD R16, R7, UR8, RZ ;  /* 0x0000000807107c24 */ /* 0x000fe2000f8e02ff */
[----:B------:R-:W-:Y:S01]  /*64fa0*/  IADD3 R7, PT, PT, R9, R19, RZ ;  /* 0x0000001309077210 */ /* 0x000fe20007ffe0ff */
[C---:B------:R-:W-:Y:S01]  /*64fb0*/  IMAD R19, R15.reuse, UR9, R14 ;  /* 0x000000090f137c24 */ /* 0x040fe2000f8e020e */
[C---:B------:R-:W-:Y:S01]  /*64fc0*/  LEA R78, P6, R8.reuse, UR10, 0x2 ;  /* 0x0000000a084e7c11 */ /* 0x040fe2000f8c10ff */
[----:B------:R-:W-:Y:S01]  /*64fd0*/  IMAD.WIDE.U32 R14, R15, UR8, R12 ;  /* 0x000000080f0e7c25 */ /* 0x000fe2000f8e000c */
[----:B0-----:R-:W-:Y:S02]  /*64fe0*/  MOV R90, R76 ;  /* 0x0000004c005a7202 */ /* 0x001fe40000000f00 */
[----:B------:R-:W-:Y:S01]  /*64ff0*/  LEA.HI.X R79, R8, UR11, R7, 0x2, P6 ;  /* 0x0000000b084f7c11 */ /* 0x000fe2000b0f1407 */
[C---:B------:R-:W-:Y:S01]  /*65000*/  IMAD R7, R5.reuse, UR9, R16 ;  /* 0x0000000905077c24 */ /* 0x040fe2000f8e0210 */
[----:B------:R-:W-:Y:S01]  /*65010*/  LEA R76, P6, R14, UR10, 0x2 ;  /* 0x0000000a0e4c7c11 */ /* 0x000fe2000f8c10ff */
[----:B------:R-:W-:Y:S01]  /*65020*/  IMAD.WIDE.U32 R8, R5, UR8, R12 ;  /* 0x0000000805087c25 */ /* 0x000fe2000f8e000c */
[----:B------:R-:W-:-:S04]  /*65030*/  IADD3 R5, PT, PT, R15, R19, RZ ;  /* 0x000000130f057210 */ /* 0x000fc80007ffe0ff */
[----:B------:R-:W-:Y:S02]  /*65040*/  LEA.HI.X R77, R14, UR11, R5, 0x2, P6 ;  /* 0x0000000b0e4d7c11 */ /* 0x000fe4000b0f1405 */
[----:B------:R-:W-:Y:S02]  /*65050*/  IADD3 R5, PT, PT, R9, R7, RZ ;  /* 0x0000000709057210 */ /* 0x000fe40007ffe0ff */
[----:B------:R-:W-:-:S04]  /*65060*/  LEA R74, P6, R8, UR10, 0x2 ;  /* 0x0000000a084a7c11 */ /* 0x000fc8000f8c10ff */
[----:B------:R-:W-:Y:S02]  /*65070*/  LEA.HI.X R75, R8, UR11, R5, 0x2, P6 ;  /* 0x0000000b084b7c11 */ /* 0x000fe4000b0f1405 */
        /* <DEDUP_REMOVED lines=13> */
[----:B------:R-:W-:Y:S01]  /*65150*/  LEA R72, P6, R8, UR10, 0x2 ;  /* 0x0000000a08487c11 */ /* 0x000fe2000f8c10ff */
[----:B------:R-:W-:-:S03]  /*65160*/  IMAD.WIDE.U32 R14, R15, UR8, R12 ;  /* 0x000000080f0e7c25 */ /* 0x000fc6000f8e000c */
        /* <DEDUP_REMOVED lines=34> */
[----:B------:R-:W-:-:S05]  /*65390*/  IADD3.X R5, PT, PT, RZ, R0, RZ, P6, !PT ;  /* 0x00000000ff057210 */ /* 0x000fca00037fe4ff */
[----:B------:R-:W-:-:S04]  /*653a0*/  IMAD R8, R5, UR8, RZ ;  /* 0x0000000805087c24 */ /* 0x000fc8000f8e02ff */
[C---:B------:R-:W-:Y:S02]  /*653b0*/  IMAD R5, R9.reuse, UR9, R8 ;  /* 0x0000000909057c24 */ /* 0x040fe4000f8e0208 */
[----:B------:R-:W-:-:S05]  /*653c0*/  IMAD.WIDE.U32 R8, R9, UR8, R12 ;  /* 0x0000000809087c25 */ /* 0x000fca000f8e000c */
        /* <DEDUP_REMOVED lines=12> */
[----:B------:R-:W-:Y:S02]  /*65490*/  IADD3.X R7, PT, PT, RZ, R0, RZ, P6, !PT ;  /* 0x00000000ff077210 */ /* 0x000fe400037fe4ff */
[----:B------:R-:W-:-:S03]  /*654a0*/  IADD3 R83, P6, PT, R4, 0xf, RZ ;  /* 0x0000000f04537810 */ /* 0x000fc60007fde0ff */
[----:B------:R-:W-:Y:S01]  /*654b0*/  IMAD R4, R7, UR8, RZ ;  /* 0x0000000807047c24 */ /* 0x000fe2000f8e02ff */
[----:B------:R-:W-:-:S03]  /*654c0*/  IADD3.X R0, PT, PT, RZ, R0, RZ, P6, !PT ;  /* 0x00000000ff007210 */ /* 0x000fc600037fe4ff */
[C---:B------:R-:W-:Y:S02]  /*654d0*/  IMAD R23, R5.reuse, UR9, R4 ;  /* 0x0000000905177c24 */ /* 0x040fe4000f8e0204 */
[----:B------:R-:W-:Y:S02]  /*654e0*/  IMAD R0, R0, UR8, RZ ;  /* 0x0000000800007c24 */ /* 0x000fe4000f8e02ff */
[----:B------:R-:W-:Y:S01]  /*654f0*/  IMAD.WIDE.U32 R4, R5, UR8, R12 ;  /* 0x0000000805047c25 */ /* 0x000fe2000f8e000c */
[----:B------:R-:W-:-:S03]  /*65500*/  MOV R84, R82 ;  /* 0x0000005200547202 */ /* 0x000fc60000000f00 */
[----:B------:R-:W-:Y:S01]  /*65510*/  IMAD R7, R83, UR9, R0 ;  /* 0x0000000953077c24 */ /* 0x000fe2000f8e0200 */
[----:B------:R-:W-:Y:S01]  /*65520*/  IADD3 R23, PT, PT, R5, R23, RZ ;  /* 0x0000001705177210 */ /* 0x000fe20007ffe0ff */
[----:B------:R-:W-:Y:S01]  /*65530*/  IMAD.WIDE.U32 R82, R83, UR8, R12 ;  /* 0x0000000853527c25 */ /* 0x000fe2000f8e000c */
[----:B------:R-:W-:Y:S02]  /*65540*/  LEA R80, P6, R4, UR10, 0x2 ;  /* 0x0000000a04507c11 */ /* 0x000fe4000f8c10ff */
[----:B------:R-:W-:Y:S02]  /*65550*/  IADD3 R0, PT, PT, R12, 0x8, RZ ;  /* 0x000000080c007810 */ /* 0x000fe40007ffe0ff */
[----:B------:R-:W-:Y:S02]  /*65560*/  LEA.HI.X R81, R4, UR11, R23, 0x2, P6 ;  /* 0x0000000b04517c11 */ /* 0x000fe4000b0f1417 */
[----:B------:R-:W-:Y:S02]  /*65570*/  IADD3 R7, PT, PT, R83, R7, RZ ;  /* 0x0000000753077210 */ /* 0x000fe40007ffe0ff */
[----:B------:R-:W-:-:S04]  /*65580*/  LEA R4, P6, R82, UR10, 0x2 ;  /* 0x0000000a52047c11 */ /* 0x000fc8000f8c10ff */
[----:B------:R-:W-:Y:S02]  /*65590*/  LEA.HI.X R5, R82, UR11, R7, 0x2, P6 ;  /* 0x0000000b52057c11 */ /* 0x000fe4000b0f1407 */
[----:B------:R-:W-:-:S04]  /*655a0*/  ISETP.GE.U32.AND P6, PT, R0, UR8, PT ;  /* 0x0000000800007c0c */ /* 0x000fc8000bfc6070 */
[----:B------:R-:W-:Y:S02]  /*655b0*/  ISETP.GE.U32.AND.EX P6, PT, RZ, UR9, PT, P6 ;  /* 0x00000009ff007c0c */ /* 0x000fe4000bfc6160 */
[----:B------:R-:W-:-:S11]  /*655c0*/  LOP3.LUT R2, R2, 0xfffffdff, RZ, 0xc0, !PT ;  /* 0xfffffdff02027812 */ /* 0x000fd600078ec0ff */
[----:B------:R-:W-:Y:S02]  /*655d0*/  @P6 LOP3.LUT R2, R2, 0x200, RZ, 0xfc, !PT ;  /* 0x0000020002026812 */ /* 0x000fe400078efcff */
[----:B------:R-:W-:Y:S02]  /*655e0*/  ISETP.GE.U32.OR.EX P6, PT, RZ, UR7, P6, P0 ;  /* 0x00000007ff007c0c */ /* 0x000fe4000b7c6500 */
[----:B------:R-:W-:-:S11]  /*655f0*/  IADD3 R0, PT, PT, R12, 0x9, RZ ;  /* 0x000000090c007810 */ /* 0x000fd60007ffe0ff */
[----:B------:R-:W-:Y:S01]  /*65600*/  @!P6 STG.E desc[UR20][R10.64+0x20], R17 ;  /* 0x000020110a00e986 */ /* 0x000fe2000c101914 */
        /* <DEDUP_REMOVED lines=43> */
[----:B------:R-:W-:-:S04]  /*658c0*/  ISETP.GE.U32.AND.EX P6, PT, RZ, UR9, PT, P6 ;  /* 0x00000009ff007c0c */ /* 0x000fc8000bfc6160 */
[----:B------:R-:W-:Y:S02]  /*658d0*/  ISETP.GE.U32.OR.EX P0, PT, RZ, UR7, P6, P0 ;  /* 0x00000007ff007c0c */ /* 0x000fe4000b706500 */
[----:B------:R-:W-:Y:S02]  /*658e0*/  IADD3 R0, PT, PT, R3, 0x3, RZ ;  /* 0x0000000303007810 */ /* 0x000fe40007ffe0ff */
[----:B------:R-:W-:-:S05]  /*658f0*/  LOP3.LUT R2, R2, 0xfffffffe, RZ, 0xc0, !PT ;  /* 0xfffffffe02027812 */ /* 0x000fca00078ec0ff */
[----:B------:R-:W-:-:S04]  /*65900*/  @P6 LOP3.LUT R2, R2, 0x1, RZ, 0xfc, !PT ;  /* 0x0000000102026812 */ /* 0x000fc800078efcff */
[----:B------:R-:W-:Y:S01]  /*65910*/  @!P0 STG.E desc[UR20][R10.64+0x3c], R21 ;  /* 0x00003c150a008986 */ /* 0x000fe2000c101914 */
[----:B------:R-:W-:-:S04]  /*65920*/  ISETP.GE.U32.AND P0, PT, R0, UR6, PT ;  /* 0x0000000600007c0c */ /* 0x000fc8000bf06070 */
[----:B------:R-:W-:-:S13]  /*65930*/  ISETP.GE.U32.AND.EX P6, PT, RZ, UR7, PT, P0 ;  /* 0x00000007ff007c0c */ /* 0x000fda000bfc6100 */
[----:B---3--:R0:W-:Y:S04]  /*65940*/  @!P6 STG.E desc[UR20][R78.64], R108 ;  /* 0x0000006c4e00e986 */ /* 0x0081e8000c101914 */
[----:B0-----:R-:W2:Y:S01]  /*65950*/  LDL.LU R108, [R1+0x84] ;  /* 0x00008400016c7983 */ /* 0x001ea20000300800 */
[----:B------:R-:W-:-:S04]  /*65960*/  IADD3 R0, PT, PT, R12, 0x1, RZ ;  /* 0x000000010c007810 */ /* 0x000fc80007ffe0ff */
[----:B------:R-:W-:-:S04]  /*65970*/  ISETP.GE.U32.AND P6, PT, R0, UR8, PT ;  /* 0x0000000800007c0c */ /* 0x000fc8000bfc6070 */
[----:B------:R-:W-:-:S04]  /*65980*/  ISETP.GE.U32.AND.EX P6, PT, RZ, UR9, PT, P6 ;  /* 0x00000009ff007c0c */ /* 0x000fc8000bfc6160 */
[----:B------:R-:W-:Y:S02]  /*65990*/  P2R R7, PR, RZ, 0x40 ;  /* 0x00000040ff077803 */ /* 0x000fe40000000000 */
[----:B------:R-:W-:Y:S02]  /*659a0*/  ISETP.GE.U32.OR.EX P6, PT, RZ, UR7, P6, P0 ;  /* 0x00000007ff007c0c */ /* 0x000fe4000b7c6500 */
[----:B------:R-:W-:-:S11]  /*659b0*/  IADD3 R12, PT, PT, R12, 0x2, RZ ;  /* 0x000000020c0c7810 */ /* 0x000fd60007ffe0ff */
[----:B--2---:R0:W-:Y:S04]  /*659c0*/  @!P6 STG.E desc[UR20][R78.64+0x4], R108 ;  /* 0x0000046c4e00e986 */ /* 0x0041e8000c101914 */
[----:B0-----:R-:W2:Y:S01]  /*659d0*/  LDL.LU R108, [R1+0x38] ;  /* 0x00003800016c7983 */ /* 0x001ea20000300800 */
[----:B------:R-:W-:-:S04]  /*659e0*/  ISETP.GE.U32.AND P6, PT, R12, UR8, PT ;  /* 0x000000080c007c0c */ /* 0x000fc8000bfc6070 */
[----:B------:R-:W-:-:S04]  /*659f0*/  ISETP.GE.U32.AND.EX P6, PT, RZ, UR9, PT, P6 ;  /* 0x00000009ff007c0c */ /* 0x000fc8000bfc6160 */
[----:B------:R-:W-:Y:S02]  /*65a00*/  P2R R10, PR, RZ, 0x40 ;  /* 0x00000040ff0a7803 */ /* 0x000fe40000000000 */
[----:B------:R-:W-:-:S13]  /*65a10*/  ISETP.GE.U32.OR.EX P6, PT, RZ, UR7, P6, P0 ;  /* 0x00000007ff007c0c */ /* 0x000fda000b7c6500 */
[----:B--2---:R0:W-:Y:S01]  /*65a20*/  @!P6 STG.E desc[UR20][R78.64+0x8], R108 ;  /* 0x0000086c4e00e986 */ /* 0x0041e2000c101914 */
[----:B------:R-:W-:Y:S02]  /*65a30*/  ISETP.GE.U32.OR.EX P6, PT, RZ, UR7, P5, P0 ;  /* 0x00000007ff007c0c */ /* 0x000fe4000afc6500 */
[----:B0-----:R-:W-:Y:S02]  /*65a40*/  MOV R108, R107 ;  /* 0x0000006b006c7202 */ /* 0x001fe40000000f00 */
[----:B------:R-:W2:Y:S09]  /*65a50*/  LDL.LU R107, [R1+0x34] ;  /* 0x00003400016b7983 */ /* 0x000eb20000300800 */
[----:B------:R0:W-:Y:S04]  /*65a60*/  @!P6 STG.E desc[UR20][R78.64+0xc], R108 ;  /* 0x00000c6c4e00e986 */ /* 0x0001e8000c101914 */
[----:B0-----:R-:W3:Y:S01]  /*65a70*/  LDL.LU R108, [R1+0xc8] ;  /* 0x0000c800016c7983 */ /* 0x001ee20000300800 */
[----:B------:R-:W-:-:S13]  /*65a80*/  ISETP.GE.U32.OR.EX P6, PT, RZ, UR7, P4, P0 ;  /* 0x00000007ff007c0c */ /* 0x000fda000a7c6500 */
[----:B------:R-:W-:Y:S01]  /*65a90*/  @!P6 STG.E desc[UR20][R78.64+0x10], R248 ;  /* 0x000010f84e00e986 */ /* 0x000fe2000c101914 */
[----:B------:R-:W-:-:S13]  /*65aa0*/  ISETP.GE.U32.OR.EX P6, PT, RZ, UR7, P3, P0 ;  /* 0x00000007ff007c0c */ /* 0x000fda0009fc6500 */
[----:B------:R-:W-:Y:S01]  /*65ab0*/  @!P6 STG.E desc[UR20][R78.64+0x14], R224 ;  /* 0x000014e04e00e986 */ /* 0x000fe2000c101914 */
[----:B------:R-:W-:-:S13]  /*65ac0*/  ISETP.GE.U32.OR.EX P6, PT, RZ, UR7, P2, P0 ;  /* 0x00000007ff007c0c */ /* 0x000fda00097c6500 */
[----:B------:R-:W-:Y:S01]  /*65ad0*/  @!P6 STG.E desc[UR20][R78.64+0x18], R215 ;  /* 0x000018d74e00e986 */ /* 0x000fe2000c101914 */
[----:B------:R-:W-:-:S13]  /*65ae0*/  ISETP.GE.U32.OR.EX P6, PT, RZ, UR7, P1, P0 ;  /* 0x00000007ff007c0c */ /* 0x000fda0008fc6500 */
[----:B------:R-:W-:Y:S01]  /*65af0*/  @!P6 STG.E desc[UR20][R78.64+0x1c], R197 ;  /* 0x00001cc54e00e986 */ /* 0x000fe2000c101914 */
[----:B------:R-:W-:-:S04]  /*65b00*/  LOP3.LUT P6, RZ, R2, 0x200, RZ, 0xc0, !PT ;  /* 0x0000020002ff7812 */ /* 0x000fc800078cc0ff */
        /* <DEDUP_REMOVED lines=21> */
[----:B------:R-:W-:Y:S02]  /*65c60*/  ISETP.GE.U32.OR.EX P0, PT, RZ, UR7, P6, P0 ;  /* 0x00000007ff007c0c */ /* 0x000fe4000b706500 */
[----:B------:R-:W-:-:S11]  /*65c70*/  IADD3 R0, PT, PT, R3, 0x4, RZ ;  /* 0x0000000403007810 */ /* 0x000fd60007ffe0ff */
[----:B------:R-:W-:Y:S01]  /*65c80*/  @!P0 STG.E desc[UR20][R78.64+0x3c], R6 ;  /* 0x00003c064e008986 */ /* 0x000fe2000c101914 */
[----:B------:R-:W-:-:S04]  /*65c90*/  ISETP.GE.U32.AND P0, PT, R0, UR6, PT ;  /* 0x0000000600007c0c */ /* 0x000fc8000bf06070 */
[----:B------:R-:W-:-:S13]  /*65ca0*/  ISETP.GE.U32.AND.EX P6, PT, RZ, UR7, PT, P0 ;  /* 0x00000007ff007c0c */ /* 0x000fda000bfc6100 */
[----:B---3--:R0:W-:Y:S04]  /*65cb0*/  @!P6 STG.E desc[UR20][R76.64], R108 ;  /* 0x0000006c4c00e986 */ /* 0x0081e8000c101914 */
[----:B0-----:R-:W3:Y:S01]  /*65cc0*/  LDL.LU R108, [R1+0xa4] ;  /* 0x0000a400016c7983 */ /* 0x001ee20000300800 */
[----:B------:R-:W-:-:S04]  /*65cd0*/  ISETP.NE.AND P6, PT, R7, RZ, PT ;  /* 0x000000ff0700720c */ /* 0x000fc80003fc5270 */
[----:B------:R-:W-:-:S13]  /*65ce0*/  ISETP.GE.U32.OR.EX P6, PT, RZ, UR7, P6, P0 ;  /* 0x00000007ff007c0c */ /* 0x000fda000b7c6500 */
[----:B---3--:R0:W-:Y:S04]  /*65cf0*/  @!P6 STG.E desc[UR20][R76.64+0x4], R108 ;  /* 0x0000046c4c00e986 */ /* 0x0081e8000c101914 */
[----:B0-----:R-:W3:Y:S01]  /*65d00*/  LDL.LU R108, [R1+0x80] ;  /* 0x00008000016c7983 */ /* 0x001ee20000300800 */
[----:B------:R-:W-:-:S04]  /*65d10*/  ISETP.NE.AND P6, PT, R10, RZ, PT ;  /* 0x000000ff0a00720c */ /* 0x000fc80003fc5270 */
[----:B------:R-:W-:-:S13]  /*65d20*/  ISETP.GE.U32.OR.EX P6, PT, RZ, UR7, P6, P0 ;  /* 0x00000007ff007c0c */ /* 0x000fda000b7c6500 */
[----:B---3--:R2:W-:Y:S01]  /*65d30*/  @!P6 STG.E desc[UR20][R76.64+0x8], R108 ;  /* 0x0000086c4c00e986 */ /* 0x0085e2000c101914 */
[----:B------:R-:W-:Y:S02]  /*65d40*/  ISETP.GE.U32.OR.EX P6, PT, RZ, UR7, P5, P0 ;  /* 0x00000007ff007c0c */ /* 0x000fe4000afc6500 */
[----:B--2---:R-:W-:-:S11]  /*65d50*/  MOV R108, R107 ;  /* 0x0000006b006c7202 */ /* 0x004fd60000000f00 */
[----:B------:R0:W-:Y:S01]  /*65d60*/  @!P6 STG.E desc[UR20][R76.64+0xc], R108 ;  /* 0x00000c6c4c00e986 */ /* 0x0001e2000c101914 */
[----:B------:R-:W-:Y:S02]  /*65d70*/  ISETP.GE.U32.OR.EX P6, PT, RZ, UR7, P4, P0 ;  /* 0x00000007ff007c0c */ /* 0x000fe4000a7c6500 */
[----:B------:R-:W-:Y:S02]  /*65d80*/  MOV R107, R106 ;  /* 0x0000006a006b7202 */ /* 0x000fe40000000f00 */
[----:B------:R-:W2:Y:S02]  /*65d90*/  LDL.LU R106, [R1+0x64] ;  /* 0x00006400016a7983 */ /* 0x000ea40000300800 */
[----:B0-----:R-:W-:Y:S02]  /*65da0*/  MOV R108, R107 ;  /* 0x0000006b006c7202 */ /* 0x001fe40000000f00 */
[----:B------:R-:W3:Y:S05]  /*65db0*/  LDL.LU R107, [R1+0x94] ;  /* 0x00009400016b7983 */ /* 0x000eea0000300800 */
[----:B------:R0:W-:Y:S04]  /*65dc0*/  @!P6 STG.E desc[UR20][R76.64+0x10], R108 ;  /* 0x0000106c4c00e986 */ /* 0x0001e8000c101914 */
[----:B0-----:R-:W4:Y:S01]  /*65dd0*/  LDL.LU R108, [R1+0xe0] ;  /* 0x0000e000016c7983 */ /* 0x001f220000300800 */
        /* <DEDUP_REMOVED lines=33> */
[----:B----4-:R0:W-:Y:S04]  /*65ff0*/  @!P6 STG.E desc[UR20][R74.64], R108 ;  /* 0x0000006c4a00e986 */ /* 0x0101e8000c101914 */
[----:B0-----:R-:W4:Y:S01]  /*66000*/  LDL.LU R108, [R1+0xd0] ;  /* 0x0000d000016c7983 */ /* 0x001f220000300800 */
[----:B------:R-:W-:-:S04]  /*66010*/  ISETP.NE.AND P6, PT, R7, RZ, PT ;  /* 0x000000ff0700720c */ /* 0x000fc80003fc5270 */
[----:B------:R-:W-:-:S13]  /*66020*/  ISETP.GE.U32.OR.EX P6, PT, RZ, UR7, P6, P0 ;  /* 0x00000007ff007c0c */ /* 0x000fda000b7c6500 */
[----:B----4-:R0:W-:Y:S04]  /*66030*/  @!P6 STG.E desc[UR20][R74.64+0x4], R108 ;  /* 0x0000046c4a00e986 */ /* 0x0101e8000c101914 */
[----:B0-----:R-:W4:Y:S01]  /*66040*/  LDL.LU R108, [R1+0xb8] ;  /* 0x0000b800016c7983 */ /* 0x001f220000300800 */
[----:B------:R-:W-:-:S04]  /*66050*/  ISETP.NE.AND P6, PT, R10, RZ, PT ;  /* 0x000000ff0a00720c */ /* 0x000fc80003fc5270 */
[----:B------:R-:W-:-:S13]  /*66060*/  ISETP.GE.U32.OR.EX P6, PT, RZ, UR7, P6, P0 ;  /* 0x00000007ff007c0c */ /* 0x000fda000b7c6500 */
[----:B----4-:R3:W-:Y:S01]  /*66070*/  @!P6 STG.E desc[UR20][R74.64+0x8], R108 ;  /* 0x0000086c4a00e986 */ /* 0x0107e2000c101914 */
[----:B------:R-:W-:Y:S02]  /*66080*/  ISETP.GE.U32.OR.EX P6, PT, RZ, UR7, P5, P0 ;  /* 0x00000007ff007c0c */ /* 0x000fe4000afc6500 */
[----:B---3--:R-:W-:-:S11]  /*66090*/  MOV R108, R107 ;  /* 0x0000006b006c7202 */ /* 0x008fd60000000f00 */
[----:B------:R0:W-:Y:S01]  /*660a0*/  @!P6 STG.E desc[UR20][R74.64+0xc], R108 ;  /* 0x00000c6c4a00e986 */ /* 0x0001e2000c101914 */
[----:B------:R-:W-:Y:S02]  /*660b0*/  ISETP.GE.U32.OR.EX P6, PT, RZ, UR7, P4, P0 ;  /* 0x00000007ff007c0c */ /* 0x000fe4000a7c6500 */
[----:B--2---:R-:W-:Y:S02]  /*660c0*/  MOV R107, R106 ;  /* 0x0000006a006b7202 */ /* 0x004fe40000000f00 */
[----:B------:R-:W-:Y:S02]  /*660d0*/  MOV R106, R105 ;  /* 0x00000069006a7202 */ /* 0x000fe40000000f00 */
[----:B------:R-:W2:Y:S01]  /*660e0*/  LDL.LU R105, [R1+0x4c] ;  /* 0x00004c0001697983 */ /* 0x000ea20000300800 */
[----:B0-----:R-:W-:-:S06]  /*660f0*/  MOV R108, R107 ;  /* 0x0000006b006c7202 */ /* 0x001fcc0000000f00 */
[----:B------:R0:W-:Y:S01]  /*66100*/  @!P6 STG.E desc[UR20][R74.64+0x10], R108 ;  /* 0x0000106c4a00e986 */ /* 0x0001e2000c101914 */
[----:B------:R-:W-:Y:S02]  /*66110*/  ISETP.GE.U32.OR.EX P6, PT, RZ, UR7, P3, P0 ;  /* 0x00000007ff007c0c */ /* 0x000fe40009fc6500 */
[----:B------:R-:W-:Y:S02]  /*66120*/  MOV R107, R106 ;  /* 0x0000006a006b7202 */ /* 0x000fe40000000f00 */
[----:B------:R-:W3:Y:S02]  /*66130*/  LDL.LU R106, [R1+0x58] ;  /* 0x00005800016a7983 */ /* 0x000ee40000300800 */
[----:B0-----:R-:W-:Y:S02]  /*66140*/  MOV R108, R107 ;  /* 0x0000006b006c7202 */ /* 0x001fe40000000f00 */
[----:B------:R-:W4:Y:S05]  /*66150*/  LDL.LU R107, [R1+0x90] ;  /* 0x00009000016b7983 */ /* 0x000f2a0000300800 */
[----:B------:R0:W-:Y:S04]  /*66160*/  @!P6 STG.E desc[UR20][R74.64+0x14], R108 ;  /* 0x0000146c4a00e986 */ /* 0x0001e8000c101914 */
[----:B0-----:R-:W2:Y:S01]  /*66170*/  LDL.LU R108, [R1+0xe8] ;  /* 0x0000e800016c7983 */ /* 0x001ea20000300800 */
        /* <DEDUP_REMOVED lines=31> */
[----:B--2---:R0:W-:Y:S04]  /*66370*/  @!P6 STG.E desc[UR20][R72.64], R108 ;  /* 0x0000006c4800e986 */ /* 0x0041e8000c101914 */
[----:B0-----:R-:W2:Y:S01]  /*66380*/  LDL.LU R108, [R1+0xdc] ;  /* 0x0000dc00016c7983 */ /* 0x001ea20000300800 */
[----:B------:R-:W-:-:S04]  /*66390*/  ISETP.NE.AND P6, PT, R7, RZ, PT ;  /* 0x000000ff0700720c */ /* 0x000fc80003fc5270 */
[----:B------:R-:W-:-:S13]  /*663a0*/  ISETP.GE.U32.OR.EX P6, PT, RZ, UR7, P6, P0 ;  /* 0x00000007ff007c0c */ /* 0x000fda000b7c6500 */
[----:B--2---:R0:W-:Y:S04]  /*663b0*/  @!P6 STG.E desc[UR20][R72.64+0x4], R108 ;  /* 0x0000046c4800e986 */ /* 0x0041e8000c101914 */
[----:B0-----:R-:W2:Y:S01]  /*663c0*/  LDL.LU R108, [R1+0xcc] ;  /* 0x0000cc00016c7983 */ /* 0x001ea20000300800 */
[----:B------:R-:W-:-:S04]  /*663d0*/  ISETP.NE.AND P6, PT, R10, RZ, PT ;  /* 0x000000ff0a00720c */ /* 0x000fc80003fc5270 */
[----:B------:R-:W-:-:S13]  /*663e0*/  ISETP.GE.U32.OR.EX P6, PT, RZ, UR7, P6, P0 ;  /* 0x00000007ff007c0c */ /* 0x000fda000b7c6500 */
[----:B--2---:R0:W-:Y:S04]  /*663f0*/  @!P6 STG.E desc[UR20][R72.64+0x8], R108 ;  /* 0x0000086c4800e986 */ /* 0x0041e8000c101914 */
[----:B0-----:R-:W2:Y:S01]  /*66400*/  LDL.LU R108, [R1+0xb0] ;  /* 0x0000b000016c7983 */ /* 0x001ea20000300800 */
[----:B------:R-:W-:-:S13]  /*66410*/  ISETP.GE.U32.OR.EX P6, PT, RZ, UR7, P5, P0 ;  /* 0x00000007ff007c0c */ /* 0x000fda000afc6500 */
[----:B--2---:R4:W-:Y:S02]  /*66420*/  @!P6 STG.E desc[UR20][R72.64+0xc], R108 ;  /* 0x00000c6c4800e986 */ /* 0x0049e4000c101914 */
[----:B----4-:R-:W-:Y:S02]  /*66430*/  MOV R108, R107 ;  /* 0x0000006b006c7202 */ /* 0x010fe40000000f00 */
[----:B---3--:R-:W-:Y:S02]  /*66440*/  MOV R107, R106 ;  /* 0x0000006a006b7202 */ /* 0x008fe40000000f00 */
[----:B------:R-:W-:Y:S02]  /*66450*/  MOV R106, R105 ;  /* 0x00000069006a7202 */ /* 0x000fe40000000f00 */
[----:B------:R-:W-:Y:S02]  /*66460*/  MOV R105, R104 ;  /* 0x0000006800697202 */ /* 0x000fe40000000f00 */
[----:B------:R-:W-:-:S02]  /*66470*/  MOV R104, R100 ;  /* 0x0000006400687202 */ /* 0x000fc40000000f00 */
[----:B------:R-:W2:Y:S01]  /*66480*/  LDL.LU R100, [R1+0x6c] ;  /* 0x00006c0001647983 */ /* 0x000ea20000300800 */
[----:B------:R-:W-:-:S13]  /*66490*/  ISETP.GE.U32.OR.EX P6, PT, RZ, UR7, P4, P0 ;  /* 0x00000007ff007c0c */ /* 0x000fda000a7c6500 */
[----:B------:R0:W-:Y:S01]  /*664a0*/  @!P6 STG.E desc[UR20][R72.64+0x10], R108 ;  /* 0x0000106c4800e986 */ /* 0x0001e2000c101914 */
[----:B------:R-:W-:Y:S02]  /*664b0*/  ISETP.GE.U32.OR.EX P6, PT, RZ, UR7, P3, P0 ;  /* 0x00000007ff007c0c */ /* 0x000fe40009fc6500 */
[----:B0-----:R-:W-:-:S11]  /*664c0*/  MOV R108, R107 ;  /* 0x0000006b006c7202 */ /* 0x001fd60000000f00 */
[----:B------:R0:W-:Y:S01]  /*664d0*/  @!P6 STG.E desc[UR20][R72.64+0x14], R108 ;  /* 0x0000146c4800e986 */ /* 0x0001e2000c101914 */
[----:B------:R-:W-:Y:S02]  /*664e0*/  ISETP.GE.U32.OR.EX P6, PT, RZ, UR7, P2, P0 ;  /* 0x00000007ff007c0c */ /* 0x000fe400097c6500 */
[----:B------:R-:W-:-:S04]  /*664f0*/  MOV R107, R106 ;  /* 0x0000006a006b7202 */ /* 0x000fc80000000f00 */
[----:B0-----:R-:W-:-:S07]  /*66500*/  MOV R108, R107 ;  /* 0x0000006b006c7202 */ /* 0x001fce0000000f00 */
[----:B------:R-:W-:Y:S01]  /*66510*/  @!P6 STG.E desc[UR20][R72.64+0x18], R108 ;  /* 0x0000186c4800e986 */ /* 0x000fe2000c101914 */
[----:B------:R-:W-:Y:S02]  /*66520*/  ISETP.GE.U32.OR.EX P6, PT, RZ, UR7, P1, P0 ;  /* 0x00000007ff007c0c */ /* 0x000fe40008fc6500 */
[----:B------:R-:W-:Y:S02]  /*66530*/  MOV R106, R105 ;  /* 0x00000069006a7202 */ /* 0x000fe40000000f00 */
[----:B------:R-:W-:Y:S02]  /*66540*/  MOV R105, R104 ;  /* 0x0000006800697202 */ /* 0x000fe40000000f00 */
[----:B------:R-:W-:Y:S02]  /*66550*/  MOV R107, R106 ;  /* 0x0000006a006b7202 */ /* 0x000fe40000000f00 */
[----:B------:R-:W-:-:S05]  /*66560*/  MOV R106, R105 ;  /* 0x00000069006a7202 */ /* 0x000fca0000000f00 */
[----:B------:R0:W-:Y:S01]  /*66570*/  @!P6 STG.E desc[UR20][R72.64+0x1c], R107 ;  /* 0x00001c6b4800e986 */ /* 0x0001e2000c101914 */
        /* <DEDUP_REMOVED lines=8> */
[----:B--2---:R-:W-:Y:S02]  /*66600*/  MOV R104, R100 ;  /* 0x0000006400687202 */ /* 0x004fe40000000f00 */
[----:B------:R-:W-:Y:S02]  /*66610*/  MOV R100, R99 ;  /* 0x0000006300647202 */ /* 0x000fe40000000f00 */
[----:B------:R-:W2:Y:S02]  /*66620*/  LDL.LU R99, [R1+0x9c] ;  /* 0x00009c0001637983 */ /* 0x000ea40000300800 */
[----:B------:R-:W-:Y:S02]  /*66630*/  MOV R105, R100 ;  /* 0x0000006400697202 */ /* 0x000fe40000000f00 */
[----:B------:R-:W-:-:S02]  /*66640*/  MOV R100, R56 ;  /* 0x0000003800647202 */ /* 0x000fc40000000f00 */
[----:B------:R-:W3:Y:S04]  /*66650*/  LDL.LU R56, [R1+0x8] ;  /* 0x0000080001387983 */ /* 0x000ee80000300800 */
[----:B0-----:R-:W4:Y:S04]  /*66660*/  LDL.LU R107, [R1+0xf0] ;  /* 0x0000f000016b7983 */ /* 0x001f280000300800 */
        /* <DEDUP_REMOVED lines=27> */
[----:B----4-:R0:W-:Y:S04]  /*66820*/  @!P6 STG.E desc[UR20][R70.64+0x8], R107 ;  /* 0x0000086b4600e986 */ /* 0x0101e8000c101914 */
[----:B0-----:R-:W4:Y:S01]  /*66830*/  LDL.LU R107, [R1+0xd4] ;  /* 0x0000d400016b7983 */ /* 0x001f220000300800 */
[----:B------:R-:W-:-:S13]  /*66840*/  ISETP.GE.U32.OR.EX P6, PT, RZ, UR7, P5, P0 ;  /* 0x00000007ff007c0c */ /* 0x000fda000afc6500 */
[----:B----4-:R-:W-:Y:S01]  /*66850*/  @!P6 STG.E desc[UR20][R70.64+0xc], R107 ;  /* 0x00000c6b4600e986 */ /* 0x010fe2000c101914 */
        /* <DEDUP_REMOVED lines=22> */
[----:B------:R0:W-:Y:S04]  /*669c0*/  @!P6 STG.E desc[UR20][R70.64+0x30], R102 ;  /* 0x000030664600e986 */ /* 0x0001e8000c101914 */
[----:B0-----:R-:W4:Y:S01]  /*669d0*/  LDL.LU R102, [R1+0x1f0] ;  /* 0x0001f00001667983 */ /* 0x001f220000300800 */
[----:B------:R-:W-:-:S03]  /*669e0*/  LOP3.LUT P6, RZ, R2, 0x4, RZ, 0xc0, !PT ;  /* 0x0000000402ff7812 */ /* 0x000fc600078cc0ff */
[----:B------:R-:W2:Y:S01]  /*669f0*/  LDL.LU R104, [R1+0x1d0] ;  /* 0x0001d00001687983 */ /* 0x000ea20000300800 */
[----:B------:R-:W-:Y:S02]  /*66a00*/  ISETP.GE.U32.OR.EX P6, PT, RZ, UR7, P6, P0 ;  /* 0x00000007ff007c0c */ /* 0x000fe4000b7c6500 */
[----:B------:R-:W-:Y:S01]  /*66a10*/  IADD3 R0, PT, PT, R3, 0x8, RZ ;  /* 0x0000000803007810 */ /* 0x000fe20007ffe0ff */
[----:B------:R-:W3:Y:S10]  /*66a20*/  LDL.LU R103, [R1+0x1b0] ;  /* 0x0001b00001677983 */ /* 0x000ef40000300800 */
[----:B------:R-:W-:Y:S01]  /*66a30*/  @!P6 STG.E desc[UR20][R70.64+0x34], R231 ;  /* 0x000034e74600e986 */ /* 0x000fe2000c101914 */
[----:B------:R-:W-:-:S04]  /*66a40*/  LOP3.LUT P6, RZ, R2, 0x2, RZ, 0xc0, !PT ;  /* 0x0000000202ff7812 */ /* 0x000fc800078cc0ff */
[----:B------:R-:W-:-:S13]  /*66a50*/  ISETP.GE.U32.OR.EX P6, PT, RZ, UR7, P6, P0 ;  /* 0x00000007ff007c0c */ /* 0x000fda000b7c6500 */
[----:B------:R-:W-:Y:S01]  /*66a60*/  @!P6 STG.E desc[UR20][R70.64+0x38], R201 ;  /* 0x000038c94600e986 */ /* 0x000fe2000c101914 */
[----:B------:R-:W-:-:S04]  /*66a70*/  LOP3.LUT P6, RZ, R2, 0x1, RZ, 0xc0, !PT ;  /* 0x0000000102ff7812 */ /* 0x000fc800078cc0ff */
[----:B------:R-:W-:-:S13]  /*66a80*/  ISETP.GE.U32.OR.EX P0, PT, RZ, UR7, P6, P0 ;  /* 0x00000007ff007c0c */ /* 0x000fda000b706500 */
[----:B------:R-:W-:Y:S01]  /*66a90*/  @!P0 STG.E desc[UR20][R70.64+0x3c], R139 ;  /* 0x00003c8b46008986 */ /* 0x000fe2000c101914 */
[----:B------:R-:W-:-:S04]  /*66aa0*/  ISETP.GE.U32.AND P0, PT, R0, UR6, PT ;  /* 0x0000000600007c0c */ /* 0x000fc8000bf06070 */
[----:B------:R-:W-:-:S13]  /*66ab0*/  ISETP.GE.U32.AND.EX P6, PT, RZ, UR7, PT, P0 ;  /* 0x00000007ff007c0c */ /* 0x000fda000bfc6100 */
[----:B----4-:R0:W-:Y:S04]  /*66ac0*/  @!P6 STG.E desc[UR20][R66.64], R102 ;  /* 0x000000664200e986 */ /* 0x0101e8000c101914 */
[----:B0-----:R-:W4:Y:S01]  /*66ad0*/  LDL.LU R102, [R1+0x190] ;  /* 0x0001900001667983 */ /* 0x001f220000300800 */
[----:B------:R-:W-:-:S04]  /*66ae0*/  ISETP.NE.AND P6, PT, R7, RZ, PT ;  /* 0x000000ff0700720c */ /* 0x000fc80003fc5270 */
[----:B------:R-:W-:-:S13]  /*66af0*/  ISETP.GE.U32.OR.EX P6, PT, RZ, UR7, P6, P0 ;  /* 0x00000007ff007c0c */ /* 0x000fda000b7c6500 */
[----:B--2---:R-:W-:Y:S01]  /*66b00*/  @!P6 STG.E desc[UR20][R66.64+0x4], R104 ;  /* 0x000004684200e986 */ /* 0x004fe2000c101914 */
[----:B------:R-:W-:-:S04]  /*66b10*/  ISETP.NE.AND P6, PT, R10, RZ, PT ;  /* 0x000000ff0a00720c */ /* 0x000fc80003fc5270 */
[----:B------:R-:W-:-:S13]  /*66b20*/  ISETP.GE.U32.OR.EX P6, PT, RZ, UR7, P6, P0 ;  /* 0x00000007ff007c0c */ /* 0x000fda000b7c6500 */
[----:B---3--:R-:W-:Y:S01]  /*66b30*/  @!P6 STG.E desc[UR20][R66.64+0x8], R103 ;  /* 0x000008674200e986 */ /* 0x008fe2000c101914 */
[----:B------:R-:W-:-:S13]  /*66b40*/  ISETP.GE.U32.OR.EX P6, PT, RZ, UR7, P5, P0 ;  /* 0x00000007ff007c0c */ /* 0x000fda000afc6500 */
[----:B----4-:R-:W-:Y:S01]  /*66b50*/  @!P6 STG.E desc[UR20][R66.64+0xc], R102 ;  /* 0x00000c664200e986 */ /* 0x010fe2000c101914 */
[----:B------:R-:W-:-:S13]  /*66b60*/  ISETP.GE.U32.OR.EX P6, PT, RZ, UR7, P4, P0 ;  /* 0x00000007ff007c0c */ /* 0x000fda000a7c6500 */
[----:B------:R0:W-:Y:S01]  /*66b70*/  @!P6 STG.E desc[UR20][R66.64+0x10], R101 ;  /* 0x000010654200e986 */ /* 0x0001e2000c101914 */
[----:B------:R-:W-:-:S03]  /*66b80*/  ISETP.GE.U32.OR.EX P6, PT, RZ, UR7, P3, P0 ;  /* 0x00000007ff007c0c */ /* 0x000fc60009fc6500 */
[----:B0-----:R-:W2:Y:S10]  /*66b90*/  LDL.LU R101, [R1+0x214] ;  /* 0x0002140001657983 */ /* 0x001eb40000300800 */
[----:B------:R0:W-:Y:S01]  /*66ba0*/  @!P6 STG.E desc[UR20][R66.64+0x14], R100 ;  /* 0x000014644200e986 */ /* 0x0001e2000c101914 */
[----:B------:R-:W-:-:S03]  /*66bb0*/  ISETP.GE.U32.OR.EX P6, PT, RZ, UR7, P2, P0 ;  /* 0x00000007ff007c0c */ /* 0x000fc600097c6500 */
[----:B0-----:R-:W3:Y:S10]  /*66bc0*/  LDL.LU R100, [R1+0x1f4] ;  /* 0x0001f40001647983 */ /* 0x001ef40000300800 */
[----:B------:R0:W-:Y:S01]  /*66bd0*/  @!P6 STG.E desc[UR20][R66.64+0x18], R99 ;  /* 0x000018634200e986 */ /* 0x0001e2000c101914 */
[----:B------:R-:W-:-:S03]  /*66be0*/  ISETP.GE.U32.OR.EX P6, PT, RZ, UR7, P1, P0 ;  /* 0x00000007ff007c0c */ /* 0x000fc60008fc6500 */
[----:B0-----:R-:W4:Y:S10]  /*66bf0*/  LDL.LU R99, [R1+0x1d8] ;  /* 0x0001d80001637983 */ /* 0x001f340000300800 */
[----:B------:R0:W-:Y:S01]  /*66c00*/  @!P6 STG.E desc[UR20][R66.64+0x1c], R98 ;  /* 0x00001c624200e986 */ /* 0x0001e2000c101914 */
[----:B------:R-:W-:-:S04]  /*66c10*/  LOP3.LUT P6, RZ, R2, 0x200, RZ, 0xc0, !PT ;  /* 0x0000020002ff7812 */ /* 0x000fc800078cc0ff */
[----:B------:R-:W-:Y:S01]  /*66c20*/  ISETP.GE.U32.OR.EX P6, PT, RZ, UR7, P6, P0 ;  /* 0x00000007ff007c0c */ /* 0x000fe2000b7c6500 */
[----:B0-----:R-:W4:-:S12]  /*66c30*/  LDL.LU R98, [R1+0x1b8] ;  /* 0x0001b80001627983 */ /* 0x001f180000300800 */
        /* <DEDUP_REMOVED lines=26> */
[----:B--2---:R-:W-:Y:S01]  /*66de0*/  @!P6 STG.E desc[UR20][R50.64], R101 ;  /* 0x000000653200e986 */ /* 0x004fe2000c101914 */
[----:B------:R-:W-:-:S04]  /*66df0*/  ISETP.NE.AND P6, PT, R7, RZ, PT ;  /* 0x000000ff0700720c */ /* 0x000fc80003fc5270 */
[----:B------:R-:W-:-:S13]  /*66e00*/  ISETP.GE.U32.OR.EX P6, PT, RZ, UR7, P6, P0 ;  /* 0x00000007ff007c0c */ /* 0x000fda000b7c6500 */
[----:B---3--:R-:W-:Y:S01]  /*66e10*/  @!P6 STG.E desc[UR20][R50.64+0x4], R100 ;  /* 0x000004643200e986 */ /* 0x008fe2000c101914 */
[----:B------:R-:W-:-:S04]  /*66e20*/  ISETP.NE.AND P6, PT, R10, RZ, PT ;  /* 0x000000ff0a00720c */ /* 0x000fc80003fc5270 */
[----:B------:R-:W-:-:S13]  /*66e30*/  ISETP.GE.U32.OR.EX P6, PT, RZ, UR7, P6, P0 ;  /* 0x00000007ff007c0c */ /* 0x000fda000b7c6500 */
[----:B----4-:R-:W-:Y:S01]  /*66e40*/  @!P6 STG.E desc[UR20][R50.64+0x8], R99 ;  /* 0x000008633200e986 */ /* 0x010fe2000c101914 */
[----:B------:R-:W-:-:S13]  /*66e50*/  ISETP.GE.U32.OR.EX P6, PT, RZ, UR7, P5, P0 ;  /* 0x00000007ff007c0c */ /* 0x000fda000afc6500 */
[----:B------:R-:W-:Y:S01]  /*66e60*/  @!P6 STG.E desc[UR20][R50.64+0xc], R98 ;  /* 0x00000c623200e986 */ /* 0x000fe2000c101914 */
        /* <DEDUP_REMOVED lines=26> */
[----:B------:R0:W-:Y:S01]  /*67010*/  @!P6 STG.E desc[UR20][R50.64+0x30], R93 ;  /* 0x0000305d3200e986 */ /* 0x0001e2000c101914 */
[----:B------:R-:W-:-:S04]  /*67020*/  LOP3.LUT P6, RZ, R2, 0x4, RZ, 0xc0, !PT ;  /* 0x0000000402ff7812 */ /* 0x000fc800078cc0ff */
[----:B------:R-:W-:Y:S01]  /*67030*/  ISETP.GE.U32.OR.EX P6, PT, RZ, UR7, P6, P0 ;  /* 0x00000007ff007c0c */ /* 0x000fe2000b7c6500 */
[----:B0-----:R-:W4:-:S12]  /*67040*/  LDL.LU R93, [R1+0x1c4] ;  /* 0x0001c400015d7983 */ /* 0x001f180000300800 */
[----:B------:R0:W-:Y:S04]  /*67050*/  @!P6 STG.E desc[UR20][R50.64+0x34], R92 ;  /* 0x0000345c3200e986 */ /* 0x0001e8000c101914 */
[----:B0-----:R-:W4:Y:S01]  /*67060*/  LDL.LU R92, [R1+0x1a4] ;  /* 0x0001a400015c7983 */ /* 0x001f220000300800 */
        /* <DEDUP_REMOVED lines=41> */
[----:B------:R-:W-:Y:S02]  /*67300*/  MOV R94, R89 ;  /* 0x00000059005e7202 */ /* 0x000fe40000000f00 */
[----:B------:R-:W4:Y:S09]  /*67310*/  LDL.LU R89, [R1+0x1e0] ;  /* 0x0001e00001597983 */ /* 0x000f320000300800 */
        /* <DEDUP_REMOVED lines=37> */
[----:B------:R0:W-:Y:S04]  /*67570*/  @!P6 STG.E desc[UR20][R18.64+0x1c], R86 ;  /* 0x00001c561200e986 */ /* 0x0001e8000c101914 */
[----:B0-----:R-:W4:Y:S01]  /*67580*/  LDL.LU R86, [R1+0x218] ;  /* 0x0002180001567983 */ /* 0x001f220000300800 */
[----:B------:R-:W-:-:S03]  /*67590*/  MOV R91, R58 ;  /* 0x0000003a005b7202 */ /* 0x000fc60000000f00 */
[----:B------:R-:W4:Y:S01]  /*675a0*/  LDL.LU R58, [R1+0x1fc] ;  /* 0x0001fc00013a7983 */ /* 0x000f220000300800 */
        /* <DEDUP_REMOVED lines=16> */
[----:B------:R-:W-:Y:S02]  /*676b0*/  ISETP.GE.U32.OR.EX P6, PT, RZ, UR7, P6, P0 ;  /* 0x00000007ff007c0c */ /* 0x000fe4000b7c6500 */
[----:B------:R-:W-:Y:S02]  /*676c0*/  MOV R90, R85 ;  /* 0x00000055005a7202 */ /* 0x000fe40000000f00 */
[----:B------:R-:W4:Y:S04]  /*676d0*/  LDL.LU R85, [R1+0x1dc] ;  /* 0x0001dc0001557983 */ /* 0x000f280000300800 */
[----:B0-----:R-:W4:Y:S05]  /*676e0*/  LDL.LU R84, [R1+0x1bc] ;  /* 0x0001bc0001547983 */ /* 0x001f2a0000300800 */
[----:B------:R0:W-:Y:S01]  /*676f0*/  @!P6 STG.E desc[UR20][R18.64+0x34], R64 ;  /* 0x000034401200e986 */ /* 0x0001e2000c101914 */
[----:B------:R-:W-:-:S04]  /*67700*/  LOP3.LUT P6, RZ, R2, 0x2, RZ, 0xc0, !PT ;  /* 0x0000000202ff7812 */ /* 0x000fc800078cc0ff */
[----:B------:R-:W-:Y:S02]  /*67710*/  ISETP.GE.U32.OR.EX P6, PT, RZ, UR7, P6, P0 ;  /* 0x00000007ff007c0c */ /* 0x000fe4000b7c6500 */
[----:B------:R-:W-:Y:S01]  /*67720*/  IADD3 R0, PT, PT, R3, 0xc, RZ ;  /* 0x0000000c03007810 */ /* 0x000fe20007ffe0ff */
[----:B0-----:R-:W4:Y:S10]  /*67730*/  LDL.LU R64, [R1+0x19c] ;  /* 0x00019c0001407983 */ /* 0x001f340000300800 */
[----:B------:R-:W-:Y:S01]  /*67740*/  @!P6 STG.E desc[UR20][R18.64+0x38], R91 ;  /* 0x0000385b1200e986 */ /* 0x000fe2000c101914 */
[----:B------:R-:W-:-:S04]  /*67750*/  LOP3.LUT P6, RZ, R2, 0x1, RZ, 0xc0, !PT ;  /* 0x0000000102ff7812 */ /* 0x000fc800078cc0ff */
[----:B------:R-:W-:-:S13]  /*67760*/  ISETP.GE.U32.OR.EX P0, PT, RZ, UR7, P6, P0 ;  /* 0x00000007ff007c0c */ /* 0x000fda000b706500 */
        /* <DEDUP_REMOVED lines=13> */
[----:B------:R0:W-:Y:S04]  /*67840*/  @!P6 STG.E desc[UR20][R14.64+0x10], R58 ;  /* 0x0000103a0e00e986 */ /* 0x0001e8000c101914 */
[----:B0-----:R-:W2:Y:S04]  /*67850*/  LDL.LU R58, [R1+0x184] ;  /* 0x00018400013a7983 */ /* 0x001ea80000300800 */
[----:B------:R-:W3:Y:S01]  /*67860*/  LDL.LU R90, [R1+0x16c] ;  /* 0x00016c00015a7983 */ /* 0x000ee20000300800 */
[----:B------:R-:W-:-:S03]  /*67870*/  ISETP.GE.U32.OR.EX P6, PT, RZ, UR7, P3, P0 ;  /* 0x00000007ff007c0c */ /* 0x000fc60009fc6500 */
[----:B------:R-:W4:Y:S04]  /*67880*/  LDL.LU R87, [R1+0x274] ;  /* 0x0002740001577983 */ /* 0x000f280000300800 */
[----:B------:R-:W4:Y:S06]  /*67890*/  LDL.LU R86, [R1+0x268] ;  /* 0x0002680001567983 */ /* 0x000f2c0000300800 */
[----:B------:R0:W-:Y:S01]  /*678a0*/  @!P6 STG.E desc[UR20][R14.64+0x14], R85 ;  /* 0x000014550e00e986 */ /* 0x0001e2000c101914 */
[----:B------:R-:W-:-:S03]  /*678b0*/  ISETP.GE.U32.OR.EX P6, PT, RZ, UR7, P2, P0 ;  /* 0x00000007ff007c0c */ /* 0x000fc600097c6500 */
[----:B0-----:R-:W4:Y:S10]  /*678c0*/  LDL.LU R85, [R1+0x258] ;  /* 0x0002580001557983 */ /* 0x001f340000300800 */
[----:B------:R0:W-:Y:S01]  /*678d0*/  @!P6 STG.E desc[UR20][R14.64+0x18], R84 ;  /* 0x000018540e00e986 */ /* 0x0001e2000c101914 */
[----:B------:R-:W-:-:S03]  /*678e0*/  ISETP.GE.U32.OR.EX P6, PT, RZ, UR7, P1, P0 ;  /* 0x00000007ff007c0c */ /* 0x000fc60008fc6500 */
[----:B0-----:R-:W4:Y:S10]  /*678f0*/  LDL.LU R84, [R1+0x244] ;  /* 0x0002440001547983 */ /* 0x001f340000300800 */
        /* <DEDUP_REMOVED lines=10> */
[----:B------:R-:W4:Y:S04]  /*679a0*/  LDL.LU R60, [R1+0x228] ;  /* 0x00022800013c7983 */ /* 0x000f280000300800 */
[----:B0-----:R-:W4:Y:S05]  /*679b0*/  LDL.LU R64, [R1+0x20c] ;  /* 0x00020c0001407983 */ /* 0x001f2a0000300800 */
[----:B------:R-:W-:Y:S01]  /*679c0*/  @!P6 STG.E desc[UR20][R14.64+0x28], R137 ;  /* 0x000028890e00e986 */ /* 0x000fe2000c101914 */
[----:B------:R-:W-:-:S04]  /*679d0*/  LOP3.LUT P6, RZ, R2, 0x40, RZ, 0xc0, !PT ;  /* 0x0000004002ff7812 */ /* 0x000fc800078cc0ff */
[----:B------:R-:W-:-:S13]  /*679e0*/  ISETP.GE.U32.OR.EX P6, PT, RZ, UR7, P6, P0 ;  /* 0x00000007ff007c0c */ /* 0x000fda000b7c6500 */
[----:B------:R-:W-:Y:S01]  /*679f0*/  @!P6 STG.E desc[UR20][R14.64+0x2c], R44 ;  /* 0x00002c2c0e00e986 */ /* 0x000fe2000c101914 */
[----:B------:R-:W-:-:S04]  /*67a00*/  LOP3.LUT P6, RZ, R2, 0x10, RZ, 0xc0, !PT ;  /* 0x0000001002ff7812 */ /* 0x000fc800078cc0ff */
[----:B------:R-:W-:-:S13]  /*67a10*/  ISETP.GE.U32.OR.EX P6, PT, RZ, UR7, P6, P0 ;  /* 0x00000007ff007c0c */ /* 0x000fda000b7c6500 */
[----:B--2---:R0:W-:Y:S04]  /*67a20*/  @!P6 STG.E desc[UR20][R14.64+0x30], R58 ;  /* 0x0000303a0e00e986 */ /* 0x0041e8000c101914 */
[----:B0-----:R-:W2:Y:S01]  /*67a30*/  LDL.LU R58, [R1+0x1ec] ;  /* 0x0001ec00013a7983 */ /* 0x001ea20000300800 */
[----:B------:R-:W-:-:S04]  /*67a40*/  LOP3.LUT P6, RZ, R2, 0x4, RZ, 0xc0, !PT ;  /* 0x0000000402ff7812 */ /* 0x000fc800078cc0ff */
[----:B------:R-:W-:-:S13]  /*67a50*/  ISETP.GE.U32.OR.EX P6, PT, RZ, UR7, P6, P0 ;  /* 0x00000007ff007c0c */ /* 0x000fda000b7c6500 */
[----:B---3--:R-:W-:Y:S01]  /*67a60*/  @!P6 STG.E desc[UR20][R14.64+0x34], R90 ;  /* 0x0000345a0e00e986 */ /* 0x008fe2000c101914 */
[----:B------:R-:W-:-:S04]  /*67a70*/  LOP3.LUT P6, RZ, R2, 0x2, RZ, 0xc0, !PT ;  /* 0x0000000202ff7812 */ /* 0x000fc800078cc0ff */
[----:B------:R-:W-:-:S13]  /*67a80*/  ISETP.GE.U32.OR.EX P6, PT, RZ, UR7, P6, P0 ;  /* 0x00000007ff007c0c */ /* 0x000fda000b7c6500 */
[----:B------:R-:W-:Y:S01]  /*67a90*/  @!P6 STG.E desc[UR20][R14.64+0x38], R89 ;  /* 0x000038590e00e986 */ /* 0x000fe2000c101914 */
[----:B------:R-:W-:-:S04]  /*67aa0*/  LOP3.LUT P6, RZ, R2, 0x1, RZ, 0xc0, !PT ;  /* 0x0000000102ff7812 */ /* 0x000fc800078cc0ff */
[----:B------:R-:W-:Y:S02]  /*67ab0*/  ISETP.GE.U32.OR.EX P0, PT, RZ, UR7, P6, P0 ;  /* 0x00000007ff007c0c */ /* 0x000fe4000b706500 */
[----:B------:R-:W-:Y:S02]  /*67ac0*/  MOV R88, R62 ;  /* 0x0000003e00587202 */ /* 0x000fe40000000f00 */
[----:B------:R-:W-:Y:S01]  /*67ad0*/  IADD3 R0, PT, PT, R3, 0xd, RZ ;  /* 0x0000000d03007810 */ /* 0x000fe20007ffe0ff */
[----:B------:R-:W3:Y:S08]  /*67ae0*/  LDL.LU R62, [R1+0x1c8] ;  /* 0x0001c800013e7983 */ /* 0x000ef00000300800 */
[----:B------:R-:W-:Y:S01]  /*67af0*/  @!P0 STG.E desc[UR20][R14.64+0x3c], R88 ;  /* 0x00003c580e008986 */ /* 0x000fe2000c101914 */
[----:B------:R-:W-:-:S04]  /*67b00*/  ISETP.GE.U32.AND P0, PT, R0, UR6, PT ;  /* 0x0000000600007c0c */ /* 0x000fc8000bf06070 */
[----:B------:R-:W-:-:S13]  /*67b10*/  ISETP.GE.U32.AND.EX P6, PT, RZ, UR7, PT, P0 ;  /* 0x00000007ff007c0c */ /* 0x000fda000bfc6100 */
[----:B----4-:R-:W-:Y:S01]  /*67b20*/  @!P6 STG.E desc[UR20][R8.64], R87 ;  /* 0x000000570800e986 */ /* 0x010fe2000c101914 */
[----:B------:R-:W-:-:S04]  /*67b30*/  ISETP.NE.AND P6, PT, R7, RZ, PT ;  /* 0x000000ff0700720c */ /* 0x000fc80003fc5270 */
[----:B------:R-:W-:-:S13]  /*67b40*/  ISETP.GE.U32.OR.EX P6, PT, RZ, UR7, P6, P0 ;  /* 0x00000007ff007c0c */ /* 0x000fda000b7c6500 */
[----:B------:R-:W-:Y:S01]  /*67b50*/  @!P6 STG.E desc[UR20][R8.64+0x4], R86 ;  /* 0x000004560800e986 */ /* 0x000fe2000c101914 */
[----:B------:R-:W-:-:S04]  /*67b60*/  ISETP.NE.AND P6, PT, R10, RZ, PT ;  /* 0x000000ff0a00720c */ /* 0x000fc80003fc5270 */
[----:B------:R-:W-:-:S13]  /*67b70*/  ISETP.GE.U32.OR.EX P6, PT, RZ, UR7, P6, P0 ;  /* 0x00000007ff007c0c */ /* 0x000fda000b7c6500 */
[----:B------:R-:W-:Y:S01]  /*67b80*/  @!P6 STG.E desc[UR20][R8.64+0x8], R85 ;  /* 0x000008550800e986 */ /* 0x000fe2000c101914 */
[----:B------:R-:W-:-:S13]  /*67b90*/  ISETP.GE.U32.OR.EX P6, PT, RZ, UR7, P5, P0 ;  /* 0x00000007ff007c0c */ /* 0x000fda000afc6500 */
[----:B------:R-:W-:Y:S01]  /*67ba0*/  @!P6 STG.E desc[UR20][R8.64+0xc], R84 ;  /* 0x00000c540800e986 */ /* 0x000fe2000c101914 */
[----:B------:R-:W-:-:S13]  /*67bb0*/  ISETP.GE.U32.OR.EX P6, PT, RZ, UR7, P4, P0 ;  /* 0x00000007ff007c0c */ /* 0x000fda000a7c6500 */
[----:B------:R0:W-:Y:S01]  /*67bc0*/  @!P6 STG.E desc[UR20][R8.64+0x10], R60 ;  /* 0x0000103c0800e986 */ /* 0x0001e2000c101914 */
[----:B------:R-:W-:-:S03]  /*67bd0*/  ISETP.GE.U32.OR.EX P6, PT, RZ, UR7, P3, P0 ;  /* 0x00000007ff007c0c */ /* 0x000fc60009fc6500 */
[----:B0-----:R-:W4:Y:S10]  /*67be0*/  LDL.LU R60, [R1+0x1ac] ;  /* 0x0001ac00013c7983 */ /* 0x001f340000300800 */
[----:B------:R-:W-:Y:S01]  /*67bf0*/  @!P6 STG.E desc[UR20][R8.64+0x14], R64 ;  /* 0x000014400800e986 */ /* 0x000fe2000c101914 */
[----:B------:R-:W-:-:S13]  /*67c00*/  ISETP.GE.U32.OR.EX P6, PT, RZ, UR7, P2, P0 ;  /* 0x00000007ff007c0c */ /* 0x000fda00097c6500 */
[----:B--2---:R0:W-:Y:S04]  /*67c10*/  @!P6 STG.E desc[UR20][R8.64+0x18], R58 ;  /* 0x0000183a0800e986 */ /* 0x0041e8000c101914 */
[----:B0-----:R-:W2:Y:S04]  /*67c20*/  LDL.LU R58, [R1+0x18c] ;  /* 0x00018c00013a7983 */ /* 0x001ea80000300800 */
[----:B------:R-:W2:Y:S01]  /*67c30*/  LDL.LU R89, [R1+0x174] ;  /* 0x0001740001597983 */ /* 0x000ea20000300800 */
[----:B------:R-:W-:-:S03]  /*67c40*/  ISETP.GE.U32.OR.EX P6, PT, RZ, UR7, P1, P0 ;  /* 0x00000007ff007c0c */ /* 0x000fc60008fc6500 */
[----:B------:R-:W2:Y:S04]  /*67c50*/  LDL.LU R88, [R1+0x160] ;  /* 0x0001600001587983 */ /* 0x000ea80000300800 */
[----:B------:R-:W2:Y:S04]  /*67c60*/  LDL.LU R87, [R1+0x278] ;  /* 0x0002780001577983 */ /* 0x000ea80000300800 */
[----:B------:R-:W2:Y:S04]  /*67c70*/  LDL.LU R86, [R1+0x26c] ;  /* 0x00026c0001567983 */ /* 0x000ea80000300800 */
[----:B------:R-:W2:Y:S04]  /*67c80*/  LDL.LU R84, [R1+0x260] ;  /* 0x0002600001547983 */ /* 0x000ea80000300800 */
[----:B------:R-:W2:Y:S04]  /*67c90*/  LDL.LU R64, [R1+0x250] ;  /* 0x0002500001407983 */ /* 0x000ea80000300800 */
[----:B------:R-:W2:Y:S04]  /*67ca0*/  LDL.LU R85, [R1+0x23c] ;  /* 0x00023c0001557983 */ /* 0x000ea80000300800 */
[----:B---3--:R0:W-:Y:S01]  /*67cb0*/  @!P6 STG.E desc[UR20][R8.64+0x1c], R62 ;  /* 0x00001c3e0800e986 */ /* 0x0081e2000c101914 */
[----:B------:R-:W-:-:S04]  /*67cc0*/  LOP3.LUT P6, RZ, R2, 0x200, RZ, 0xc0, !PT ;  /* 0x0000020002ff7812 */ /* 0x000fc800078cc0ff */
[----:B------:R-:W-:Y:S01]  /*67cd0*/  ISETP.GE.U32.OR.EX P6, PT, RZ, UR7, P6, P0 ;  /* 0x00000007ff007c0c */ /* 0x000fe2000b7c6500 */
[----:B0-----:R-:W3:-:S12]  /*67ce0*/  LDL.LU R62, [R1+0x224] ;  /* 0x00022400013e7983 */ /* 0x001ed80000300800 */
        /* <DEDUP_REMOVED lines=12> */
[----:B----4-:R0:W-:Y:S01]  /*67db0*/  @!P6 STG.E desc[UR20][R8.64+0x30], R60 ;  /* 0x0000303c0800e986 */ /* 0x0101e2000c101914 */
[----:B------:R-:W-:-:S04]  /*67dc0*/  LOP3.LUT P6, RZ, R2, 0x4, RZ, 0xc0, !PT ;  /* 0x0000000402ff7812 */ /* 0x000fc800078cc0ff */
[----:B------:R-:W-:Y:S01]  /*67dd0*/  ISETP.GE.U32.OR.EX P6, PT, RZ, UR7, P6, P0 ;  /* 0x00000007ff007c0c */ /* 0x000fe2000b7c6500 */
[----:B0-----:R-:W4:-:S12]  /*67de0*/  LDL.LU R60, [R1+0x208] ;  /* 0x00020800013c7983 */ /* 0x001f180000300800 */
[----:B--2---:R0:W-:Y:S04]  /*67df0*/  @!P6 STG.E desc[UR20][R8.64+0x34], R58 ;  /* 0x0000343a0800e986 */ /* 0x0041e8000c101914 */
[----:B0-----:R-:W2:Y:S01]  /*67e00*/  LDL.LU R58, [R1+0x1e8] ;  /* 0x0001e800013a7983 */ /* 0x001ea20000300800 */
        /* <DEDUP_REMOVED lines=9> */
[----:B------:R-:W-:Y:S01]  /*67ea0*/  @!P6 STG.E desc[UR20][R80.64], R87 ;  /* 0x000000575000e986 */ /* 0x000fe2000c101914 */
[----:B------:R-:W-:-:S04]  /*67eb0*/  ISETP.NE.AND P6, PT, R7, RZ, PT ;  /* 0x000000ff0700720c */ /* 0x000fc80003fc5270 */
[----:B------:R-:W-:-:S13]  /*67ec0*/  ISETP.GE.U32.OR.EX P6, PT, RZ, UR7, P6, P0 ;  /* 0x00000007ff007c0c */ /* 0x000fda000b7c6500 */
[----:B------:R-:W-:Y:S01]  /*67ed0*/  @!P6 STG.E desc[UR20][R80.64+0x4], R86 ;  /* 0x000004565000e986 */ /* 0x000fe2000c101914 */
[----:B------:R-:W-:-:S04]  /*67ee0*/  ISETP.NE.AND P6, PT, R10, RZ, PT ;  /* 0x000000ff0a00720c */ /* 0x000fc80003fc5270 */
[----:B------:R-:W-:-:S13]  /*67ef0*/  ISETP.GE.U32.OR.EX P6, PT, RZ, UR7, P6, P0 ;  /* 0x00000007ff007c0c */ /* 0x000fda000b7c6500 */
[----:B------:R0:W-:Y:S01]  /*67f00*/  @!P6 STG.E desc[UR20][R80.64+0x8], R84 ;  /* 0x000008545000e986 */ /* 0x0001e2000c101914 */
[----:B------:R-:W-:-:S03]  /*67f10*/  ISETP.GE.U32.OR.EX P6, PT, RZ, UR7, P5, P0 ;  /* 0x00000007ff007c0c */ /* 0x000fc6000afc6500 */
[----:B0-----:R-:W2:Y:S10]  /*67f20*/  LDL.LU R84, [R1+0x1cc] ;  /* 0x0001cc0001547983 */ /* 0x001eb40000300800 */
[----:B------:R0:W-:Y:S01]  /*67f30*/  @!P6 STG.E desc[UR20][R80.64+0xc], R64 ;  /* 0x00000c405000e986 */ /* 0x0001e2000c101914 */
[----:B------:R-:W-:-:S03]  /*67f40*/  ISETP.GE.U32.OR.EX P6, PT, RZ, UR7, P4, P0 ;  /* 0x00000007ff007c0c */ /* 0x000fc6000a7c6500 */
[----:B0-----:R-:W2:Y:S10]  /*67f50*/  LDL.LU R64, [R1+0x1a8] ;  /* 0x0001a80001407983 */ /* 0x001eb40000300800 */
[----:B------:R-:W-:Y:S01]  /*67f60*/  @!P6 STG.E desc[UR20][R80.64+0x10], R85 ;  /* 0x000010555000e986 */ /* 0x000fe2000c101914 */
[----:B------:R-:W-:-:S13]  /*67f70*/  ISETP.GE.U32.OR.EX P6, PT, RZ, UR7, P3, P0 ;  /* 0x00000007ff007c0c */ /* 0x000fda0009fc6500 */
[----:B---3--:R0:W-:Y:S01]  /*67f80*/  @!P6 STG.E desc[UR20][R80.64+0x14], R62 ;  /* 0x0000143e5000e986 */ /* 0x0081e2000c101914 */
[----:B------:R-:W-:-:S03]  /*67f90*/  ISETP.GE.U32.OR.EX P6, PT, RZ, UR7, P2, P0 ;  /* 0x00000007ff007c0c */ /* 0x000fc600097c6500 */
[----:B0-----:R-:W3:Y:S10]  /*67fa0*/  LDL.LU R62, [R1+0x188] ;  /* 0x00018800013e7983 */ /* 0x001ef40000300800 */
[----:B----4-:R0:W-:Y:S01]  /*67fb0*/  @!P6 STG.E desc[UR20][R80.64+0x18], R60 ;  /* 0x0000183c5000e986 */ /* 0x0101e2000c101914 */
[----:B------:R-:W-:-:S03]  /*67fc0*/  ISETP.GE.U32.OR.EX P6, PT, RZ, UR7, P1, P0 ;  /* 0x00000007ff007c0c */ /* 0x000fc60008fc6500 */
[----:B0-----:R-:W4:Y:S10]  /*67fd0*/  LDL.LU R60, [R1+0x170] ;  /* 0x00017000013c7983 */ /* 0x001f340000300800 */
[----:B--2---:R0:W-:Y:S01]  /*67fe0*/  @!P6 STG.E desc[UR20][R80.64+0x1c], R58 ;  /* 0x00001c3a5000e986 */ /* 0x0041e2000c101914 */
[----:B------:R-:W-:-:S04]  /*67ff0*/  LOP3.LUT P6, RZ, R2, 0x200, RZ, 0xc0, !PT ;  /* 0x0000020002ff7812 */ /* 0x000fc800078cc0ff */
[----:B------:R-:W-:Y:S01]  /*68000*/  ISETP.GE.U32.OR.EX P6, PT, RZ, UR7, P6, P0 ;  /* 0x00000007ff007c0c */ /* 0x000fe2000b7c6500 */
[----:B0-----:R-:W2:-:S12]  /*68010*/  LDL.LU R58, [R1+0x280] ;  /* 0x00028000013a7983 */ /* 0x001e980000300800 */
[----:B------:R-:W-:Y:S01]  /*68020*/  @!P6 STG.E desc[UR20][R80.64+0x20], R243 ;  /* 0x000020f35000e986 */ /* 0x000fe2000c101914 */
[----:B------:R-:W-:-:S04]  /*68030*/  LOP3.LUT P6, RZ, R2, 0x100, RZ, 0xc0, !PT ;  /* 0x0000010002ff7812 */ /* 0x000fc800078cc0ff */
[----:B------:R-:W-:-:S13]  /*68040*/  ISETP.GE.U32.OR.EX P6, PT, RZ, UR7, P6, P0 ;  /* 0x00000007ff007c0c */ /* 0x000fda000b7c6500 */
[----:B------:R0:W-:Y:S01]  /*68050*/  @!P6 STG.E desc[UR20][R80.64+0x24], R56 ;  /* 0x000024385000e986 */ /* 0x0001e2000c101914 */
[----:B------:R-:W-:-:S04]  /*68060*/  LOP3.LUT P6, RZ, R2, 0x80, RZ, 0xc0, !PT ;  /* 0x0000008002ff7812 */ /* 0x000fc800078cc0ff */
[----:B------:R-:W-:Y:S01]  /*68070*/  ISETP.GE.U32.OR.EX P6, PT, RZ, UR7, P6, P0 ;  /* 0x00000007ff007c0c */ /* 0x000fe2000b7c6500 */
[----:B0-----:R-:W2:-:S12]  /*68080*/  LDL.LU R56, [R1+0x27c] ;  /* 0x00027c0001387983 */ /* 0x001e980000300800 */
[----:B------:R0:W-:Y:S04]  /*68090*/  @!P6 STG.E desc[UR20][R80.64+0x28], R54 ;  /* 0x000028365000e986 */ /* 0x0001e8000c101914 */
[----:B0-----:R-:W2:Y:S01]  /*680a0*/  LDL.LU R54, [R1+0x270] ;  /* 0x0002700001367983 */ /* 0x001ea20000300800 */
[----:B------:R-:W-:Y:S02]  /*680b0*/  LOP3.LUT P6, RZ, R2, 0x40, RZ, 0xc0, !PT ;  /* 0x0000004002ff7812 */ /* 0x000fe400078cc0ff */
[----:B------:R-:W-:Y:S01]  /*680c0*/  IADD3 R3, PT, PT, R3, 0xf, RZ ;  /* 0x0000000f03037810 */ /* 0x000fe20007ffe0ff */
[----:B------:R-:W2:Y:S01]  /*680d0*/  LDL.LU R89, [R1+0x264] ;  /* 0x0002640001597983 */ /* 0x000ea20000300800 */
[----:B------:R-:W-:-:S03]  /*680e0*/  ISETP.GE.U32.OR.EX P6, PT, RZ, UR7, P6, P0 ;  /* 0x00000007ff007c0c */ /* 0x000fc6000b7c6500 */
[----:B------:R-:W2:Y:S04]  /*680f0*/  LDL.LU R88, [R1+0x254] ;  /* 0x0002540001587983 */ /* 0x000ea80000300800 */
[----:B------:R-:W2:Y:S04]  /*68100*/  LDL.LU R87, [R1+0x240] ;  /* 0x0002400001577983 */ /* 0x000ea80000300800 */
[----:B------:R-:W2:Y:S04]  /*68110*/  LDL.LU R86, [R1+0x22c] ;  /* 0x00022c0001567983 */ /* 0x000ea80000300800 */
[----:B------:R-:W-:Y:S01]  /*68120*/  @!P6 STG.E desc[UR20][R80.64+0x2c], R222 ;  /* 0x00002cde5000e986 */ /* 0x000fe2000c101914 */
[----:B------:R-:W-:-:S03]  /*68130*/  LOP3.LUT P6, RZ, R2, 0x10, RZ, 0xc0, !PT ;  /* 0x0000001002ff7812 */ /* 0x000fc600078cc0ff */
[----:B------:R-:W2:Y:S01]  /*68140*/  LDL.LU R85, [R1+0x210] ;  /* 0x0002100001557983 */ /* 0x000ea20000300800 */
[----:B------:R-:W-:-:S13]  /*68150*/  ISETP.GE.U32.OR.EX P6, PT, RZ, UR7, P6, P0 ;  /* 0x00000007ff007c0c */ /* 0x000fda000b7c6500 */
[----:B------:R0:W-:Y:S01]  /*68160*/  @!P6 STG.E desc[UR20][R80.64+0x30], R84 ;  /* 0x000030545000e986 */ /* 0x0001e2000c101914 */
[----:B------:R-:W-:-:S04]  /*68170*/  LOP3.LUT P6, RZ, R2, 0x4, RZ, 0xc0, !PT ;  /* 0x0000000402ff7812 */ /* 0x000fc800078cc0ff */
[----:B------:R-:W-:Y:S01]  /*68180*/  ISETP.GE.U32.OR.EX P6, PT, RZ, UR7, P6, P0 ;  /* 0x00000007ff007c0c */ /* 0x000fe2000b7c6500 */
[----:B0-----:R-:W2:-:S12]  /*68190*/  LDL.LU R84, [R1+0x44] ;  /* 0x0000440001547983 */ /* 0x001e980000300800 */
[----:B------:R0:W-:Y:S01]  /*681a0*/  @!P6 STG.E desc[UR20][R80.64+0x34], R64 ;  /* 0x000034405000e986 */ /* 0x0001e2000c101914 */
[----:B------:R-:W-:-:S04]  /*681b0*/  LOP3.LUT P6, RZ, R2, 0x2, RZ, 0xc0, !PT ;  /* 0x0000000202ff7812 */ /* 0x000fc800078cc0ff */
[----:B------:R-:W-:Y:S01]  /*681c0*/  ISETP.GE.U32.OR.EX P6, PT, RZ, UR7, P6, P0 ;  /* 0x00000007ff007c0c */ /* 0x000fe2000b7c6500 */
[----:B0-----:R-:W2:-:S12]  /*681d0*/  LDL.LU R64, [R1+0x40] ;  /* 0x0000400001407983 */ /* 0x001e980000300800 */
[----:B---3--:R0:W-:Y:S01]  /*681e0*/  @!P6 STG.E desc[UR20][R80.64+0x38], R62 ;  /* 0x0000383e5000e986 */ /* 0x0081e2000c101914 */
[----:B------:R-:W-:-:S04]  /*681f0*/  LOP3.LUT P6, RZ, R2, 0x1, RZ, 0xc0, !PT ;  /* 0x0000000102ff7812 */ /* 0x000fc800078cc0ff */
[----:B------:R-:W-:Y:S01]  /*68200*/  ISETP.GE.U32.OR.EX P0, PT, RZ, UR7, P6, P0 ;  /* 0x00000007ff007c0c */ /* 0x000fe2000b706500 */
[----:B0-----:R-:W3:-:S12]  /*68210*/  LDL.LU R62, [R1+0x18] ;  /* 0x00001800013e7983 */ /* 0x001ed80000300800 */
[----:B----4-:R0:W-:Y:S01]  /*68220*/  @!P0 STG.E desc[UR20][R80.64+0x3c], R60 ;  /* 0x00003c3c50008986 */ /* 0x0101e2000c101914 */
[----:B------:R-:W-:-:S04]  /*68230*/  ISETP.GE.U32.AND P0, PT, R3, UR6, PT ;  /* 0x0000000603007c0c */ /* 0x000fc8000bf06070 */
[----:B------:R-:W-:Y:S01]  /*68240*/  ISETP.GE.U32.AND.EX P6, PT, RZ, UR7, PT, P0 ;  /* 0x00000007ff007c0c */ /* 0x000fe2000bfc6100 */
[----:B0-----:R-:W4:-:S12]  /*68250*/  LDL.LU R60, [R1+0x14] ;  /* 0x00001400013c7983 */ /* 0x001f180000300800 */
[----:B--2---:R0:W-:Y:S01]  /*68260*/  @!P6 STG.E desc[UR20][R4.64], R58 ;  /* 0x0000003a0400e986 */ /* 0x0041e2000c101914 */
[----:B------:R-:W-:-:S04]  /*68270*/  ISETP.NE.AND P6, PT, R7, RZ, PT ;  /* 0x000000ff0700720c */ /* 0x000fc80003fc5270 */
[----:B------:R-:W-:Y:S01]  /*68280*/  ISETP.GE.U32.OR.EX P6, PT, RZ, UR7, P6, P0 ;  /* 0x00000007ff007c0c */ /* 0x000fe2000b7c6500 */
[----:B0-----:R-:W2:-:S12]  /*68290*/  LDL.LU R58, [R1+0x1f8] ;  /* 0x0001f800013a7983 */ /* 0x001e980000300800 */
[----:B------:R0:W-:Y:S01]  /*682a0*/  @!P6 STG.E desc[UR20][R4.64+0x4], R56 ;  /* 0x000004380400e986 */ /* 0x0001e2000c101914 */
[----:B------:R-:W-:-:S04]  /*682b0*/  ISETP.NE.AND P6, PT, R10, RZ, PT ;  /* 0x000000ff0a00720c */ /* 0x000fc80003fc5270 */
[----:B------:R-:W-:Y:S01]  /*682c0*/  ISETP.GE.U32.OR.EX P6, PT, RZ, UR7, P6, P0 ;  /* 0x00000007ff007c0c */ /* 0x000fe2000b7c6500 */
[----:B0-----:R-:W2:-:S12]  /*682d0*/  LDL.LU R56, [R1+0x1d4] ;  /* 0x0001d40001387983 */ /* 0x001e980000300800 */
[----:B------:R0:W-:Y:S04]  /*682e0*/  @!P6 STG.E desc[UR20][R4.64+0x8], R54 ;  /* 0x000008360400e986 */ /* 0x0001e8000c101914 */
[----:B0-----:R-:W2:Y:S01]  /*682f0*/  LDL.LU R54, [R1+0x1b4] ;  /* 0x0001b40001367983 */ /* 0x001ea20000300800 */
[----:B------:R-:W-:-:S13]  /*68300*/  ISETP.GE.U32.OR.EX P1, PT, RZ, UR7, P1, P0 ;  /* 0x00000007ff007c0c */ /* 0x000fda0008f26500 */
[----:B------:R0:W-:Y:S01]  /*68310*/  @!P1 STG.E desc[UR20][R4.64+0x1c], R85 ;  /* 0x00001c5504009986 */ /* 0x0001e2000c101914 */
[----:B------:R-:W-:-:S04]  /*68320*/  LOP3.LUT P1, RZ, R2, 0x200, RZ, 0xc0, !PT ;  /* 0x0000020002ff7812 */ /* 0x000fc8000782c0ff */
[----:B------:R-:W-:Y:S02]  /*68330*/  ISETP.GE.U32.OR.EX P1, PT, RZ, UR7, P1, P0 ;  /* 0x00000007ff007c0c */ /* 0x000fe40008f26500 */
[----:B------:R-:W-:Y:S02]  /*68340*/  ISETP.GE.U32.OR.EX P5, PT, RZ, UR7, P5, P0 ;  /* 0x00000007ff007c0c */ /* 0x000fe4000afa6500 */
[----:B------:R-:W-:Y:S02]  /*68350*/  ISETP.GE.U32.OR.EX P4, PT, RZ, UR7, P4, P0 ;  /* 0x00000007ff007c0c */ /* 0x000fe4000a786500 */
[----:B------:R-:W-:Y:S02]  /*68360*/  ISETP.GE.U32.OR.EX P3, PT, RZ, UR7, P3, P0 ;  /* 0x00000007ff007c0c */ /* 0x000fe40009f66500 */
[----:B------:R-:W-:-:S05]  /*68370*/  ISETP.GE.U32.OR.EX P2, PT, RZ, UR7, P2, P0 ;  /* 0x00000007ff007c0c */ /* 0x000fca0009746500 */
[----:B------:R0:W-:Y:S01]  /*68380*/  @!P1 STG.E desc[UR20][R4.64+0x20], R84 ;  /* 0x0000205404009986 */ /* 0x0001e2000c101914 */
[----:B------:R-:W-:-:S04]  /*68390*/  LOP3.LUT P1, RZ, R2, 0x100, RZ, 0xc0, !PT ;  /* 0x0000010002ff7812 */ /* 0x000fc8000782c0ff */
[----:B------:R-:W-:Y:S01]  /*683a0*/  ISETP.GE.U32.OR.EX P1, PT, RZ, UR7, P1, P0 ;  /* 0x00000007ff007c0c */ /* 0x000fe20008f26500 */
[----:B------:R0:W-:Y:S01]  /*683b0*/  @!P5 STG.E desc[UR20][R4.64+0xc], R89 ;  /* 0x00000c590400d986 */ /* 0x0001e2000c101914 */
[----:B------:R-:W-:-:S03]  /*683c0*/  LOP3.LUT P5, RZ, R2, 0x2, RZ, 0xc0, !PT ;  /* 0x0000000202ff7812 */ /* 0x000fc600078ac0ff */
[----:B------:R0:W-:Y:S01]  /*683d0*/  @!P4 STG.E desc[UR20][R4.64+0x10], R88 ;  /* 0x000010580400c986 */ /* 0x0001e2000c101914 */
[----:B------:R-:W-:-:S03]  /*683e0*/  LOP3.LUT P4, RZ, R2, 0x4, RZ, 0xc0, !PT ;  /* 0x0000000402ff7812 */ /* 0x000fc6000788c0ff */
[----:B------:R0:W-:Y:S01]  /*683f0*/  @!P3 STG.E desc[UR20][R4.64+0x14], R87 ;  /* 0x000014570400b986 */ /* 0x0001e2000c101914 */
[----:B------:R-:W-:-:S03]  /*68400*/  LOP3.LUT P3, RZ, R2, 0x10, RZ, 0xc0, !PT ;  /* 0x0000001002ff7812 */ /* 0x000fc6000786c0ff */
[----:B------:R0:W-:Y:S01]  /*68410*/  @!P2 STG.E desc[UR20][R4.64+0x18], R86 ;  /* 0x000018560400a986 */ /* 0x0001e2000c101914 */
[----:B------:R-:W-:-:S03]  /*68420*/  LOP3.LUT P2, RZ, R2, 0x40, RZ, 0xc0, !PT ;  /* 0x0000004002ff7812 */ /* 0x000fc6000784c0ff */
[----:B------:R0:W-:Y:S01]  /*68430*/  @!P1 STG.E desc[UR20][R4.64+0x24], R64 ;  /* 0x0000244004009986 */ /* 0x0001e2000c101914 */
[C---:B------:R-:W-:Y:S02]  /*68440*/  LOP3.LUT P1, RZ, R2.reuse, 0x80, RZ, 0xc0, !PT ;  /* 0x0000008002ff7812 */ /* 0x040fe4000782c0ff */
[----:B------:R-:W-:Y:S02]  /*68450*/  LOP3.LUT P6, RZ, R2, 0x1, RZ, 0xc0, !PT ;  /* 0x0000000102ff7812 */ /* 0x000fe400078cc0ff */
[----:B------:R-:W-:Y:S02]  /*68460*/  ISETP.GE.U32.OR.EX P1, PT, RZ, UR7, P1, P0 ;  /* 0x00000007ff007c0c */ /* 0x000fe40008f26500 */
[----:B------:R-:W-:Y:S02]  /*68470*/  ISETP.GE.U32.OR.EX P2, PT, RZ, UR7, P2, P0 ;  /* 0x00000007ff007c0c */ /* 0x000fe40009746500 */
[----:B------:R-:W-:Y:S02]  /*68480*/  ISETP.GE.U32.OR.EX P3, PT, RZ, UR7, P3, P0 ;  /* 0x00000007ff007c0c */ /* 0x000fe40009f66500 */
[----:B------:R-:W-:-:S02]  /*68490*/  ISETP.GE.U32.OR.EX P4, PT, RZ, UR7, P4, P0 ;  /* 0x00000007ff007c0c */ /* 0x000fc4000a786500 */
[----:B------:R-:W-:Y:S02]  /*684a0*/  ISETP.GE.U32.OR.EX P5, PT, RZ, UR7, P5, P0 ;  /* 0x00000007ff007c0c */ /* 0x000fe4000afa6500 */
[----:B------:R-:W-:-:S03]  /*684b0*/  ISETP.GE.U32.OR.EX P0, PT, RZ, UR7, P6, P0 ;  /* 0x00000007ff007c0c */ /* 0x000fc6000b706500 */
[----:B---3--:R0:W-:Y:S04]  /*684c0*/  @!P1 STG.E desc[UR20][R4.64+0x28], R62 ;  /* 0x0000283e04009986 */ /* 0x0081e8000c101914 */
[----:B----4-:R0:W-:Y:S04]  /*684d0*/  @!P2 STG.E desc[UR20][R4.64+0x2c], R60 ;  /* 0x00002c3c0400a986 */ /* 0x0101e8000c101914 */
[----:B--2---:R0:W-:Y:S04]  /*684e0*/  @!P3 STG.E desc[UR20][R4.64+0x30], R58 ;  /* 0x0000303a0400b986 */ /* 0x0041e8000c101914 */
[----:B------:R0:W-:Y:S04]  /*684f0*/  @!P4 STG.E desc[UR20][R4.64+0x34], R56 ;  /* 0x000034380400c986 */ /* 0x0001e8000c101914 */
[----:B------:R0:W-:Y:S01]  /*68500*/  @!P5 STG.E desc[UR20][R4.64+0x38], R54 ;  /* 0x000038360400d986 */ /* 0x0001e2000c101914 */
[----:B------:R-:W-:Y:S05]  /*68510*/  @P0 EXIT ;  /* 0x000000000000094d */ /* 0x000fea0003800000 */
[----:B0-----:R-:W2:Y:S04]  /*68520*/  LDL.LU R54, [R1+0x194] ;  /* 0x0001940001367983 */ /* 0x001ea80000300800 */
[----:B--2---:R-:W-:Y:S01]  /*68530*/  STG.E desc[UR20][R4.64+0x3c], R54 ;  /* 0x00003c3604007986 */ /* 0x004fe2000c101914 */
[----:B------:R-:W-:Y:S05]  /*68540*/  EXIT ;  /* 0x000000000000794d */ /* 0x000fea0003800000 */
.L_x_9:
        /* <DEDUP_REMOVED lines=11> */
.L_x_20:


//--------------------- .text.matmul_blocked      --------------------------
	.section	.text.matmul_blocked,"ax",@progbits
	.align	128
        .global         matmul_blocked
        .type           matmul_blocked,@function
        .size           matmul_blocked,(.L_x_21 - matmul_blocked)
        .other          matmul_blocked,@"STO_CUDA_ENTRY STV_DEFAULT"
matmul_blocked:
.text.matmul_blocked:
[----:B------:R-:W-:Y:S08]  /*0000*/  LDC R1, c[0x0][0x37c] ;  /* 0x0000df00ff017b82 */ /* 0x000ff00000000800 */
[----:B------:R-:W0:Y:S08]  /*0010*/  S2UR UR7, SR_CTAID.Z ;  /* 0x00000000000779c3 */ /* 0x000e300000002700 */
[----:B------:R-:W0:Y:S02]  /*0020*/  LDC.64 R2, c[0x0][0x3b0] ;  /* 0x0000ec00ff027b82 */ /* 0x000e240000000a00 */
[----:B0-----:R-:W-:-:S04]  /*0030*/  ISETP.LE.U32.AND P0, PT, R2, UR7, PT ;  /* 0x0000000702007c0c */ /* 0x001fc8000bf03070 */
[----:B------:R-:W-:-:S13]  /*0040*/  ISETP.GE.U32.AND.EX P0, PT, RZ, R3, PT, P0 ;  /* 0x00000003ff00720c */ /* 0x000fda0003f06100 */
[----:B------:R-:W-:Y:S05]  /*0050*/  @P0 EXIT ;  /* 0x000000000000094d */ /* 0x000fea0003800000 */
[----:B------:R-:W0:Y:S01]  /*0060*/  S2R R12, SR_TID.X ;  /* 0x00000000000c7919 */ /* 0x000e220000002100 */
[----:B------:R-:W1:Y:S01]  /*0070*/  LDC R29, c[0x0][0x364] ;  /* 0x0000d900ff1d7b82 */ /* 0x000e620000000800 */
[----:B------:R-:W1:Y:S07]  /*0080*/  S2R R8, SR_TID.Y ;  /* 0x0000000000087919 */ /* 0x000e6e0000002200 */
[----:B------:R-:W0:Y:S08]  /*0090*/  S2UR UR5, SR_CTAID.X ;  /* 0x00000000000579c3 */ /* 0x000e300000002500 */
[----:B------:R-:W0:Y:S08]  /*00a0*/  LDC R27, c[0x0][0x360] ;  /* 0x0000d800ff1b7b82 */ /* 0x000e300000000800 */
[----:B------:R-:W1:Y:S08]  /*00b0*/  S2UR UR4, SR_CTAID.Y ;  /* 0x00000000000479c3 */ /* 0x000e700000002600 */
[----:B------:R-:W2:Y:S08]  /*00c0*/  LDC.64 R6, c[0x0][0x3a0] ;  /* 0x0000e800ff067b82 */ /* 0x000eb00000000a00 */
[----:B------:R-:W3:Y:S01]  /*00d0*/  LDC.64 R2, c[0x0][0x398] ;  /* 0x0000e600ff027b82 */ /* 0x000ee20000000a00 */
[----:B0-----:R-:W-:-:S02]  /*00e0*/  IMAD R26, R27, UR5, R12 ;  /* 0x000000051b1a7c24 */ /* 0x001fc4000f8e020c */
[----:B-1----:R-:W-:-:S03]  /*00f0*/  IMAD R28, R29, UR4, R8 ;  /* 0x000000041d1c7c24 */ /* 0x002fc6000f8e0208 */
[----:B--2---:R-:W-:-:S04]  /*0100*/  ISETP.GE.U32.AND P0, PT, R26, R6, PT ;  /* 0x000000061a00720c */ /* 0x004fc80003f06070 */
[----:B------:R-:W-:Y:S02]  /*0110*/  ISETP.GE.U32.AND.EX P0, PT, RZ, R7, PT, P0 ;  /* 0x00000007ff00720c */ /* 0x000fe40003f06100 */
[----:B---3--:R-:W-:-:S04]  /*0120*/  ISETP.GE.U32.AND P1, PT, R28, R2, PT ;  /* 0x000000021c00720c */ /* 0x008fc80003f26070 */
[----:B------:R-:W-:-:S13]  /*0130*/  ISETP.GE.U32.OR.EX P0, PT, RZ, R3, P0, P1 ;  /* 0x00000003ff00720c */ /* 0x000fda0000706510 */
[----:B------:R-:W-:Y:S05]  /*0140*/  @P0 EXIT ;  /* 0x000000000000094d */ /* 0x000fea0003800000 */
[----:B------:R-:W0:Y:S01]  /*0150*/  LDC.64 R16, c[0x0][0x3a8] ;  /* 0x0000ea00ff107b82 */ /* 0x000e220000000a00 */
[----:B------:R-:W1:Y:S01]  /*0160*/  LDCU.64 UR8, c[0x0][0x358] ;  /* 0x00006b00ff0877ac */ /* 0x000e620008000a00 */
[----:B------:R-:W-:Y:S01]  /*0170*/  HFMA2 R11, -RZ, RZ, 0, 0 ;  /* 0x00000000ff0b7431 */ /* 0x000fe200000001ff */
[----:B0-----:R-:W-:-:S04]  /*0180*/  IADD3 R15, P1, PT, R16, 0xf, RZ ;  /* 0x0000000f100f7810 */ /* 0x001fc80007f3e0ff */
[----:B------:R-:W-:Y:S02]  /*0190*/  ISETP.GE.U32.AND P0, PT, R15, 0x10, PT ;  /* 0x000000100f00780c */ /* 0x000fe40003f06070 */
[----:B------:R-:W-:-:S04]  /*01a0*/  IADD3.X R0, PT, PT, RZ, R17, RZ, P1, !PT ;  /* 0x00000011ff007210 */ /* 0x000fc80000ffe4ff */
[----:B------:R-:W-:-:S13]  /*01b0*/  ISETP.GE.U32.AND.EX P0, PT, R0, RZ, PT, P0 ;  /* 0x000000ff0000720c */ /* 0x000fda0003f06100 */
[----:B-1----:R-:W-:Y:S05]  /*01c0*/  @!P0 BRA `(.L_x_10) ;  /* 0x0000000400a08947 */ /* 0x002fea0003800000 */
[----:B------:R-:W0:Y:S01]  /*01d0*/  S2UR UR6, SR_CgaCtaId ;  /* 0x00000000000679c3 */ /* 0x000e220000008800 */
[----:B------:R-:W-:Y:S01]  /*01e0*/  IMAD.MOV.U32 R29, RZ, RZ, RZ ;  /* 0x000000ffff1d7224 */ /* 0x000fe200078e00ff */
[----:B------:R-:W-:Y:S01]  /*01f0*/  MOV R9, RZ ;  /* 0x000000ff00097202 */ /* 0x000fe20000000f00 */
[----:B------:R-:W1:Y:S01]  /*0200*/  LDCU.128 UR12, c[0x0][0x380] ;  /* 0x00007000ff0c77ac */ /* 0x000e620008000c00 */
[----:B------:R-:W-:Y:S01]  /*0210*/  IMAD.MOV.U32 R13, RZ, RZ, RZ ;  /* 0x000000ffff0d7224 */ /* 0x000fe200078e00ff */
[----:B------:R-:W-:Y:S01]  /*0220*/  MOV R27, RZ ;  /* 0x000000ff001b7202 */ /* 0x000fe20000000f00 */
[----:B------:R-:W-:Y:S01]  /*0230*/  IMAD.WIDE.U32 R10, R2, UR7, R28 ;  /* 0x00000007020a7c25 */ /* 0x000fe2000f8e001c */
[----:B------:R-:W-:Y:S01]  /*0240*/  UMOV UR4, 0x400 ;  /* 0x0000040000047882 */ /* 0x000fe20000000000 */
[----:B------:R-:W-:Y:S01]  /*0250*/  SHF.L.U64.HI R22, R6, 0x6, R7 ;  /* 0x0000000606167819 */ /* 0x000fe20000010207 */
[----:B------:R-:W-:Y:S01]  /*0260*/  UIADD3 UR5, UPT, UPT, UR4, 0x400, URZ ;  /* 0x0000040004057890 */ /* 0x000fe2000fffe0ff */
[----:B------:R-:W-:Y:S01]  /*0270*/  IMAD.WIDE.U32 R4, R16, UR7, R8 ;  /* 0x0000000710047c25 */ /* 0x000fe2000f8e0008 */
[----:B------:R-:W-:Y:S01]  /*0280*/  MOV R18, R8 ;  /* 0x0000000800127202 */ /* 0x000fe20000000f00 */
[----:B------:R-:W2:Y:S02]  /*0290*/  LDCU.64 UR10, c[0x0][0x3a8] ;  /* 0x00007500ff0a77ac */ /* 0x000ea40008000a00 */
[----:B------:R-:W-:-:S02]  /*02a0*/  IMAD R3, R3, UR7, R11 ;  /* 0x0000000703037c24 */ /* 0x000fc4000f8e020b */
[----:B------:R-:W-:Y:S02]  /*02b0*/  IMAD R5, R17, UR7, R5 ;  /* 0x0000000711057c24 */ /* 0x000fe4000f8e0205 */
[----:B------:R-:W-:Y:S02]  /*02c0*/  IMAD R9, R3, R16, RZ ;  /* 0x0000001003097224 */ /* 0x000fe400078e02ff */
[----:B------:R-:W-:Y:S02]  /*02d0*/  IMAD R5, R5, R6, RZ ;  /* 0x0000000605057224 */ /* 0x000fe400078e02ff */
[----:B------:R-:W-:Y:S01]  /*02e0*/  IMAD.WIDE.U32 R2, R10, R16, R12 ;  /* 0x000000100a027225 */ /* 0x000fe200078e000c */
[----:B0-----:R-:W-:-:S03]  /*02f0*/  ULEA UR5, UR6, UR5, 0x18 ;  /* 0x0000000506057291 */ /* 0x001fc6000f8ec0ff */
[----:B------:R-:W-:Y:S01]  /*0300*/  IMAD R17, R10, R17, R9 ;  /* 0x000000110a117224 */ /* 0x000fe200078e0209 */
[----:B------:R-:W-:Y:S01]  /*0310*/  ULEA UR4, UR6, UR4, 0x18 ;  /* 0x0000000406047291 */ /* 0x000fe2000f8ec0ff */
[----:B------:R-:W-:Y:S01]  /*0320*/  IMAD.WIDE.U32 R10, R4, R6, R26 ;  /* 0x00000006040a7225 */ /* 0x000fe200078e001a */
[----:B-1----:R-:W-:Y:S02]  /*0330*/  LEA R16, P1, R2, UR12, 0x2 ;  /* 0x0000000c02107c11 */ /* 0x002fe4000f8210ff */
[----:B------:R-:W-:Y:S01]  /*0340*/  LEA R21, R12, UR5, 0x2 ;  /* 0x000000050c157c11 */ /* 0x000fe2000f8e10ff */
[----:B------:R-:W-:Y:S01]  /*0350*/  IMAD R9, R4, R7, R5 ;  /* 0x0000000704097224 */ /* 0x000fe200078e0205 */
[----:B------:R-:W-:Y:S01]  /*0360*/  LEA R4, P0, R10, UR14, 0x2 ;  /* 0x0000000e0a047c11 */ /* 0x000fe2000f8010ff */
[----:B------:R-:W-:Y:S01]  /*0370*/  IMAD.IADD R5, R3, 0x1, R17 ;  /* 0x0000000103057824 */ /* 0x000fe200078e0211 */
[----:B------:R-:W-:Y:S01]  /*0380*/  LEA R24, R8, UR4, 0x6 ;  /* 0x0000000408187c11 */ /* 0x000fe2000f8e30ff */
[----:B------:R-:W-:Y:S01]  /*0390*/  IMAD.MOV.U32 R20, RZ, RZ, R12 ;  /* 0x000000ffff147224 */ /* 0x000fe200078e000c */
[----:B------:R-:W-:Y:S01]  /*03a0*/  IADD3 R3, PT, PT, R11, R9, RZ ;  /* 0x000000090b037210 */ /* 0x000fe20007ffe0ff */
[----:B------:R-:W-:Y:S01]  /*03b0*/  IMAD.MOV.U32 R7, RZ, RZ, RZ ;  /* 0x000000ffff077224 */ /* 0x000fe200078e00ff */
[----:B------:R-:W-:Y:S01]  /*03c0*/  LEA.HI.X R5, R2, UR13, R5, 0x2, P1 ;  /* 0x0000000d02057c11 */ /* 0x000fe200088f1405 */
[----:B------:R-:W-:Y:S01]  /*03d0*/  IMAD.MOV.U32 R11, RZ, RZ, RZ ;  /* 0x000000ffff0b7224 */ /* 0x000fe200078e00ff */
[----:B------:R-:W-:Y:S01]  /*03e0*/  SHF.R.U64 R2, R15, 0x4, R0 ;  /* 0x000000040f027819 */ /* 0x000fe20000001200 */
[----:B------:R-:W-:Y:S01]  /*03f0*/  IMAD R19, R8, 0x40, R21 ;  /* 0x0000004008137824 */ /* 0x000fe200078e0215 */
[----:B------:R-:W-:-:S02]  /*0400*/  LEA.HI.X R3, R10, UR15, R3, 0x2, P0 ;  /* 0x0000000f0a037c11 */ /* 0x000fc400080f1403 */
[----:B------:R-:W-:Y:S02]  /*0410*/  SHF.R.U32.HI R0, RZ, 0x4, R0 ;  /* 0x00000004ff007819 */ /* 0x000fe40000011600 */
[----:B------:R-:W-:Y:S02]  /*0420*/  MOV R17, RZ ;  /* 0x000000ff00117202 */ /* 0x000fe40000000f00 */
[----:B--2---:R-:W-:-:S07]  /*0430*/  LEA R23, R12, R24, 0x2 ;  /* 0x000000180c177211 */ /* 0x004fce00078e10ff */
.L_x_11:
[----:B------:R-:W-:Y:S01]  /*0440*/  ISETP.GE.U32.AND P0, PT, R20, UR10, PT ;  /* 0x0000000a14007c0c */ /* 0x000fe2000bf06070 */
[----:B------:R-:W-:Y:S01]  /*0450*/  IMAD.MOV.U32 R14, RZ, RZ, RZ ;  /* 0x000000ffff0e7224 */ /* 0x000fe200078e00ff */
[----:B------:R-:W-:Y:S02]  /*0460*/  ISETP.GE.U32.AND P1, PT, R18, UR10, PT ;  /* 0x0000000a12007c0c */ /* 0x000fe4000bf26070 */
[----:B------:R-:W-:Y:S02]  /*0470*/  ISETP.GE.U32.AND.EX P0, PT, R7, UR11, PT, P0 ;  /* 0x0000000b07007c0c */ /* 0x000fe4000bf06100 */
[----:B------:R-:W-:Y:S02]  /*0480*/  ISETP.GE.U32.AND.EX P1, PT, R17, UR11, PT, P1 ;  /* 0x0000000b11007c0c */ /* 0x000fe4000bf26110 */
[----:B------:R-:W-:-:S09]  /*0490*/  MOV R10, RZ ;  /* 0x000000ff000a7202 */ /* 0x000fd20000000f00 */
[----:B------:R-:W-:Y:S01]  /*04a0*/  @!P0 MOV R8, R16 ;  /* 0x0000001000088202 */ /* 0x000fe20000000f00 */
[----:B------:R-:W-:-:S05]  /*04b0*/  @!P0 IMAD.MOV.U32 R9, RZ, RZ, R5 ;  /* 0x000000ffff098224 */ /* 0x000fca00078e0005 */
[----:B------:R0:W2:Y:S02]  /*04c0*/  @!P0 LDG.E R10, desc[UR8][R8.64] ;  /* 0x00000008080a8981 */ /* 0x0000a4000c1e1900 */
[----:B0-----:R-:W-:Y:S01]  /*04d0*/  @!P1 MOV R8, R4 ;  /* 0x0000000400089202 */ /* 0x001fe20000000f00 */
[----:B------:R-:W-:-:S05]  /*04e0*/  @!P1 IMAD.MOV.U32 R9, RZ, RZ, R3 ;  /* 0x000000ffff099224 */ /* 0x000fca00078e0003 */
[----:B------:R-:W3:Y:S01]  /*04f0*/  @!P1 LDG.E R14, desc[UR8][R8.64] ;  /* 0x00000008080e9981 */ /* 0x000ee2000c1e1900 */
[----:B------:R-:W-:Y:S02]  /*0500*/  IADD3 R2, P0, PT, R2, -0x1, RZ ;  /* 0xffffffff02027810 */ /* 0x000fe40007f1e0ff */
[----:B------:R-:W-:Y:S02]  /*0510*/  IADD3 R20, P1, PT, R20, 0x10, RZ ;  /* 0x0000001014147810 */ /* 0x000fe40007f3e0ff */
[----:B------:R-:W-:Y:S02]  /*0520*/  IADD3.X R0, PT, PT, R0, -0x1, RZ, P0, !PT ;  /* 0xffffffff00007810 */ /* 0x000fe400007fe4ff */
[----:B------:R-:W-:Y:S01]  /*0530*/  ISETP.NE.U32.AND P0, PT, R2, RZ, PT ;  /* 0x000000ff0200720c */ /* 0x000fe20003f05070 */
[----:B------:R-:W-:Y:S01]  /*0540*/  IMAD.X R7, RZ, RZ, R7, P1 ;  /* 0x000000ffff077224 */ /* 0x000fe200008e0607 */
[----:B------:R-:W-:Y:S02]  /*0550*/  IADD3 R16, P4, PT, R16, 0x40, RZ ;  /* 0x0000004010107810 */ /* 0x000fe40007f9e0ff */
[----:B------:R-:W-:-:S02]  /*0560*/  ISETP.NE.AND.EX P0, PT, R0, RZ, PT, P0 ;  /* 0x000000ff0000720c */ /* 0x000fc40003f05300 */
[----:B------:R-:W-:Y:S01]  /*0570*/  IADD3 R18, P2, PT, R18, 0x10, RZ ;  /* 0x0000001012127810 */ /* 0x000fe20007f5e0ff */
[----:B------:R-:W-:Y:S01]  /*0580*/  IMAD.X R5, RZ, RZ, R5, P4 ;  /* 0x000000ffff057224 */ /* 0x000fe200020e0605 */
[----:B------:R-:W-:Y:S02]  /*0590*/  LEA R4, P3, R6, R4, 0x6 ;  /* 0x0000000406047211 */ /* 0x000fe400078630ff */
[----:B------:R-:W-:Y:S02]  /*05a0*/  IADD3.X R17, PT, PT, RZ, R17, RZ, P2, !PT ;  /* 0x00000011ff117210 */ /* 0x000fe400017fe4ff */
[----:B------:R-:W-:Y:S01]  /*05b0*/  IADD3.X R3, PT, PT, R3, R22, RZ, P3, !PT ;  /* 0x0000001603037210 */ /* 0x000fe20001ffe4ff */
[----:B--2---:R-:W-:Y:S04]  /*05c0*/  STS [R23], R10 ;  /* 0x0000000a17007388 */ /* 0x004fe80000000800 */
[----:B---3--:R-:W-:Y:S01]  /*05d0*/  STS [R19], R14 ;  /* 0x0000000e13007388 */ /* 0x008fe20000000800 */
[----:B------:R-:W-:Y:S06]  /*05e0*/  BAR.SYNC.DEFER_BLOCKING 0x0 ;  /* 0x0000000000007b1d */ /* 0x000fec0000010000 */
[----:B------:R-:W-:Y:S04]  /*05f0*/  LDS R8, [R21] ;  /* 0x0000000015087984 */ /* 0x000fe80000000800 */
[----:B------:R-:W0:Y:S04]  /*0600*/  LDS.128 R12, [R24] ;  /* 0x00000000180c7984 */ /* 0x000e280000000c00 */
[----:B------:R-:W1:Y:S04]  /*0610*/  LDS R10, [R21+0x40] ;  /* 0x00004000150a7984 */ /* 0x000e680000000800 */
[----:B------:R-:W2:Y:S01]  /*0620*/  LDS R25, [R21+0x80] ;  /* 0x0000800015197984 */ /* 0x000ea20000000800 */
[----:B0-----:R-:W-:-:S03]  /*0630*/  FFMA R11, R12, R8, R11 ;  /* 0x000000080c0b7223 */ /* 0x001fc6000000000b */
[----:B------:R-:W0:Y:S01]  /*0640*/  LDS R12, [R21+0xc0] ;  /* 0x0000c000150c7984 */ /* 0x000e220000000800 */
[----:B-1----:R-:W-:-:S03]  /*0650*/  FFMA R11, R10, R13, R11 ;  /* 0x0000000d0a0b7223 */ /* 0x002fc6000000000b */
[----:B------:R-:W-:Y:S01]  /*0660*/  LDS R13, [R21+0x100] ;  /* 0x00010000150d7984 */ /* 0x000fe20000000800 */
[----:B--2---:R-:W-:-:S03]  /*0670*/  FFMA R25, R25, R14, R11 ;  /* 0x0000000e19197223 */ /* 0x004fc6000000000b */
[----:B------:R-:W1:Y:S01]  /*0680*/  LDS.128 R8, [R24+0x10] ;  /* 0x0000100018087984 */ /* 0x000e620000000c00 */
[----:B0-----:R-:W-:-:S03]  /*0690*/  FFMA R25, R12, R15, R25 ;  /* 0x0000000f0c197223 */ /* 0x001fc60000000019 */
[----:B------:R-:W0:Y:S04]  /*06a0*/  LDS R12, [R21+0x140] ;  /* 0x00014000150c7984 */ /* 0x000e280000000800 */
[----:B------:R-:W2:Y:S01]  /*06b0*/  LDS R15, [R21+0x180] ;  /* 0x00018000150f7984 */ /* 0x000ea20000000800 */
[----:B-1----:R-:W-:-:S03]  /*06c0*/  FFMA R13, R8, R13, R25 ;  /* 0x0000000d080d7223 */ /* 0x002fc60000000019 */
[----:B------:R-:W1:Y:S01]  /*06d0*/  LDS R8, [R21+0x1c0] ;  /* 0x0001c00015087984 */ /* 0x000e620000000800 */
[----:B0-----:R-:W-:-:S03]  /*06e0*/  FFMA R12, R12, R9, R13 ;  /* 0x000000090c0c7223 */ /* 0x001fc6000000000d */
[----:B------:R-:W-:Y:S01]  /*06f0*/  LDS R9, [R21+0x200] ;  /* 0x0002000015097984 */ /* 0x000fe20000000800 */
[----:B--2---:R-:W-:-:S03]  /*0700*/  FFMA R25, R15, R10, R12 ;  /* 0x0000000a0f197223 */ /* 0x004fc6000000000c */
[----:B------:R-:W0:Y:S01]  /*0710*/  LDS.128 R12, [R24+0x20] ;  /* 0x00002000180c7984 */ /* 0x000e220000000c00 */
[----:B-1----:R-:W-:-:S03]  /*0720*/  FFMA R25, R8, R11, R25 ;  /* 0x0000000b08197223 */ /* 0x002fc60000000019 */
        /* <DEDUP_REMOVED lines=13> */
[----:B0-----:R-:W-:-:S04]  /*0800*/  FFMA R12, R12, R9, R13 ;  /* 0x000000090c0c7223 */ /* 0x001fc8000000000d */
[----:B--2---:R-:W-:-:S04]  /*0810*/  FFMA R10, R15, R10, R12 ;  /* 0x0000000a0f0a7223 */ /* 0x004fc8000000000c */
[----:B-1----:R-:W-:Y:S01]  /*0820*/  FFMA R11, R25, R11, R10 ;  /* 0x0000000b190b7223 */ /* 0x002fe2000000000a */
[----:B------:R-:W-:Y:S06]  /*0830*/  BAR.SYNC.DEFER_BLOCKING 0x0 ;  /* 0x0000000000007b1d */ /* 0x000fec0000010000 */
[----:B------:R-:W-:Y:S05]  /*0840*/  @P0 BRA `(.L_x_11) ;  /* 0xfffffff800fc0947 */ /* 0x000fea000383ffff */
.L_x_10:
[----:B------:R-:W0:Y:S01]  /*0850*/  LDC.64 R2, c[0x0][0x398] ;  /* 0x0000e600ff027b82 */ /* 0x000e220000000a00 */
[----:B------:R-:W1:Y:S01]  /*0860*/  LDCU.64 UR4, c[0x0][0x3a0] ;  /* 0x00007400ff0477ac */ /* 0x000e620008000a00 */
[----:B------:R-:W-:-:S06]  /*0870*/  MOV R29, RZ ;  /* 0x000000ff001d7202 */ /* 0x000fcc0000000f00 */
[----:B------:R-:W2:Y:S01]  /*0880*/  LDC.64 R6, c[0x0][0x390] ;  /* 0x0000e400ff067b82 */ /* 0x000ea20000000a00 */
[----:B0-----:R-:W-:-:S04]  /*0890*/  IMAD.WIDE.U32 R28, R2, UR7, R28 ;  /* 0x00000007021c7c25 */ /* 0x001fc8000f8e001c */
[----:B------:R-:W-:Y:S02]  /*08a0*/  IMAD R3, R3, UR7, R29 ;  /* 0x0000000703037c24 */ /* 0x000fe4000f8e021d */
[----:B------:R-:W-:Y:S02]  /*08b0*/  IMAD.MOV.U32 R2, RZ, RZ, R26 ;  /* 0x000000ffff027224 */ /* 0x000fe400078e001a */
[----:B-1----:R-:W-:Y:S01]  /*08c0*/  IMAD R5, R3, UR4, RZ ;  /* 0x0000000403057c24 */ /* 0x002fe2000f8e02ff */
[----:B------:R-:W-:-:S03]  /*08d0*/  MOV R3, RZ ;  /* 0x000000ff00037202 */ /* 0x000fc60000000f00 */
[C---:B------:R-:W-:Y:S02]  /*08e0*/  IMAD R5, R28.reuse, UR5, R5 ;  /* 0x000000051c057c24 */ /* 0x040fe4000f8e0205 */
[----:B------:R-:W-:-:S04]  /*08f0*/  IMAD.WIDE.U32 R2, R28, UR4, R2 ;  /* 0x000000041c027c25 */ /* 0x000fc8000f8e0002 */
[----:B------:R-:W-:Y:S01]  /*0900*/  IMAD.IADD R0, R3, 0x1, R5 ;  /* 0x0000000103007824 */ /* 0x000fe200078e0205 */
[----:B--2---:R-:W-:-:S04]  /*0910*/  LEA R4, P0, R2, R6, 0x2 ;  /* 0x0000000602047211 */ /* 0x004fc800078010ff */
[----:B------:R-:W-:-:S05]  /*0920*/  LEA.HI.X R5, R2, R7, R0, 0x2, P0 ;  /* 0x0000000702057211 */ /* 0x000fca00000f1400 */
[----:B------:R-:W-:Y:S01]  /*0930*/  STG.E desc[UR8][R4.64], R11 ;  /* 0x0000000b04007986 */ /* 0x000fe2000c101908 */
[----:B------:R-:W-:Y:S05]  /*0940*/  EXIT ;  /* 0x000000000000794d */ /* 0x000fea0003800000 */
.L_x_12:
        /* <DEDUP_REMOVED lines=11> */
.L_x_21:


//--------------------- .text.matmul_naive        --------------------------
	.section	.text.matmul_naive,"ax",@progbits
	.align	128
        .global         matmul_naive
        .type           matmul_naive,@function
        .size           matmul_naive,(.L_x_22 - matmul_naive)
        .other          matmul_naive,@"STO_CUDA_ENTRY STV_DEFAULT"
matmul_naive:
.text.matmul_naive:
        /* <DEDUP_REMOVED lines=21> */
[----:B------:R-:W0:Y:S01]  /*0150*/  LDCU.64 UR8, c[0x0][0x3a8] ;  /* 0x00007500ff0877ac */ /* 0x000e220008000a00 */
[----:B------:R-:W-:Y:S01]  /*0160*/  IMAD.MOV.U32 R27, RZ, RZ, RZ ;  /* 0x000000ffff1b7224 */ /* 0x000fe200078e00ff */
[----:B------:R-:W1:Y:S01]  /*0170*/  LDCU.64 UR12, c[0x0][0x358] ;  /* 0x00006b00ff0c77ac */ /* 0x000e620008000a00 */
[----:B0-----:R-:W-:-:S04]  /*0180*/  UISETP.NE.U32.AND UP0, UPT, UR8, URZ, UPT ;  /* 0x000000ff0800728c */ /* 0x001fc8000bf05070 */
[----:B------:R-:W-:-:S09]  /*0190*/  UISETP.NE.AND.EX UP0, UPT, UR9, URZ, UPT, UP0 ;  /* 0x000000ff0900728c */ /* 0x000fd2000bf05300 */
[----:B-1----:R-:W-:Y:S05]  /*01a0*/  BRA.U !UP0, `(.L_x_13) ;  /* 0x0000000908e07547 */ /* 0x002fea000b800000 */
[----:B------:R-:W-:Y:S01]  /*01b0*/  IMAD.MOV.U32 R15, RZ, RZ, RZ ;  /* 0x000000ffff0f7224 */ /* 0x000fe200078e00ff */
[----:B------:R-:W-:Y:S01]  /*01c0*/  UISETP.GE.U32.AND UP1, UPT, UR8, 0x8, UPT ;  /* 0x000000080800788c */ /* 0x000fe2000bf26070 */
[----:B------:R-:W-:Y:S01]  /*01d0*/  HFMA2 R27, -RZ, RZ, 0, 0 ;  /* 0x00000000ff1b7431 */ /* 0x000fe200000001ff */
[----:B------:R-:W-:Y:S01]  /*01e0*/  ULOP3.LUT UR11, UR8, 0x7, URZ, 0xc0, !UPT ;  /* 0x00000007080b7892 */ /* 0x000fe2000f8ec0ff */
[----:B------:R-:W-:Y:S01]  /*01f0*/  IMAD.WIDE.U32 R16, R10, UR10, R14 ;  /* 0x0000000a0a107c25 */ /* 0x000fe2000f8e000e */
[----:B------:R-:W-:Y:S02]  /*0200*/  UISETP.GE.U32.AND.EX UP1, UPT, UR9, URZ, UPT, UP1 ;  /* 0x000000ff0900728c */ /* 0x000fe4000bf26110 */
[----:B------:R-:W-:Y:S01]  /*0210*/  UISETP.NE.U32.AND UP0, UPT, UR11, URZ, UPT ;  /* 0x000000ff0b00728c */ /* 0x000fe2000bf05070 */
[----:B------:R-:W-:Y:S01]  /*0220*/  IMAD R0, R11, UR10, R17 ;  /* 0x0000000a0b007c24 */ /* 0x000fe2000f8e0211 */
[----:B------:R-:W-:Y:S01]  /*0230*/  UMOV UR4, URZ ;  /* 0x000000ff00047c82 */ /* 0x000fe20008000000 */
[----:B------:R-:W-:Y:S01]  /*0240*/  UMOV UR5, URZ ;  /* 0x000000ff00057c82 */ /* 0x000fe20008000000 */
[----:B------:R-:W-:Y:S01]  /*0250*/  UISETP.NE.AND.EX UP0, UPT, URZ, URZ, UPT, UP0 ;  /* 0x000000ffff00728c */ /* 0x000fe2000bf05300 */
[----:B------:R-:W-:-:S04]  /*0260*/  IMAD R3, R0, UR8, RZ ;  /* 0x0000000800037c24 */ /* 0x000fc8000f8e02ff */
[C---:B------:R-:W-:Y:S02]  /*0270*/  IMAD R3, R16.reuse, UR9, R3 ;  /* 0x0000000910037c24 */ /* 0x040fe4000f8e0203 */
[----:B------:R-:W-:-:S04]  /*0280*/  IMAD.WIDE.U32 R16, R16, UR8, RZ ;  /* 0x0000000810107c25 */ /* 0x000fc8000f8e00ff */
[----:B------:R-:W-:Y:S01]  /*0290*/  IMAD.IADD R0, R17, 0x1, R3 ;  /* 0x0000000111007824 */ /* 0x000fe200078e0203 */
[----:B------:R-:W-:Y:S06]  /*02a0*/  BRA.U !UP1, `(.L_x_14) ;  /* 0x0000000509247547 */ /* 0x000fec000b800000 */
[----:B------:R-:W0:Y:S01]  /*02b0*/  LDCU.128 UR16, c[0x0][0x380] ;  /* 0x00007000ff1077ac */ /* 0x000e220008000c00 */
[C---:B------:R-:W-:Y:S01]  /*02c0*/  IMAD R4, R8.reuse, UR9, RZ ;  /* 0x0000000908047c24 */ /* 0x040fe2000f8e02ff */
[----:B------:R-:W-:Y:S01]  /*02d0*/  MOV R13, RZ ;  /* 0x000000ff000d7202 */ /* 0x000fe20000000f00 */
[C---:B------:R-:W-:Y:S01]  /*02e0*/  IMAD.WIDE.U32 R2, R8.reuse, UR8, RZ ;  /* 0x0000000808027c25 */ /* 0x040fe2000f8e00ff */
[----:B------:R-:W1:Y:S01]  /*02f0*/  LDCU UR5, c[0x0][0x3ac] ;  /* 0x00007580ff0577ac */ /* 0x000e620008000800 */
[----:B------:R-:W-:Y:S02]  /*0300*/  MOV R27, RZ ;  /* 0x000000ff001b7202 */ /* 0x000fe40000000f00 */
[----:B------:R-:W-:Y:S01]  /*0310*/  IMAD R5, R9, UR8, R4 ;  /* 0x0000000809057c24 */ /* 0x000fe2000f8e0204 */
[----:B------:R-:W-:Y:S01]  /*0320*/  ULOP3.LUT UR4, UR8, 0xfffffff8, URZ, 0xc0, !UPT ;  /* 0xfffffff808047892 */ /* 0x000fe2000f8ec0ff */
[----:B------:R-:W-:-:S04]  /*0330*/  IMAD.WIDE.U32 R20, R8, 0x4, RZ ;  /* 0x0000000408147825 */ /* 0x000fc800078e00ff */
[----:B------:R-:W-:Y:S02]  /*0340*/  IMAD.IADD R3, R3, 0x1, R5 ;  /* 0x0000000103037824 */ /* 0x000fe400078e0205 */
[----:B------:R-:W-:Y:S01]  /*0350*/  IMAD.WIDE.U32 R4, R2, UR10, R12 ;  /* 0x0000000a02047c25 */ /* 0x000fe2000f8e000c */
[----:B------:R-:W-:-:S03]  /*0360*/  UMOV UR6, UR4 ;  /* 0x0000000400067c82 */ /* 0x000fc60008000000 */
[----:B------:R-:W-:Y:S01]  /*0370*/  IMAD R3, R3, UR10, RZ ;  /* 0x0000000a03037c24 */ /* 0x000fe2000f8e02ff */
[----:B0-----:R-:W-:Y:S01]  /*0380*/  LEA R2, P0, R4, UR18, 0x2 ;  /* 0x0000001204027c11 */ /* 0x001fe2000f8010ff */
[----:B------:R-:W-:Y:S01]  /*0390*/  IMAD.SHL.U32 R7, R9, 0x4, RZ ;  /* 0x0000000409077824 */ /* 0x000fe200078e00ff */
[----:B-1----:R-:W-:Y:S01]  /*03a0*/  UMOV UR7, UR5 ;  /* 0x0000000500077c82 */ /* 0x002fe20008000000 */
[----:B------:R-:W-:Y:S01]  /*03b0*/  IMAD.IADD R3, R5, 0x1, R3 ;  /* 0x0000000105037824 */ /* 0x000fe200078e0203 */
[----:B------:R-:W-:Y:S01]  /*03c0*/  LEA R5, P1, R16, UR16, 0x2 ;  /* 0x0000001010057c11 */ /* 0x000fe2000f8210ff */
[----:B------:R-:W-:-:S03]  /*03d0*/  IMAD.IADD R6, R21, 0x1, R7 ;  /* 0x0000000115067824 */ /* 0x000fc600078e0207 */
[----:B------:R-:W-:Y:S02]  /*03e0*/  LEA.HI.X R3, R4, UR19, R3, 0x2, P0 ;  /* 0x0000001304037c11 */ /* 0x000fe400080f1403 */
[----:B------:R-:W-:Y:S02]  /*03f0*/  IADD3 R5, P0, PT, R5, 0x10, RZ ;  /* 0x0000001005057810 */ /* 0x000fe40007f1e0ff */
[----:B------:R-:W-:Y:S02]  /*0400*/  LEA.HI.X R24, R16, UR17, R0, 0x2, P1 ;  /* 0x0000001110187c11 */ /* 0x000fe400088f1400 */
[----:B------:R-:W-:Y:S02]  /*0410*/  SHF.L.U64.HI R4, R8, 0x5, R9 ;  /* 0x0000000508047819 */ /* 0x000fe40000010209 */
[----:B------:R-:W-:-:S07]  /*0420*/  IADD3.X R24, PT, PT, RZ, R24, RZ, P0, !PT ;  /* 0x00000018ff187210 */ /* 0x000fce00007fe4ff */
.L_x_15:
[----:B------:R-:W-:Y:S01]  /*0430*/  IMAD.MOV.U32 R18, RZ, RZ, R5 ;  /* 0x000000ffff127224 */ /* 0x000fe200078e0005 */
[----:B------:R-:W-:Y:S01]  /*0440*/  MOV R19, R24 ;  /* 0x0000001800137202 */ /* 0x000fe20000000f00 */
[----:B------:R-:W2:Y:S04]  /*0450*/  LDG.E R26, desc[UR12][R2.64] ;  /* 0x0000000c021a7981 */ /* 0x000ea8000c1e1900 */
[----:B------:R-:W2:Y:S01]  /*0460*/  LDG.E R5, desc[UR12][R18.64+-0x10] ;  /* 0xfffff00c12057981 */ /* 0x000ea2000c1e1900 */
[----:B------:R-:W-:-:S03]  /*0470*/  IADD3 R22, P0, PT, R2, R20, RZ ;  /* 0x0000001402167210 */ /* 0x000fc60007f1e0ff */
[----:B------:R-:W3:Y:S02]  /*0480*/  LDG.E R24, desc[UR12][R18.64+-0xc] ;  /* 0xfffff40c12187981 */ /* 0x000ee4000c1e1900 */
[----:B------:R-:W-:Y:S01]  /*0490*/  IMAD.X R23, R3, 0x1, R6, P0 ;  /* 0x0000000103177824 */ /* 0x000fe200000e0606 */
[----:B------:R-:W-:-:S04]  /*04a0*/  IADD3 R28, P0, PT, R22, R20, RZ ;  /* 0x00000014161c7210 */ /* 0x000fc80007f1e0ff */
[----:B------:R0:W3:Y:S01]  /*04b0*/  LDG.E R25, desc[UR12][R22.64] ;  /* 0x0000000c16197981 */ /* 0x0000e2000c1e1900 */
[----:B------:R-:W-:Y:S02]  /*04c0*/  IADD3.X R29, PT, PT, R23, R6, RZ, P0, !PT ;  /* 0x00000006171d7210 */ /* 0x000fe400007fe4ff */
[----:B0-----:R-:W-:-:S05]  /*04d0*/  IADD3 R22, P0, PT, R28, R20, RZ ;  /* 0x000000141c167210 */ /* 0x001fca0007f1e0ff */
[----:B------:R-:W-:-:S05]  /*04e0*/  IMAD.X R23, R29, 0x1, R6, P0 ;  /* 0x000000011d177824 */ /* 0x000fca00000e0606 */
[----:B------:R0:W4:Y:S01]  /*04f0*/  LDG.E R7, desc[UR12][R22.64] ;  /* 0x0000000c16077981 */ /* 0x000122000c1e1900 */
[----:B--2---:R-:W-:-:S03]  /*0500*/  FFMA R27, R5, R26, R27 ;  /* 0x0000001a051b7223 */ /* 0x004fc6000000001b */
[----:B------:R-:W2:Y:S04]  /*0510*/  LDG.E R5, desc[UR12][R28.64] ;  /* 0x0000000c1c057981 */ /* 0x000ea8000c1e1900 */
[----:B------:R-:W2:Y:S04]  /*0520*/  LDG.E R26, desc[UR12][R18.64+-0x8] ;  /* 0xfffff80c121a7981 */ /* 0x000ea8000c1e1900 */
[----:B------:R-:W4:Y:S01]  /*0530*/  LDG.E R28, desc[UR12][R18.64+-0x4] ;  /* 0xfffffc0c121c7981 */ /* 0x000f22000c1e1900 */
[----:B0-----:R-:W-:Y:S01]  /*0540*/  IADD3 R22, P0, PT, R22, R20, RZ ;  /* 0x0000001416167210 */ /* 0x001fe20007f1e0ff */
[----:B---3--:R-:W-:-:S03]  /*0550*/  FFMA R25, R24, R25, R27 ;  /* 0x0000001918197223 */ /* 0x008fc6000000001b */
[----:B------:R-:W-:Y:S02]  /*0560*/  IADD3.X R23, PT, PT, R23, R6, RZ, P0, !PT ;  /* 0x0000000617177210 */ /* 0x000fe400007fe4ff */
[----:B------:R-:W-:Y:S01]  /*0570*/  IADD3 R24, P0, PT, R22, R20, RZ ;  /* 0x0000001416187210 */ /* 0x000fe20007f1e0ff */
[----:B--2---:R-:W-:-:S04]  /*0580*/  FFMA R27, R26, R5, R25 ;  /* 0x000000051a1b7223 */ /* 0x004fc80000000019 */
[----:B------:R-:W-:Y:S01]  /*0590*/  IMAD.X R25, R23, 0x1, R6, P0 ;  /* 0x0000000117197824 */ /* 0x000fe200000e0606 */
[----:B------:R-:W-:Y:S01]  /*05a0*/  IADD3 R26, P0, PT, R24, R20, RZ ;  /* 0x00000014181a7210 */ /* 0x000fe20007f1e0ff */
[----:B------:R-:W2:Y:S01]  /*05b0*/  LDG.E R5, desc[UR12][R22.64] ;  /* 0x0000000c16057981 */ /* 0x000ea2000c1e1900 */
[----:B----4-:R-:W-:Y:S02]  /*05c0*/  FFMA R7, R28, R7, R27 ;  /* 0x000000071c077223 */ /* 0x010fe4000000001b */
[----:B------:R-:W-:Y:S01]  /*05d0*/  IADD3.X R27, PT, PT, R25, R6, RZ, P0, !PT ;  /* 0x00000006191b7210 */ /* 0x000fe200007fe4ff */
[----:B------:R-:W3:Y:S01]  /*05e0*/  LDG.E R24, desc[UR12][R24.64] ;  /* 0x0000000c18187981 */ /* 0x000ee2000c1e1900 */
[----:B------:R-:W-:-:S03]  /*05f0*/  IADD3 R28, P0, PT, R26, R20, RZ ;  /* 0x000000141a1c7210 */ /* 0x000fc60007f1e0ff */
[----:B------:R-:W4:Y:S04]  /*0600*/  LDG.E R26, desc[UR12][R26.64] ;  /* 0x0000000c1a1a7981 */ /* 0x000f28000c1e1900 */
[----:B------:R-:W2:Y:S01]  /*0610*/  LDG.E R22, desc[UR12][R18.64] ;  /* 0x0000000c12167981 */ /* 0x000ea2000c1e1900 */
[----:B------:R-:W-:-:S03]  /*0620*/  IMAD.X R29, R27, 0x1, R6, P0 ;  /* 0x000000011b1d7824 */ /* 0x000fc600000e0606 */
[----:B------:R-:W3:Y:S04]  /*0630*/  LDG.E R23, desc[UR12][R18.64+0x4] ;  /* 0x0000040c12177981 */ /* 0x000ee8000c1e1900 */
[----:B------:R-:W4:Y:S04]  /*0640*/  LDG.E R25, desc[UR12][R18.64+0x8] ;  /* 0x0000080c12197981 */ /* 0x000f28000c1e1900 */
[----:B------:R-:W5:Y:S04]  /*0650*/  LDG.E R28, desc[UR12][R28.64] ;  /* 0x0000000c1c1c7981 */ /* 0x000f68000c1e1900 */
[----:B------:R-:W5:Y:S01]  /*0660*/  LDG.E R27, desc[UR12][R18.64+0xc] ;  /* 0x00000c0c121b7981 */ /* 0x000f62000c1e1900 */
[----:B------:R-:W-:-:S04]  /*0670*/  UIADD3 UR6, UP1, UPT, UR6, -0x8, URZ ;  /* 0xfffffff806067890 */ /* 0x000fc8000ff3e0ff */
[----:B------:R-:W-:Y:S02]  /*0680*/  UIADD3.X UR7, UPT, UPT, UR7, -0x1, URZ, UP1, !UPT ;  /* 0xffffffff07077890 */ /* 0x000fe40008ffe4ff */
[----:B------:R-:W-:-:S04]  /*0690*/  UISETP.NE.U32.AND UP1, UPT, UR6, URZ, UPT ;  /* 0x000000ff0600728c */ /* 0x000fc8000bf25070 */
[----:B------:R-:W-:Y:S01]  /*06a0*/  UISETP.NE.AND.EX UP1, UPT, UR7, URZ, UPT, UP1 ;  /* 0x000000ff0700728c */ /* 0x000fe2000bf25310 */
[----:B------:R-:W-:-:S05]  /*06b0*/  LEA R2, P0, R8, R2, 0x5 ;  /* 0x0000000208027211 */ /* 0x000fca00078028ff */
[----:B------:R-:W-:Y:S02]  /*06c0*/  IMAD.X R3, R3, 0x1, R4, P0 ;  /* 0x0000000103037824 */ /* 0x000fe400000e0604 */
[----:B--2---:R-:W-:-:S04]  /*06d0*/  FFMA R22, R22, R5, R7 ;  /* 0x0000000516167223 */ /* 0x004fc80000000007 */
[----:B---3--:R-:W-:Y:S01]  /*06e0*/  FFMA R22, R23, R24, R22 ;  /* 0x0000001817167223 */ /* 0x008fe20000000016 */
[----:B------:R-:W-:-:S03]  /*06f0*/  IADD3 R5, P1, PT, R18, 0x20, RZ ;  /* 0x0000002012057810 */ /* 0x000fc60007f3e0ff */
[----:B----4-:R-:W-:Y:S01]  /*0700*/  FFMA R22, R25, R26, R22 ;  /* 0x0000001a19167223 */ /* 0x010fe20000000016 */
[----:B------:R-:W-:-:S03]  /*0710*/  IADD3.X R24, PT, PT, RZ, R19, RZ, P1, !PT ;  /* 0x00000013ff187210 */ /* 0x000fc60000ffe4ff */
[----:B-----5:R-:W-:Y:S01]  /*0720*/  FFMA R27, R27, R28, R22 ;  /* 0x0000001c1b1b7223 */ /* 0x020fe20000000016 */
[----:B------:R-:W-:Y:S06]  /*0730*/  BRA.U UP1, `(.L_x_15) ;  /* 0xfffffffd013c7547 */ /* 0x000fec000b83ffff */
.L_x_14:
[----:B------:R-:W-:Y:S05]  /*0740*/  BRA.U !UP0, `(.L_x_13) ;  /* 0x0000000508787547 */ /* 0x000fea000b800000 */
[----:B------:R-:W-:Y:S02]  /*0750*/  UISETP.GE.U32.AND UP1, UPT, UR11, 0x4, UPT ;  /* 0x000000040b00788c */ /* 0x000fe4000bf26070 */
[----:B------:R-:W-:Y:S02]  /*0760*/  ULOP3.LUT UR7, UR8, 0x3, URZ, 0xc0, !UPT ;  /* 0x0000000308077892 */ /* 0x000fe4000f8ec0ff */
[----:B------:R-:W-:Y:S02]  /*0770*/  UISETP.GE.U32.AND.EX UP1, UPT, URZ, URZ, UPT, UP1 ;  /* 0x000000ffff00728c */ /* 0x000fe4000bf26110 */
[----:B------:R-:W-:-:S04]  /*0780*/  UISETP.NE.U32.AND UP0, UPT, UR7, URZ, UPT ;  /* 0x000000ff0700728c */ /* 0x000fc8000bf05070 */
[----:B------:R-:W-:-:S03]  /*0790*/  UISETP.NE.AND.EX UP0, UPT, URZ, URZ, UPT, UP0 ;  /* 0x000000ffff00728c */ /* 0x000fc6000bf05300 */
[----:B------:R-:W-:Y:S08]  /*07a0*/  BRA.U !UP1, `(.L_x_16) ;  /* 0x0000000109947547 */ /* 0x000ff0000b800000 */
[----:B------:R-:W-:Y:S01]  /*07b0*/  UIMAD.WIDE.U32 UR14, UR10, UR8, UR4 ;  /* 0x000000080a0e72a5 */ /* 0x000fe2000f8e0004 */
[----:B------:R-:W-:Y:S01]  /*07c0*/  MOV R4, R12 ;  /* 0x0000000c00047202 */ /* 0x000fe20000000f00 */
[----:B------:R-:W0:Y:S01]  /*07d0*/  LDCU.128 UR16, c[0x0][0x380] ;  /* 0x00007000ff1077ac */ /* 0x000e220008000c00 */
[----:B------:R-:W-:Y:S01]  /*07e0*/  IMAD.MOV.U32 R5, RZ, RZ, RZ ;  /* 0x000000ffff057224 */ /* 0x000fe200078e00ff */
[----:B------:R-:W-:Y:S01]  /*07f0*/  IADD3 R6, P0, PT, R16, UR4, RZ ;  /* 0x0000000410067c10 */ /* 0x000fe2000ff1e0ff */
[----:B------:R-:W-:Y:S01]  /*0800*/  UIMAD UR6, UR10, UR9, UR15 ;  /* 0x000000090a0672a4 */ /* 0x000fe2000f8e020f */
[----:B------:R-:W-:Y:S02]  /*0810*/  IMAD.WIDE.U32 R4, R8, UR14, R4 ;  /* 0x0000000e08047c25 */ /* 0x000fe4000f8e0004 */
[----:B------:R-:W-:Y:S02]  /*0820*/  IADD3.X R7, PT, PT, R0, UR5, RZ, P0, !PT ;  /* 0x0000000500077c10 */ /* 0x000fe400087fe4ff */
[C---:B------:R-:W-:Y:S01]  /*0830*/  SHF.L.U64.HI R25, R8.reuse, 0x2, R9 ;  /* 0x0000000208197819 */ /* 0x040fe20000010209 */
[----:B------:R-:W-:-:S04]  /*0840*/  IMAD R2, R8, UR6, RZ ;  /* 0x0000000608027c24 */ /* 0x000fc8000f8e02ff */
[----:B------:R-:W-:Y:S01]  /*0850*/  IMAD R3, R9, UR14, R2 ;  /* 0x0000000e09037c24 */ /* 0x000fe2000f8e0202 */
[----:B0-----:R-:W-:-:S04]  /*0860*/  LEA R18, P2, R4, UR18, 0x2 ;  /* 0x0000001204127c11 */ /* 0x001fc8000f8410ff */
[----:B------:R-:W-:Y:S01]  /*0870*/  IADD3 R3, PT, PT, R5, R3, RZ ;  /* 0x0000000305037210 */ /* 0x000fe20007ffe0ff */
[----:B------:R-:W-:Y:S01]  /*0880*/  IMAD.SHL.U32 R5, R8, 0x4, RZ ;  /* 0x0000000408057824 */ /* 0x000fe200078e00ff */
[----:B------:R-:W-:Y:S02]  /*0890*/  LEA R2, P1, R6, UR16, 0x2 ;  /* 0x0000001006027c11 */ /* 0x000fe4000f8210ff */
[----:B------:R-:W-:Y:S02]  /*08a0*/  LEA.HI.X R19, R4, UR19, R3, 0x2, P2 ;  /* 0x0000001304137c11 */ /* 0x000fe400090f1403 */
[----:B------:R-:W-:Y:S02]  /*08b0*/  IADD3 R20, P0, PT, R5, R18, RZ ;  /* 0x0000001205147210 */ /* 0x000fe40007f1e0ff */
[----:B------:R-:W-:Y:S01]  /*08c0*/  LEA.HI.X R3, R6, UR17, R7, 0x2, P1 ;  /* 0x0000001106037c11 */ /* 0x000fe200088f1407 */
[----:B------:R-:W2:Y:S01]  /*08d0*/  LDG.E R18, desc[UR12][R18.64] ;  /* 0x0000000c12127981 */ /* 0x000ea2000c1e1900 */
[----:B------:R-:W-:-:S02]  /*08e0*/  IADD3 R6, P1, PT, R20, R5, RZ ;  /* 0x0000000514067210 */ /* 0x000fc40007f3e0ff */
[----:B------:R-:W-:Y:S01]  /*08f0*/  IADD3.X R21, PT, PT, R25, R19, RZ, P0, !PT ;  /* 0x0000001319157210 */ /* 0x000fe200007fe4ff */
[----:B------:R-:W2:Y:S01]  /*0900*/  LDG.E R22, desc[UR12][R2.64] ;  /* 0x0000000c02167981 */ /* 0x000ea2000c1e1900 */
[----:B------:R-:W-:-:S03]  /*0910*/  IADD3 R4, P0, PT, R6, R5, RZ ;  /* 0x0000000506047210 */ /* 0x000fc60007f1e0ff */
[----:B------:R-:W-:Y:S01]  /*0920*/  IMAD.X R7, R21, 0x1, R25, P1 ;  /* 0x0000000115077824 */ /* 0x000fe200008e0619 */
[----:B------:R-:W3:Y:S04]  /*0930*/  LDG.E R20, desc[UR12][R20.64] ;  /* 0x0000000c14147981 */ /* 0x000ee8000c1e1900 */
[----:B------:R-:W3:Y:S01]  /*0940*/  LDG.E R23, desc[UR12][R2.64+0x4] ;  /* 0x0000040c02177981 */ /* 0x000ee2000c1e1900 */
[----:B------:R-:W-:-:S03]  /*0950*/  IADD3.X R5, PT, PT, R7, R25, RZ, P0, !PT ;  /* 0x0000001907057210 */ /* 0x000fc600007fe4ff */
[----:B------:R-:W4:Y:S04]  /*0960*/  LDG.E R6, desc[UR12][R6.64] ;  /* 0x0000000c06067981 */ /* 0x000f28000c1e1900 */
[----:B------:R-:W4:Y:S04]  /*0970*/  LDG.E R25, desc[UR12][R2.64+0x8] ;  /* 0x0000080c02197981 */ /* 0x000f28000c1e1900 */
[----:B------:R-:W5:Y:S04]  /*0980*/  LDG.E R19, desc[UR12][R2.64+0xc] ;  /* 0x00000c0c02137981 */ /* 0x000f68000c1e1900 */
[----:B------:R-:W5:Y:S01]  /*0990*/  LDG.E R4, desc[UR12][R4.64] ;  /* 0x0000000c04047981 */ /* 0x000f62000c1e1900 */
[----:B------:R-:W-:-:S04]  /*09a0*/  UIADD3 UR4, UP1, UPT, UR4, 0x4, URZ ;  /* 0x0000000404047890 */ /* 0x000fc8000ff3e0ff */
[----:B------:R-:W-:Y:S01]  /*09b0*/  UIADD3.X UR5, UPT, UPT, URZ, UR5, URZ, UP1, !UPT ;  /* 0x00000005ff057290 */ /* 0x000fe20008ffe4ff */
[----:B--2---:R-:W-:-:S04]  /*09c0*/  FFMA R18, R22, R18, R27 ;  /* 0x0000001216127223 */ /* 0x004fc8000000001b */
[----:B---3--:R-:W-:-:S04]  /*09d0*/  FFMA R18, R23, R20, R18 ;  /* 0x0000001417127223 */ /* 0x008fc80000000012 */
[----:B----4-:R-:W-:-:S04]  /*09e0*/  FFMA R18, R25, R6, R18 ;  /* 0x0000000619127223 */ /* 0x010fc80000000012 */
[----:B-----5:R-:W-:-:S07]  /*09f0*/  FFMA R27, R19, R4, R18 ;  /* 0x00000004131b7223 */ /* 0x020fce0000000012 */
.L_x_16:
[----:B------:R-:W-:Y:S05]  /*0a00*/  BRA.U !UP0, `(.L_x_13) ;  /* 0x0000000108c87547 */ /* 0x000fea000b800000 */
[----:B------:R-:W-:Y:S02]  /*0a10*/  UISETP.NE.U32.AND UP1, UPT, UR7, 0x1, UPT ;  /* 0x000000010700788c */ /* 0x000fe4000bf25070 */
[----:B------:R-:W-:Y:S02]  /*0a20*/  ULOP3.LUT UR6, UR8, 0x1, URZ, 0xc0, !UPT ;  /* 0x0000000108067892 */ /* 0x000fe4000f8ec0ff */
[----:B------:R-:W-:Y:S02]  /*0a30*/  UISETP.NE.AND.EX UP1, UPT, URZ, URZ, UPT, UP1 ;  /* 0x000000ffff00728c */ /* 0x000fe4000bf25310 */
[----:B------:R-:W-:-:S04]  /*0a40*/  UISETP.NE.U32.AND UP0, UPT, UR6, 0x1, UPT ;  /* 0x000000010600788c */ /* 0x000fc8000bf05070 */
[----:B------:R-:W-:-:S03]  /*0a50*/  UISETP.NE.U32.AND.EX UP0, UPT, URZ, URZ, UPT, UP0 ;  /* 0x000000ffff00728c */ /* 0x000fc6000bf05100 */
[----:B------:R-:W-:Y:S08]  /*0a60*/  BRA.U !UP1, `(.L_x_17) ;  /* 0x0000000109647547 */ /* 0x000ff0000b800000 */
[----:B------:R-:W0:Y:S01]  /*0a70*/  LDCU.128 UR16, c[0x0][0x380] ;  /* 0x00007000ff1077ac */ /* 0x000e220008000c00 */
[----:B------:R-:W-:Y:S02]  /*0a80*/  HFMA2 R3, -RZ, RZ, 0, 0 ;  /* 0x00000000ff037431 */ /* 0x000fe400000001ff */
[----:B------:R-:W-:Y:S01]  /*0a90*/  IMAD.MOV.U32 R2, RZ, RZ, R12 ;  /* 0x000000ffff027224 */ /* 0x000fe200078e000c */
[----:B------:R-:W-:Y:S01]  /*0aa0*/  IADD3 R5, P0, PT, R16, UR4, RZ ;  /* 0x0000000410057c10 */ /* 0x000fe2000ff1e0ff */
[----:B------:R-:W-:-:S03]  /*0ab0*/  UIMAD.WIDE.U32 UR6, UR10, UR8, UR4 ;  /* 0x000000080a0672a5 */ /* 0x000fc6000f8e0004 */
[----:B------:R-:W-:Y:S01]  /*0ac0*/  IADD3.X R18, PT, PT, R0, UR5, RZ, P0, !PT ;  /* 0x0000000500127c10 */ /* 0x000fe200087fe4ff */
[----:B------:R-:W-:Y:S02]  /*0ad0*/  UIMAD UR7, UR10, UR9, UR7 ;  /* 0x000000090a0772a4 */ /* 0x000fe4000f8e0207 */
[----:B------:R-:W-:-:S04]  /*0ae0*/  IMAD.WIDE.U32 R2, R8, UR6, R2 ;  /* 0x0000000608027c25 */ /* 0x000fc8000f8e0002 */
[----:B------:R-:W-:Y:S01]  /*0af0*/  IMAD R4, R8, UR7, RZ ;  /* 0x0000000708047c24 */ /* 0x000fe2000f8e02ff */
[----:B0-----:R-:W-:-:S03]  /*0b00*/  LEA R6, P2, R2, UR18, 0x2 ;  /* 0x0000001202067c11 */ /* 0x001fc6000f8410ff */
[----:B------:R-:W-:Y:S01]  /*0b10*/  IMAD R7, R9, UR6, R4 ;  /* 0x0000000609077c24 */ /* 0x000fe2000f8e0204 */
[----:B------:R-:W-:-:S03]  /*0b20*/  LEA R4, P1, R5, UR16, 0x2 ;  /* 0x0000001005047c11 */ /* 0x000fc6000f8210ff */
[----:B------:R-:W-:Y:S01]  /*0b30*/  IMAD.IADD R7, R3, 0x1, R7 ;  /* 0x0000000103077824 */ /* 0x000fe200078e0207 */
[----:B------:R-:W-:Y:S02]  /*0b40*/  LEA.HI.X R5, R5, UR17, R18, 0x2, P1 ;  /* 0x0000001105057c11 */ /* 0x000fe400088f1412 */
[----:B------:R-:W-:Y:S02]  /*0b50*/  LEA R18, P0, R8, R6, 0x2 ;  /* 0x0000000608127211 */ /* 0x000fe400078010ff */
[----:B------:R-:W-:Y:S01]  /*0b60*/  LEA.HI.X R7, R2, UR19, R7, 0x2, P2 ;  /* 0x0000001302077c11 */ /* 0x000fe200090f1407 */
[----:B------:R-:W2:Y:S03]  /*0b70*/  LDG.E R20, desc[UR12][R4.64+0x4] ;  /* 0x0000040c04147981 */ /* 0x000ea6000c1e1900 */
[----:B------:R-:W-:Y:S01]  /*0b80*/  LEA.HI.X R19, R8, R7, R9, 0x2, P0 ;  /* 0x0000000708137211 */ /* 0x000fe200000f1409 */
[----:B------:R-:W3:Y:S04]  /*0b90*/  LDG.E R2, desc[UR12][R4.64] ;  /* 0x0000000c04027981 */ /* 0x000ee8000c1e1900 */
[----:B------:R-:W3:Y:S04]  /*0ba0*/  LDG.E R6, desc[UR12][R6.64] ;  /* 0x0000000c06067981 */ /* 0x000ee8000c1e1900 */
[----:B------:R-:W2:Y:S01]  /*0bb0*/  LDG.E R18, desc[UR12][R18.64] ;  /* 0x0000000c12127981 */ /* 0x000ea2000c1e1900 */
[----:B------:R-:W-:-:S04]  /*0bc0*/  UIADD3 UR4, UP1, UPT, UR4, 0x2, URZ ;  /* 0x0000000204047890 */ /* 0x000fc8000ff3e0ff */
[----:B------:R-:W-:Y:S01]  /*0bd0*/  UIADD3.X UR5, UPT, UPT, URZ, UR5, URZ, UP1, !UPT ;  /* 0x00000005ff057290 */ /* 0x000fe20008ffe4ff */
[----:B---3--:R-:W-:-:S04]  /*0be0*/  FFMA R27, R2, R6, R27 ;  /* 0x00000006021b7223 */ /* 0x008fc8000000001b */
[----:B--2---:R-:W-:-:S07]  /*0bf0*/  FFMA R27, R20, R18, R27 ;  /* 0x00000012141b7223 */ /* 0x004fce000000001b */
.L_x_17:
[----:B------:R-:W-:Y:S05]  /*0c00*/  BRA.U UP0, `(.L_x_13) ;  /* 0x0000000100487547 */ /* 0x000fea000b800000 */
[----:B------:R-:W-:Y:S01]  /*0c10*/  UIMAD.WIDE.U32 UR6, UR10, UR8, UR4 ;  /* 0x000000080a0672a5 */ /* 0x000fe2000f8e0004 */
[----:B------:R-:W-:Y:S01]  /*0c20*/  MOV R4, R12 ;  /* 0x0000000c00047202 */ /* 0x000fe20000000f00 */
[----:B------:R-:W0:Y:S01]  /*0c30*/  LDCU.128 UR16, c[0x0][0x380] ;  /* 0x00007000ff1077ac */ /* 0x000e220008000c00 */
[----:B------:R-:W-:Y:S01]  /*0c40*/  IMAD.MOV.U32 R5, RZ, RZ, RZ ;  /* 0x000000ffff057224 */ /* 0x000fe200078e00ff */
[----:B------:R-:W-:Y:S01]  /*0c50*/  IADD3 R16, P0, PT, R16, UR4, RZ ;  /* 0x0000000410107c10 */ /* 0x000fe2000ff1e0ff */
[----:B------:R-:W-:Y:S01]  /*0c60*/  UIMAD UR7, UR10, UR9, UR7 ;  /* 0x000000090a0772a4 */ /* 0x000fe2000f8e0207 */
[----:B------:R-:W-:Y:S02]  /*0c70*/  IMAD.WIDE.U32 R4, R8, UR6, R4 ;  /* 0x0000000608047c25 */ /* 0x000fe4000f8e0004 */
[----:B------:R-:W-:-:S03]  /*0c80*/  IADD3.X R3, PT, PT, R0, UR5, RZ, P0, !PT ;  /* 0x0000000500037c10 */ /* 0x000fc600087fe4ff */
[----:B------:R-:W-:-:S04]  /*0c90*/  IMAD R2, R8, UR7, RZ ;  /* 0x0000000708027c24 */ /* 0x000fc8000f8e02ff */
[----:B------:R-:W-:Y:S01]  /*0ca0*/  IMAD R7, R9, UR6, R2 ;  /* 0x0000000609077c24 */ /* 0x000fe2000f8e0202 */
[----:B0-----:R-:W-:Y:S02]  /*0cb0*/  LEA R2, P1, R16, UR16, 0x2 ;  /* 0x0000001010027c11 */ /* 0x001fe4000f8210ff */
[----:B------:R-:W-:Y:S02]  /*0cc0*/  LEA R6, P0, R4, UR18, 0x2 ;  /* 0x0000001204067c11 */ /* 0x000fe4000f8010ff */
[----:B------:R-:W-:Y:S02]  /*0cd0*/  IADD3 R5, PT, PT, R5, R7, RZ ;  /* 0x0000000705057210 */ /* 0x000fe40007ffe0ff */
[----:B------:R-:W-:Y:S02]  /*0ce0*/  LEA.HI.X R3, R16, UR17, R3, 0x2, P1 ;  /* 0x0000001110037c11 */ /* 0x000fe400088f1403 */
[----:B------:R-:W-:-:S03]  /*0cf0*/  LEA.HI.X R7, R4, UR19, R5, 0x2, P0 ;  /* 0x0000001304077c11 */ /* 0x000fc600080f1405 */
[----:B------:R-:W2:Y:S04]  /*0d00*/  LDG.E R2, desc[UR12][R2.64] ;  /* 0x0000000c02027981 */ /* 0x000ea8000c1e1900 */
[----:B------:R-:W2:Y:S02]  /*0d10*/  LDG.E R6, desc[UR12][R6.64] ;  /* 0x0000000c06067981 */ /* 0x000ea4000c1e1900 */
[----:B--2---:R-:W-:-:S07]  /*0d20*/  FFMA R27, R2, R6, R27 ;  /* 0x00000006021b7223 */ /* 0x004fce000000001b */
.L_x_13:
[----:B------:R-:W-:Y:S01]  /*0d30*/  IMAD.MOV.U32 R15, RZ, RZ, RZ ;  /* 0x000000ffff0f7224 */ /* 0x000fe200078e00ff */
[----:B------:R-:W0:Y:S01]  /*0d40*/  LDCU.64 UR4, c[0x0][0x390] ;  /* 0x00007200ff0477ac */ /* 0x000e220008000a00 */
[----:B------:R-:W-:Y:S01]  /*0d50*/  MOV R2, R12 ;  /* 0x0000000c00027202 */ /* 0x000fe20000000f00 */
[----:B------:R-:W-:Y:S02]  /*0d60*/  IMAD.MOV.U32 R3, RZ, RZ, RZ ;  /* 0x000000ffff037224 */ /* 0x000fe400078e00ff */
[----:B------:R-:W-:-:S04]  /*0d70*/  IMAD.WIDE.U32 R14, R10, UR10, R14 ;  /* 0x0000000a0a0e7c25 */ /* 0x000fc8000f8e000e */
[----:B------:R-:W-:Y:S02]  /*0d80*/  IMAD R11, R11, UR10, R15 ;  /* 0x0000000a0b0b7c24 */ /* 0x000fe4000f8e020f */
[----:B------:R-:W-:-:S04]  /*0d90*/  IMAD.WIDE.U32 R2, R14, R8, R2 ;  /* 0x000000080e027225 */ /* 0x000fc800078e0002 */
[----:B------:R-:W-:-:S04]  /*0da0*/  IMAD R0, R11, R8, RZ ;  /* 0x000000080b007224 */ /* 0x000fc800078e02ff */
[----:B------:R-:W-:Y:S01]  /*0db0*/  IMAD R9, R14, R9, R0 ;  /* 0x000000090e097224 */ /* 0x000fe200078e0200 */
[----:B0-----:R-:W-:-:S04]  /*0dc0*/  LEA R4, P0, R2, UR4, 0x2 ;  /* 0x0000000402047c11 */ /* 0x001fc8000f8010ff */
[----:B------:R-:W-:-:S04]  /*0dd0*/  IADD3 R3, PT, PT, R3, R9, RZ ;  /* 0x0000000903037210 */ /* 0x000fc80007ffe0ff */
[----:B------:R-:W-:-:S05]  /*0de0*/  LEA.HI.X R5, R2, UR5, R3, 0x2, P0 ;  /* 0x0000000502057c11 */ /* 0x000fca00080f1403 */
[----:B------:R-:W-:Y:S01]  /*0df0*/  STG.E desc[UR12][R4.64], R27 ;  /* 0x0000001b04007986 */ /* 0x000fe2000c10190c */
[----:B------:R-:W-:Y:S05]  /*0e00*/  EXIT ;  /* 0x000000000000794d */ /* 0x000fea0003800000 */
.L_x_18:
        /* <DEDUP_REMOVED lines=15> */
.L_x_22:


//--------------------- .nv.shared.gemm_kernel_NN --------------------------
	.section	.nv.shared.gemm_kernel_NN,"aw",@nobits
	.sectionflags	@""
	.align	16
.nv.shared.gemm_kernel_NN:
	.zero		33792


//--------------------- .nv.shared.reserved.0     --------------------------
	.section	.nv.shared.reserved.0,"aw",@nobits
	.weak		__nv_reservedSMEM_offset_0_alias
	.size		__nv_reservedSMEM_offset_0_alias, 0, 64
	.other		__nv_reservedSMEM_offset_0_alias,@"STO_CUDA_RESERVED_SHARED STV_DEFAULT"
__nv_reservedSMEM_offset_0_alias:
	.zero		0
	.zero		64


//--------------------- .nv.shared.matmul_blocked2 --------------------------
	.section	.nv.shared.matmul_blocked2,"aw",@nobits
	.sectionflags	@""
	.align	4
.nv.shared.matmul_blocked2:
	.zero		17408


//--------------------- .nv.shared.matmul_blocked --------------------------
	.section	.nv.shared.matmul_blocked,"aw",@nobits
	.sectionflags	@""
	.align	4
.nv.shared.matmul_blocked:
	.zero		3072


//--------------------- .nv.constant0.gemm_kernel_NN --------------------------
	.section	.nv.constant0.gemm_kernel_NN,"a",@progbits
	.sectionflags	@""
	.align	4
.nv.constant0.gemm_kernel_NN:
	.zero		940


//--------------------- .nv.constant0.matmul_blocked2 --------------------------
	.section	.nv.constant0.matmul_blocked2,"a",@progbits
	.sectionflags	@""
	.align	4
.nv.constant0.matmul_blocked2:
	.zero		952


//--------------------- .nv.constant0.matmul_blocked --------------------------
	.section	.nv.constant0.matmul_blocked,"a",@progbits
	.sectionflags	@""
	.align	4
.nv.constant0.matmul_blocked:
	.zero		952


//--------------------- .nv.constant0.matmul_naive --------------------------
	.section	.nv.constant0.matmul_naive,"a",@progbits
	.sectionflags	@""
	.align	4
.nv.constant0.matmul_naive:
	.zero		952


//--------------------- SYMBOLS --------------------------

	.type		.nv.reservedSmem.offset0,@object
	.size		.nv.reservedSmem.offset0,0x4
	.type		.nv.reservedSmem.cap,@object
	.size		.nv.reservedSmem.cap,0x4
